def matmul_kernel(
    a_ptr,
    b_ptr,
    c_ptr,
    M,
    N,
    K,
    stride_am,
    stride_ak,
    stride_bk,
    stride_bn,
    stride_cm,
    stride_cn,
    BLOCK_M: tl.constexpr,
    BLOCK_N: tl.constexpr,
    BLOCK_K: tl.constexpr,
    GROUP_M: tl.constexpr,
):
    pid = tl.program_id(axis=0)
    num_pid_m = tl.cdiv(M, BLOCK_M)
    num_pid_n = tl.cdiv(N, BLOCK_N)
    num_pid_in_group = GROUP_M * num_pid_n
    group_id = pid // num_pid_in_group
    first_pid_m = group_id * GROUP_M
    group_size_m = min(num_pid_m - first_pid_m, GROUP_M)
    pid_m = first_pid_m + ((pid % num_pid_in_group) % group_size_m)
    pid_n = (pid % num_pid_in_group) // group_size_m

    offs_am = (pid_m * BLOCK_M + tl.arange(0, BLOCK_M)) % M
    offs_bn = (pid_n * BLOCK_N + tl.arange(0, BLOCK_N)) % N
    offs_k = tl.arange(0, BLOCK_K)
    a_ptrs = a_ptr + offs_am[:, None] * stride_am + offs_k[None, :] * stride_ak
    b_ptrs = b_ptr + offs_k[:, None] * stride_bk + offs_bn[None, :] * stride_bn

    acc = tl.zeros((BLOCK_M, BLOCK_N), dtype=tl.float32)
    for kk in range(0, tl.cdiv(K, BLOCK_K)):
        a = tl.load(a_ptrs, mask=offs_k[None, :] < K - kk * BLOCK_K, other=0.0)
        b = tl.load(b_ptrs, mask=offs_k[:, None] < K - kk * BLOCK_K, other=0.0)
        acc = tl.dot(a, b, acc)
        a_ptrs += BLOCK_K * stride_ak
        b_ptrs += BLOCK_K * stride_bk

    c = acc.to(c_ptr.dtype.element_ty)
    offs_cm = pid_m * BLOCK_M + tl.arange(0, BLOCK_M)
    offs_cn = pid_n * BLOCK_N + tl.arange(0, BLOCK_N)
    c_ptrs = c_ptr + offs_cm[:, None] * stride_cm + offs_cn[None, :] * stride_cn
    mask = (offs_cm[:, None] < M) & (offs_cn[None, :] < N)
    tl.store(c_ptrs, c, mask=mask)

# config = {"BLOCK_K": 128, "BLOCK_M": 128, "BLOCK_N": 64, "GROUP_M": 4, "arch": "sm_100", "dtype": "fp8e5m2", "num_ctas": 1, "num_stages": 3, "num_warps": 4}
# arch = sm_100


// ===== COMPILED SASS (sm_100a) =====

	.target	sm_100a

	.elftype	@"ET_EXEC"


//--------------------- .note.nv.tkinfo           --------------------------
	.section	.note.nv.tkinfo,"",@"SHT_NOTE"
	.sectionflags	@"SHF_NOTE_NV_TKINFO"
	.tkinfo
        /*0018*/ 	.word	0x00000081
        /*0030*/ 	.string	""
        /*0030*/ 	.string	"ptxas-blackwell"
        /*0030*/ 	.string	"Cuda compilation tools, release 12.9, V12.9.86"
        /*0030*/ 	.string	"Build cuda_12.9.r12.9/compiler.36037853_0"
        /*0030*/ 	.string	"-v  -suppress-debug-info  -lineinfo  -arch sm_100a "



//--------------------- .note.nv.cuver            --------------------------
	.section	.note.nv.cuver,"",@"SHT_NOTE"
	.sectionflags	@"SHF_NOTE_NV_CUVER"
        /*0018*/ 	.short	0x0001
        /*001a*/ 	.short	0x0064
        /*001c*/ 	.short	0x0001
        /*001e*/ 	.short	0x0000
        /*0020*/ 	.short	0x0001
        /*0022*/ 	.short	0x0000


//--------------------- .nv.info                  --------------------------
	.section	.nv.info,"",@"SHT_CUDA_INFO"
	.align	4


	//----- nvinfo : EIATTR_REGCOUNT
	.align		4
        /*0000*/ 	.byte	0x04, 0x2f
        /*0002*/ 	.short	(.L_4 - .L_3)
	.align		4
.L_3:
        /*0004*/ 	.word	index@(matmul_kernel)
        /*0008*/ 	.word	0x00000060


	//----- nvinfo : EIATTR_FRAME_SIZE
	.align		4
.L_4:
        /*000c*/ 	.byte	0x04, 0x11
        /*000e*/ 	.short	(.L_6 - .L_5)
	.align		4
.L_5:
        /*0010*/ 	.word	index@($__internal_2_$__cuda_sm10x_tcgen05_guardrail_trap_unallocated_columns_being_dealloced)
        /*0014*/ 	.word	0x000009e0


	//----- nvinfo : EIATTR_FRAME_SIZE
	.align		4
.L_6:
        /*0018*/ 	.byte	0x04, 0x11
        /*001a*/ 	.short	(.L_8 - .L_7)
	.align		4
.L_7:
        /*001c*/ 	.word	index@($__internal_1_$__cuda_sm10x_tcgen05_guardrail_trap_phase_invalid_during_alloc)
        /*0020*/ 	.word	0x000009e0


	//----- nvinfo : EIATTR_FRAME_SIZE
	.align		4
.L_8:
        /*0024*/ 	.byte	0x04, 0x11
        /*0026*/ 	.short	(.L_10 - .L_9)
	.align		4
.L_9:
        /*0028*/ 	.word	index@($__internal_0_$__cuda_sm10x_tcgen05_guardrail_trap_col_being_dealloced_not_returned_by_alloc)
        /*002c*/ 	.word	0x000009e0


	//----- nvinfo : EIATTR_FRAME_SIZE
	.align		4
.L_10:
        /*0030*/ 	.byte	0x04, 0x11
        /*0032*/ 	.short	(.L_12 - .L_11)
	.align		4
.L_11:
        /*0034*/ 	.word	index@(matmul_kernel)
        /*0038*/ 	.word	0x000009e0


	//----- nvinfo : EIATTR_MIN_STACK_SIZE
	.align		4
.L_12:
        /*003c*/ 	.byte	0x04, 0x12
        /*003e*/ 	.short	(.L_14 - .L_13)
	.align		4
.L_13:
        /*0040*/ 	.word	index@(matmul_kernel)
        /*0044*/ 	.word	0x000009e0
.L_14:


//--------------------- .nv.info.matmul_kernel    --------------------------
	.section	.nv.info.matmul_kernel,"",@"SHT_CUDA_INFO"
	.sectionflags	@""
	.align	4


	//----- nvinfo : EIATTR_CUDA_API_VERSION
	.align		4
        /*0000*/ 	.byte	0x04, 0x37
        /*0002*/ 	.short	(.L_16 - .L_15)
.L_15:
        /*0004*/ 	.word	0x00000081


	//----- nvinfo : EIATTR_KPARAM_INFO
	.align		4
.L_16:
        /*0008*/ 	.byte	0x04, 0x17
        /*000a*/ 	.short	(.L_18 - .L_17)
.L_17:
        /*000c*/ 	.word	0x00000000
        /*0010*/ 	.short	0x000d
        /*0012*/ 	.short	0x0048
        /*0014*/ 	.byte	0x00, 0xf4, 0x21, 0x00


	//----- nvinfo : EIATTR_KPARAM_INFO
	.align		4
.L_18:
        /*0018*/ 	.byte	0x04, 0x17
        /*001a*/ 	.short	(.L_20 - .L_19)
.L_19:
        /*001c*/ 	.word	0x00000000
        /*0020*/ 	.short	0x000c
        /*0022*/ 	.short	0x0040
        /*0024*/ 	.byte	0x00, 0xf4, 0x21, 0x00


	//----- nvinfo : EIATTR_KPARAM_INFO
	.align		4
.L_20:
        /*0028*/ 	.byte	0x04, 0x17
        /*002a*/ 	.short	(.L_22 - .L_21)
.L_21:
        /*002c*/ 	.word	0x00000000
        /*0030*/ 	.short	0x000b
        /*0032*/ 	.short	0x0038
        /*0034*/ 	.byte	0x00, 0xf0, 0x11, 0x00


	//----- nvinfo : EIATTR_KPARAM_INFO
	.align		4
.L_22:
        /*0038*/ 	.byte	0x04, 0x17
        /*003a*/ 	.short	(.L_24 - .L_23)
.L_23:
        /*003c*/ 	.word	0x00000000
        /*0040*/ 	.short	0x000a
        /*0042*/ 	.short	0x0034
        /*0044*/ 	.byte	0x00, 0xf0, 0x11, 0x00


	//----- nvinfo : EIATTR_KPARAM_INFO
	.align		4
.L_24:
        /*0048*/ 	.byte	0x04, 0x17
        /*004a*/ 	.short	(.L_26 - .L_25)
.L_25:
        /*004c*/ 	.word	0x00000000
        /*0050*/ 	.short	0x0009
        /*0052*/ 	.short	0x0030
        /*0054*/ 	.byte	0x00, 0xf0, 0x11, 0x00


	//----- nvinfo : EIATTR_KPARAM_INFO
	.align		4
.L_26:
        /*0058*/ 	.byte	0x04, 0x17
        /*005a*/ 	.short	(.L_28 - .L_27)
.L_27:
        /*005c*/ 	.word	0x00000000
        /*0060*/ 	.short	0x0008
        /*0062*/ 	.short	0x002c
        /*0064*/ 	.byte	0x00, 0xf0, 0x11, 0x00


	//----- nvinfo : EIATTR_KPARAM_INFO
	.align		4
.L_28:
        /*0068*/ 	.byte	0x04, 0x17
        /*006a*/ 	.short	(.L_30 - .L_29)
.L_29:
        /*006c*/ 	.word	0x00000000
        /*0070*/ 	.short	0x0007
        /*0072*/ 	.short	0x0028
        /*0074*/ 	.byte	0x00, 0xf0, 0x11, 0x00


	//----- nvinfo : EIATTR_KPARAM_INFO
	.align		4
.L_30:
        /*0078*/ 	.byte	0x04, 0x17
        /*007a*/ 	.short	(.L_32 - .L_31)
.L_31:
        /*007c*/ 	.word	0x00000000
        /*0080*/ 	.short	0x0006
        /*0082*/ 	.short	0x0024
        /*0084*/ 	.byte	0x00, 0xf0, 0x11, 0x00


	//----- nvinfo : EIATTR_KPARAM_INFO
	.align		4
.L_32:
        /*0088*/ 	.byte	0x04, 0x17
        /*008a*/ 	.short	(.L_34 - .L_33)
.L_33:
        /*008c*/ 	.word	0x00000000
        /*0090*/ 	.short	0x0005
        /*0092*/ 	.short	0x0020
        /*0094*/ 	.byte	0x00, 0xf0, 0x11, 0x00


	//----- nvinfo : EIATTR_KPARAM_INFO
	.align		4
.L_34:
        /*0098*/ 	.byte	0x04, 0x17
        /*009a*/ 	.short	(.L_36 - .L_35)
.L_35:
        /*009c*/ 	.word	0x00000000
        /*00a0*/ 	.short	0x0004
        /*00a2*/ 	.short	0x001c
        /*00a4*/ 	.byte	0x00, 0xf0, 0x11, 0x00


	//----- nvinfo : EIATTR_KPARAM_INFO
	.align		4
.L_36:
        /*00a8*/ 	.byte	0x04, 0x17
        /*00aa*/ 	.short	(.L_38 - .L_37)
.L_37:
        /*00ac*/ 	.word	0x00000000
        /*00b0*/ 	.short	0x0003
        /*00b2*/ 	.short	0x0018
        /*00b4*/ 	.byte	0x00, 0xf0, 0x11, 0x00


	//----- nvinfo : EIATTR_KPARAM_INFO
	.align		4
.L_38:
        /*00b8*/ 	.byte	0x04, 0x17
        /*00ba*/ 	.short	(.L_40 - .L_39)
.L_39:
        /*00bc*/ 	.word	0x00000000
        /*00c0*/ 	.short	0x0002
        /*00c2*/ 	.short	0x0010
        /*00c4*/ 	.byte	0x00, 0xf4, 0x21, 0x00


	//----- nvinfo : EIATTR_KPARAM_INFO
	.align		4
.L_40:
        /*00c8*/ 	.byte	0x04, 0x17
        /*00ca*/ 	.short	(.L_42 - .L_41)
.L_41:
        /*00cc*/ 	.word	0x00000000
        /*00d0*/ 	.short	0x0001
        /*00d2*/ 	.short	0x0008
        /*00d4*/ 	.byte	0x00, 0xf4, 0x21, 0x00


	//----- nvinfo : EIATTR_KPARAM_INFO
	.align		4
.L_42:
        /*00d8*/ 	.byte	0x04, 0x17
        /*00da*/ 	.short	(.L_44 - .L_43)
.L_43:
        /*00dc*/ 	.word	0x00000000
        /*00e0*/ 	.short	0x0000
        /*00e2*/ 	.short	0x0000
        /*00e4*/ 	.byte	0x00, 0xf4, 0x21, 0x00


	//----- nvinfo : EIATTR_AT_ENTRY_FRAGMENTS
	.align		4
.L_44:
        /*00e8*/ 	.byte	0x04, 0x4f
        /*00ea*/ 	.short	(.L_46 - .L_45)


	//   ....[0]....
.L_45:
        /*00ec*/ 	.word	0x00000004


	//----- nvinfo : EIATTR_RESERVED_SMEM_USED
	.align		4
.L_46:
        /*00f0*/ 	.byte	0x01, 0x41
	.zero		2


	//----- nvinfo : EIATTR_SPARSE_MMA_MASK
	.align		4
        /*00f4*/ 	.byte	0x03, 0x50
        /*00f6*/ 	.short	0x0000


	//----- nvinfo : EIATTR_TCGEN05_1CTA_USED
	.align		4
        /*00f8*/ 	.byte	0x01, 0x51
	.zero		2


	//----- nvinfo : EIATTR_MAXREG_COUNT
	.align		4
        /*00fc*/ 	.byte	0x03, 0x1b
        /*00fe*/ 	.short	0x00ff


	//----- nvinfo : EIATTR_NUM_BARRIERS
	.align		4
        /*0100*/ 	.byte	0x02, 0x4c
        /*0102*/ 	.byte	0x01
	.zero		1


	//----- nvinfo : EIATTR_ANNOTATIONS
	.align		4
        /*0104*/ 	.byte	0x04, 0x55
        /*0106*/ 	.short	(.L_48 - .L_47)


	//   ....[0]....
.L_47:
        /*0108*/ 	.word	0x00000001
        /*010c*/ 	.byte	0x20, 0x09, 0x00, 0x00, 0x01, 0x00, 0x00, 0x00, 0xe0, 0x09, 0x00, 0x00, 0x01, 0x00, 0x00, 0x00
        /* <DEDUP_REMOVED lines=1028> */
        /*415c*/ 	.byte	0xc0, 0xb6, 0x01, 0x00, 0x01, 0x00, 0x00, 0x00, 0xe0, 0xb6, 0x01, 0x00


	//----- nvinfo : EIATTR_INT_WARP_WIDE_INSTR_OFFSETS
	.align		4
.L_48:
        /*4168*/ 	.byte	0x04, 0x31
        /*416a*/ 	.short	(.L_50 - .L_49)


	//   ....[0]....
.L_49:
        /*416c*/ 	.word	0x00001d70


	//   ....[1]....
        /*4170*/ 	.word	0x00001da0


	//   ....[2]....
        /*4174*/ 	.word	0x0000a820


	//   ....[3]....
        /*4178*/ 	.word	0x0001bc30


	//   ....[4]....
        /*417c*/ 	.word	0x0001bc80


	//----- nvinfo : EIATTR_COOP_GROUP_MASK_REGIDS
	.align		4
.L_50:
        /*4180*/ 	.byte	0x04, 0x29
        /*4182*/ 	.short	(.L_52 - .L_51)


	//   ....[0]....
.L_51:
        /*4184*/ 	.word	0xffffffff


	//   ....[1]....
        /*4188*/ 	.word	0xffffffff


	//   ....[2]....
        /*418c*/ 	.word	0xffffffff


	//   ....[3]....
        /*4190*/ 	.word	0xffffffff


	//----- nvinfo : EIATTR_COOP_GROUP_INSTR_OFFSETS
	.align		4
.L_52:
        /*4194*/ 	.byte	0x04, 0x28
        /*4196*/ 	.short	(.L_54 - .L_53)


	//   ....[0]....
.L_53:
        /*4198*/ 	.word	0x00000070


	//   ....[1]....
        /*419c*/ 	.word	0x00000330


	//   ....[2]....
        /*41a0*/ 	.word	0x0001bac0


	//   ....[3]....
        /*41a4*/ 	.word	0x0001bd30


	//----- nvinfo : EIATTR_VRC_CTA_INIT_COUNT
	.align		4
.L_54:
        /*41a8*/ 	.byte	0x02, 0x4a
        /*41aa*/ 	.byte	0x80
	.zero		1


	//----- nvinfo : EIATTR_MBARRIER_INSTR_OFFSETS
	.align		4
        /*41ac*/ 	.byte	0x04, 0x39
        /*41ae*/ 	.short	(.L_56 - .L_55)


	//   ....[0]....
.L_55:
        /*41b0*/ 	.word	0x00001f60
        /*41b4*/ 	.word	0x000000ff
        /*41b8*/ 	.word	0x00000000
        /*41bc*/ 	.short	0x0100
        /*41be*/ 	.byte	0x06
	.zero		1


	//   ....[1]....
        /*41c0*/ 	.word	0x0000a8a0
        /*41c4*/ 	.word	0x000000ff
        /*41c8*/ 	.word	0x0000c008
        /*41cc*/ 	.short	0x0100
        /*41ce*/ 	.byte	0x09
	.zero		1


	//   ....[2]....
        /*41d0*/ 	.word	0x0000f9c0
        /*41d4*/ 	.word	0x000000ff
        /*41d8*/ 	.word	0x00000000
        /*41dc*/ 	.short	0x010a
        /*41de*/ 	.byte	0x06
	.zero		1


	//   ....[3]....
        /*41e0*/ 	.word	0x00019b70
        /*41e4*/ 	.word	0x000000ff
        /*41e8*/ 	.word	0x00000000
        /*41ec*/ 	.short	0x010a
        /*41ee*/ 	.byte	0x06
	.zero		1


	//   ....[4]....
        /*41f0*/ 	.word	0x00019bf0
        /*41f4*/ 	.word	0x000000ff
        /*41f8*/ 	.word	0x0000c000
        /*41fc*/ 	.short	0x0108
        /*41fe*/ 	.byte	0x09
	.zero		1


	//   ....[5]....
        /*4200*/ 	.word	0x00019c40
        /*4204*/ 	.word	0x000000ff
        /*4208*/ 	.word	0x0000c008
        /*420c*/ 	.short	0x0108
        /*420e*/ 	.byte	0x09
	.zero		1


	//   ....[6]....
        /*4210*/ 	.word	0x0001bd50
        /*4214*/ 	.word	0x000000ff
        /*4218*/ 	.word	0x00000000
        /*421c*/ 	.short	0x010a
        /*421e*/ 	.byte	0x06
	.zero		1


	//   ....[7]....
        /*4220*/ 	.word	0x0001bd80
        /*4224*/ 	.word	0x000000ff
        /*4228*/ 	.word	0x00000000
        /*422c*/ 	.short	0x010a
        /*422e*/ 	.byte	0x06
	.zero		1


	//----- nvinfo : EIATTR_NUM_MBARRIERS
	.align		4
.L_56:
        /*4230*/ 	.byte	0x03, 0x38
        /*4232*/ 	.short	0x0002


	//----- nvinfo : EIATTR_EXIT_INSTR_OFFSETS
	.align		4
        /*4234*/ 	.byte	0x04, 0x1c
        /*4236*/ 	.short	(.L_58 - .L_57)


	//   ....[0]....
.L_57:
        /*4238*/ 	.word	0x0001bd40


	//----- nvinfo : EIATTR_REQNTID
	.align		4
.L_58:
        /*423c*/ 	.byte	0x04, 0x10
        /*423e*/ 	.short	(.L_60 - .L_59)
.L_59:
        /*4240*/ 	.word	0x00000080
        /*4244*/ 	.word	0x00000001
        /*4248*/ 	.word	0x00000001


	//----- nvinfo : EIATTR_CRS_STACK_SIZE
	.align		4
.L_60:
        /*424c*/ 	.byte	0x04, 0x1e
        /*424e*/ 	.short	(.L_62 - .L_61)
.L_61:
        /*4250*/ 	.word	0x00000000


	//----- nvinfo : EIATTR_CBANK_PARAM_SIZE
	.align		4
.L_62:
        /*4254*/ 	.byte	0x03, 0x19
        /*4256*/ 	.short	0x0050


	//----- nvinfo : EIATTR_PARAM_CBANK
	.align		4
        /*4258*/ 	.byte	0x04, 0x0a
        /*425a*/ 	.short	(.L_64 - .L_63)
	.align		4
.L_63:
        /*425c*/ 	.word	index@(.nv.constant0.matmul_kernel)
        /*4260*/ 	.short	0x0380
        /*4262*/ 	.short	0x0050


	//----- nvinfo : EIATTR_SW_WAR
	.align		4
.L_64:
        /*4264*/ 	.byte	0x04, 0x36
        /*4266*/ 	.short	(.L_66 - .L_65)
.L_65:
        /*4268*/ 	.word	0x00000008
.L_66:


//--------------------- .nv.compat                --------------------------
	.section	.nv.compat,"",@"SHT_CUDA_COMPAT_INFO"
	.align	4
        /*0000*/ 	.byte	0x02, 0x02, 0x02, 0x00, 0x02, 0x05, 0x05, 0x00, 0x02, 0x03, 0x00, 0x00, 0x02, 0x06, 0x01, 0x00


//--------------------- .nv.callgraph             --------------------------
	.section	.nv.callgraph,"",@"SHT_CUDA_CALLGRAPH"
	.align	4
	.sectionentsize	8
	.align		4
        /*0000*/ 	.word	0x00000000
	.align		4
        /*0004*/ 	.word	0xffffffff
	.align		4
        /*0008*/ 	.word	0x00000000
	.align		4
        /*000c*/ 	.word	0xfffffffe
	.align		4
        /*0010*/ 	.word	0x00000000
	.align		4
        /*0014*/ 	.word	0xfffffffd
	.align		4
        /*0018*/ 	.word	0x00000000
	.align		4
        /*001c*/ 	.word	0xfffffffc


//--------------------- .text.matmul_kernel       --------------------------
	.section	.text.matmul_kernel,"ax",@progbits
	.align	128
        .global         matmul_kernel
        .type           matmul_kernel,@function
        .size           matmul_kernel,(.L_x_20 - matmul_kernel)
        .other          matmul_kernel,@"STO_CUDA_ENTRY STV_DEFAULT"
matmul_kernel:
.text.matmul_kernel:
[----:B------:R-:W0:Y:S01]  /*0000*/  LDC R1, c[0x0][0x37c] ;  /* 0x0000df00ff017b82 */ /* 0x000e220000000800 */
[----:B------:R-:W1:Y:S01]  /*0010*/  S2R R5, SR_TID.X ;  /* 0x0000000000057919 */ /* 0x000e620000002100 */
[----:B0-----:R-:W-:Y:S01]  /*0020*/  VIADD R1, R1, 0xfffff620 ;  /* 0xfffff62001017836 */ /* 0x001fe20000000000 */
[----:B-1----:R-:W-:-:S13]  /*0030*/  ISETP.GE.U32.AND P0, PT, R5, 0x20, PT ;  /* 0x000000200500780c */ /* 0x002fda0003f06070 */
[----:B------:R-:W-:Y:S02]  /*0040*/  VOTEU.ANY UP0, P0 ;  /* 0x0000000000ff7886 */ /* 0x000fe40000000100 */
[----:B------:R-:W-:Y:S05]  /*0050*/  BRA.U UP0, `(.L_x_0) ;  /* 0x0000000100b87547 */ /* 0x000fea000b800000 */
[----:B------:R-:W0:Y:S01]  /*0060*/  S2UR UR6, SR_CgaCtaId ;  /* 0x00000000000679c3 */ /* 0x000e220000008800 */
[----:B------:R-:W-:Y:S01]  /*0070*/  NOP ;  /* 0x0000000000007918 */ /* 0x000fe20000000000 */
[----:B------:R-:W-:Y:S02]  /*0080*/  UMOV UR4, 0x40 ;  /* 0x0000004000047882 */ /* 0x000fe40000000000 */
[----:B0-----:R-:W-:-:S09]  /*0090*/  ULEA UR4, UR6, UR4, 0x18 ;  /* 0x0000000406047291 */ /* 0x001fd2000f8ec0ff */
[----:B------:R-:W0:Y:S01]  /*00a0*/  LDS.U8 R0, [UR4] ;  /* 0x00000004ff007984 */ /* 0x000e220008000000 */
[----:B------:R-:W-:Y:S02]  /*00b0*/  UMOV UR4, 0x400 ;  /* 0x0000040000047882 */ /* 0x000fe40000000000 */
[----:B------:R-:W-:Y:S01]  /*00c0*/  ULEA UR4, UR6, UR4, 0x18 ;  /* 0x0000000406047291 */ /* 0x000fe2000f8ec0ff */
[----:B0-----:R-:W-:-:S13]  /*00d0*/  ISETP.NE.AND P0, PT, R0, RZ, PT ;  /* 0x000000ff0000720c */ /* 0x001fda0003f05270 */
[----:B------:R-:W-:Y:S05]  /*00e0*/  @P0 BRA `(.L_x_1) ;  /* 0x00000000007c0947 */ /* 0x000fea0003800000 */
[----:B------:R-:W-:-:S13]  /*00f0*/  ELECT P0, URZ, PT ;  /* 0x0000000000ff782f */ /* 0x000fda0003800000 */
[----:B------:R-:W-:Y:S05]  /*0100*/  @!P0 BRA `(.L_x_2) ;  /* 0x0000000000848947 */ /* 0x000fea0003800000 */
[----:B------:R-:W-:Y:S01]  /*0110*/  UMOV UR5, 0x2 ;  /* 0x0000000200057882 */ /* 0x000fe20000000000 */
[----:B------:R-:W-:Y:S02]  /*0120*/  IMAD.MOV.U32 R4, RZ, RZ, 0x1 ;  /* 0x00000001ff047424 */ /* 0x000fe400078e00ff */
[----:B------:R-:W-:Y:S02]  /*0130*/  IMAD.MOV.U32 R7, RZ, RZ, 0x3 ;  /* 0x00000003ff077424 */ /* 0x000fe400078e00ff */
[----:B------:R-:W-:Y:S04]  /*0140*/  DEPBAR.LE SB0, 0x36 ;  /* 0x00008d800000791a */ /* 0x000fe80000000000 */
[----:B------:R-:W0:Y:S02]  /*0150*/  UTCATOMSWS.FIND_AND_SET.ALIGN UP1, UR5, UR5 ;  /* 0x00000005000575e3 */ /* 0x000e240008020800 */
[----:B0-----:R-:W-:-:S04]  /*0160*/  PLOP3.LUT P0, PT, PT, PT, UP1, 0x80, 0x8 ;  /* 0x000000000008781c */ /* 0x001fc80003f0f018 */
[----:B------:R-:W-:-:S04]  /*0170*/  SEL R0, RZ, 0xffffffff, !P0 ;  /* 0xffffffffff007807 */ /* 0x000fc80004000000 */
[----:B------:R-:W-:Y:S01]  /*0180*/  ISETP.NE.AND P0, PT, R0, RZ, PT ;  /* 0x000000ff0000720c */ /* 0x000fe20003f05270 */
[----:B------:R-:W-:-:S12]  /*0190*/  IMAD.U32 R0, RZ, RZ, UR5 ;  /* 0x00000005ff007e24 */ /* 0x000fd8000f8e00ff */
[----:B------:R-:W-:Y:S05]  /*01a0*/  @P0 BRA `(.L_x_3) ;  /* 0x0000000000240947 */ /* 0x000fea0003800000 */
.L_x_4:
[----:B------:R-:W-:Y:S05]  /*01b0*/  NANOSLEEP 0x64 ;  /* 0x000000640000795d */ /* 0x000fea0003800000 */
[----:B------:R-:W-:-:S05]  /*01c0*/  UMOV UR5, 0x2 ;  /* 0x0000000200057882 */ /* 0x000fca0000000000 */
[----:B------:R-:W-:Y:S04]  /*01d0*/  DEPBAR.LE SB0, 0x36 ;  /* 0x00008d800000791a */ /* 0x000fe80000000000 */
[----:B------:R-:W0:Y:S02]  /*01e0*/  UTCATOMSWS.FIND_AND_SET.ALIGN UP1, UR5, UR5 ;  /* 0x00000005000575e3 */ /* 0x000e240008020800 */
[----:B0-----:R-:W-:-:S04]  /*01f0*/  PLOP3.LUT P0, PT, PT, PT, UP1, 0x80, 0x8 ;  /* 0x000000000008781c */ /* 0x001fc80003f0f018 */
[----:B------:R-:W-:-:S04]  /*0200*/  SEL R0, RZ, 0xffffffff, !P0 ;  /* 0xffffffffff007807 */ /* 0x000fc80004000000 */
[----:B------:R-:W-:Y:S01]  /*0210*/  ISETP.NE.AND P0, PT, R0, RZ, PT ;  /* 0x000000ff0000720c */ /* 0x000fe20003f05270 */
[----:B------:R-:W-:-:S12]  /*0220*/  IMAD.U32 R0, RZ, RZ, UR5 ;  /* 0x00000005ff007e24 */ /* 0x000fd8000f8e00ff */
[----:B------:R-:W-:Y:S05]  /*0230*/  @!P0 BRA `(.L_x_4) ;  /* 0xfffffffc00dc8947 */ /* 0x000fea000383ffff */
.L_x_3:
[C---:B------:R-:W-:Y:S01]  /*0240*/  VIADD R3, R0.reuse, 0x10 ;  /* 0x0000001000037836 */ /* 0x040fe20000000000 */
[----:B------:R-:W-:Y:S01]  /*0250*/  UMOV UR5, 0x50 ;  /* 0x0000005000057882 */ /* 0x000fe20000000000 */
[----:B------:R-:W-:Y:S01]  /*0260*/  SHF.L.U32 R2, R7, R0, RZ ;  /* 0x0000000007027219 */ /* 0x000fe200000006ff */
[----:B------:R-:W-:Y:S01]  /*0270*/  ULEA UR5, UR6, UR5, 0x18 ;  /* 0x0000000506057291 */ /* 0x000fe2000f8ec0ff */
[----:B------:R-:W-:Y:S01]  /*0280*/  IMAD.SHL.U32 R0, R0, 0x20, RZ ;  /* 0x0000002000007824 */ /* 0x000fe200078e00ff */
[----:B------:R-:W-:-:S04]  /*0290*/  SHF.L.U32 R3, R4, R3, RZ ;  /* 0x0000000304037219 */ /* 0x000fc800000006ff */
[----:B------:R-:W-:-:S05]  /*02a0*/  LOP3.LUT R2, R3, R2, RZ, 0xfc, !PT ;  /* 0x0000000203027212 */ /* 0x000fca00078efcff */
[----:B------:R0:W-:Y:S04]  /*02b0*/  ATOMS.OR RZ, [UR5], R2 ;  /* 0x00000002ffff798c */ /* 0x0001e8000b000005 */
[----:B------:R0:W-:Y:S01]  /*02c0*/  STS [UR4], R0 ;  /* 0x00000000ff007988 */ /* 0x0001e20008000804 */
[----:B------:R-:W-:Y:S05]  /*02d0*/  BRA `(.L_x_2) ;  /* 0x0000000000107947 */ /* 0x000fea0003800000 */
.L_x_1:
[----:B------:R-:W-:Y:S01]  /*02e0*/  IMAD.MOV.U32 R0, RZ, RZ, -0x1 ;  /* 0xffffffffff007424 */ /* 0x000fe200078e00ff */
[----:B------:R-:W-:-:S04]  /*02f0*/  MOV R2, 0x320 ;  /* 0x0000032000027802 */ /* 0x000fc80000000f00 */
[----:B------:R0:W-:Y:S03]  /*0300*/  STS [UR4], R0 ;  /* 0x00000000ff007988 */ /* 0x0001e60008000804 */
[----:B0-----:R-:W-:Y:S05]  /*0310*/  CALL.REL.NOINC `($__internal_1_$__cuda_sm10x_tcgen05_guardrail_trap_phase_invalid_during_alloc) ;  /* 0x000001b800b07944 */ /* 0x001fea0003c00000 */
.L_x_2:
[----:B------:R-:W-:Y:S05]  /*0320*/  WARPSYNC.ALL ;  /* 0x0000000000007948 */ /* 0x000fea0003800000 */
[----:B------:R-:W-:Y:S01]  /*0330*/  NOP ;  /* 0x0000000000007918 */ /* 0x000fe20000000000 */
.L_x_0:
[----:B0-----:R-:W0:Y:S01]  /*0340*/  LDC.64 R2, c[0x0][0x398] ;  /* 0x0000e600ff027b82 */ /* 0x001e220000000a00 */
[----:B------:R-:W1:Y:S01]  /*0350*/  S2R R9, SR_CTAID.X ;  /* 0x0000000000097919 */ /* 0x000e620000002500 */
[----:B------:R-:W-:Y:S01]  /*0360*/  UMOV UR9, 0x400 ;  /* 0x0000040000097882 */ /* 0x000fe20000000000 */
[----:B------:R-:W2:Y:S01]  /*0370*/  LDCU UR16, c[0x0][0x3a4] ;  /* 0x00007480ff1077ac */ /* 0x000ea20008000800 */
[----:B------:R-:W3:Y:S04]  /*0380*/  LDCU.64 UR18, c[0x0][0x358] ;  /* 0x00006b00ff1277ac */ /* 0x000ee80008000a00 */
[----:B------:R-:W4:Y:S01]  /*0390*/  S2UR UR5, SR_CgaCtaId ;  /* 0x00000000000579c3 */ /* 0x000f220000008800 */
[----:B------:R-:W0:Y:S01]  /*03a0*/  LDCU.128 UR12, c[0x0][0x380] ;  /* 0x00007000ff0c77ac */ /* 0x000e220008000c00 */
[----:B------:R-:W-:Y:S01]  /*03b0*/  UMOV UR7, 0x1 ;  /* 0x0000000100077882 */ /* 0x000fe20000000000 */
[----:B0-----:R-:W-:Y:S01]  /*03c0*/  VIADD R0, R3, 0x3f ;  /* 0x0000003f03007836 */ /* 0x001fe20000000000 */
[----:B------:R-:W-:-:S04]  /*03d0*/  IABS R14, R3 ;  /* 0x00000003000e7213 */ /* 0x000fc80000000000 */
[----:B------:R-:W-:Y:S01]  /*03e0*/  SHF.R.S32.HI R7, RZ, 0x1f, R0 ;  /* 0x0000001fff077819 */ /* 0x000fe20000011400 */
[----:B----4-:R-:W-:-:S03]  /*03f0*/  ULEA UR9, UR5, UR9, 0x18 ;  /* 0x0000000905097291 */ /* 0x010fc6000f8ec0ff */
[----:B------:R-:W-:Y:S02]  /*0400*/  LEA.HI R7, R7, R0, RZ, 0x6 ;  /* 0x0000000007077211 */ /* 0x000fe400078f30ff */
[----:B-1----:R-:W-:Y:S02]  /*0410*/  IABS R10, R9 ;  /* 0x00000009000a7213 */ /* 0x002fe40000000000 */
[----:B------:R-:W-:-:S05]  /*0420*/  SHF.R.S32.HI R7, RZ, 0x6, R7 ;  /* 0x00000006ff077819 */ /* 0x000fca0000011407 */
[----:B------:R-:W-:-:S05]  /*0430*/  IMAD.SHL.U32 R4, R7, 0x4, RZ ;  /* 0x0000000407047824 */ /* 0x000fca00078e00ff */
[-C--:B------:R-:W-:Y:S02]  /*0440*/  IABS R11, R4.reuse ;  /* 0x00000004000b7213 */ /* 0x080fe40000000000 */
[----:B------:R-:W-:Y:S02]  /*0450*/  IABS R12, R4 ;  /* 0x00000004000c7213 */ /* 0x000fe40000000000 */
[----:B------:R-:W0:Y:S08]  /*0460*/  I2F.RP R0, R11 ;  /* 0x0000000b00007306 */ /* 0x000e300000209400 */
[----:B0-----:R-:W0:Y:S02]  /*0470*/  MUFU.RCP R0, R0 ;  /* 0x0000000000007308 */ /* 0x001e240000001000 */
[----:B0-----:R-:W-:-:S02]  /*0480*/  VIADD R6, R0, 0xffffffe ;  /* 0x0ffffffe00067836 */ /* 0x001fc40000000000 */
[----:B------:R-:W-:-:S04]  /*0490*/  IMAD.MOV R0, RZ, RZ, -R12 ;  /* 0x000000ffff007224 */ /* 0x000fc800078e0a0c */
[----:B------:R0:W1:Y:S02]  /*04a0*/  F2I.FTZ.U32.TRUNC.NTZ R7, R6 ;  /* 0x0000000600077305 */ /* 0x000064000021f000 */
[----:B0-----:R-:W-:Y:S02]  /*04b0*/  IMAD.MOV.U32 R6, RZ, RZ, RZ ;  /* 0x000000ffff067224 */ /* 0x001fe400078e00ff */
[----:B-1----:R-:W-:-:S04]  /*04c0*/  IMAD.MOV R8, RZ, RZ, -R7 ;  /* 0x000000ffff087224 */ /* 0x002fc800078e0a07 */
[----:B------:R-:W-:Y:S02]  /*04d0*/  IMAD R13, R8, R11, RZ ;  /* 0x0000000b080d7224 */ /* 0x000fe400078e02ff */
[----:B------:R-:W-:Y:S02]  /*04e0*/  IMAD.MOV.U32 R8, RZ, RZ, R10 ;  /* 0x000000ffff087224 */ /* 0x000fe400078e000a */
[----:B------:R-:W-:-:S06]  /*04f0*/  IMAD.HI.U32 R7, R7, R13, R6 ;  /* 0x0000000d07077227 */ /* 0x000fcc00078e0006 */
[----:B------:R-:W-:-:S04]  /*0500*/  IMAD.HI.U32 R7, R7, R8, RZ ;  /* 0x0000000807077227 */ /* 0x000fc800078e00ff */
[----:B------:R-:W-:Y:S01]  /*0510*/  IMAD R0, R7, R0, R8 ;  /* 0x0000000007007224 */ /* 0x000fe200078e0208 */
[----:B------:R-:W-:Y:S04]  /*0520*/  BAR.SYNC.DEFER_BLOCKING 0x0 ;  /* 0x0000000000007b1d */ /* 0x000fe80000010000 */
[----:B------:R-:W-:-:S13]  /*0530*/  ISETP.GT.U32.AND P1, PT, R11, R0, PT ;  /* 0x000000000b00720c */ /* 0x000fda0003f24070 */
[----:B------:R-:W-:Y:S02]  /*0540*/  @!P1 IMAD.IADD R0, R0, 0x1, -R11 ;  /* 0x0000000100009824 */ /* 0x000fe400078e0a0b */
[----:B------:R-:W-:Y:S01]  /*0550*/  @!P1 VIADD R7, R7, 0x1 ;  /* 0x0000000107079836 */ /* 0x000fe20000000000 */
[----:B------:R-:W-:Y:S02]  /*0560*/  ISETP.NE.AND P1, PT, R4, RZ, PT ;  /* 0x000000ff0400720c */ /* 0x000fe40003f25270 */
[----:B------:R-:W-:Y:S02]  /*0570*/  ISETP.GE.U32.AND P0, PT, R0, R11, PT ;  /* 0x0000000b0000720c */ /* 0x000fe40003f06070 */
[----:B------:R-:W-:-:S04]  /*0580*/  LOP3.LUT R0, R9, R4, RZ, 0x3c, !PT ;  /* 0x0000000409007212 */ /* 0x000fc800078e3cff */
[----:B------:R-:W-:Y:S01]  /*0590*/  ISETP.GE.AND P2, PT, R0, RZ, PT ;  /* 0x000000ff0000720c */ /* 0x000fe20003f46270 */
[----:B------:R-:W-:-:S06]  /*05a0*/  VIADD R0, R2, 0x7f ;  /* 0x0000007f02007836 */ /* 0x000fcc0000000000 */
[----:B------:R-:W-:-:S04]  /*05b0*/  @P0 VIADD R7, R7, 0x1 ;  /* 0x0000000107070836 */ /* 0x000fc80000000000 */
[----:B------:R-:W-:Y:S01]  /*05c0*/  IMAD.MOV.U32 R6, RZ, RZ, R7 ;  /* 0x000000ffff067224 */ /* 0x000fe200078e0007 */
[----:B------:R-:W-:-:S03]  /*05d0*/  SHF.R.S32.HI R7, RZ, 0x1f, R0 ;  /* 0x0000001fff077819 */ /* 0x000fc60000011400 */
[----:B------:R-:W-:Y:S01]  /*05e0*/  @!P2 IMAD.MOV R6, RZ, RZ, -R6 ;  /* 0x000000ffff06a224 */ /* 0x000fe200078e0a06 */
[----:B------:R-:W-:Y:S02]  /*05f0*/  @!P1 LOP3.LUT R6, RZ, R4, RZ, 0x33, !PT ;  /* 0x00000004ff069212 */ /* 0x000fe400078e33ff */
[----:B------:R-:W-:-:S03]  /*0600*/  LEA.HI R7, R7, R0, RZ, 0x7 ;  /* 0x0000000007077211 */ /* 0x000fc600078f38ff */
[----:B------:R-:W-:Y:S02]  /*0610*/  IMAD.SHL.U32 R13, R6, 0x4, RZ ;  /* 0x00000004060d7824 */ /* 0x000fe400078e00ff */
[----:B------:R-:W-:-:S03]  /*0620*/  IMAD.MOV R6, RZ, RZ, -R6 ;  /* 0x000000ffff067224 */ /* 0x000fc600078e0a06 */
[----:B------:R-:W-:Y:S01]  /*0630*/  LEA.HI.SX32 R7, R7, -R13, 0x19 ;  /* 0x8000000d07077211 */ /* 0x000fe200078fcaff */
[----:B------:R-:W-:Y:S02]  /*0640*/  IMAD R12, R4, R6, R9 ;  /* 0x00000006040c7224 */ /* 0x000fe400078e0209 */
[----:B------:R-:W-:Y:S01]  /*0650*/  IMAD.MOV.U32 R6, RZ, RZ, RZ ;  /* 0x000000ffff067224 */ /* 0x000fe200078e00ff */
[----:B------:R-:W-:Y:S02]  /*0660*/  VIMNMX R15, PT, PT, R7, 0x4, PT ;  /* 0x00000004070f7848 */ /* 0x000fe40003fe0100 */
[----:B------:R-:W-:Y:S02]  /*0670*/  IABS R4, R12 ;  /* 0x0000000c00047213 */ /* 0x000fe40000000000 */
[-C--:B------:R-:W-:Y:S02]  /*0680*/  IABS R10, R15.reuse ;  /* 0x0000000f000a7213 */ /* 0x080fe40000000000 */
[----:B------:R-:W-:-:S02]  /*0690*/  IABS R8, R15 ;  /* 0x0000000f00087213 */ /* 0x000fc40000000000 */
[----:B------:R-:W0:Y:S08]  /*06a0*/  I2F.RP R0, R10 ;  /* 0x0000000a00007306 */ /* 0x000e300000209400 */
[----:B0-----:R-:W0:Y:S02]  /*06b0*/  MUFU.RCP R0, R0 ;  /* 0x0000000000007308 */ /* 0x001e240000001000 */
[----:B0-----:R-:W-:-:S06]  /*06c0*/  VIADD R7, R0, 0xffffffe ;  /* 0x0ffffffe00077836 */ /* 0x001fcc0000000000 */
[----:B------:R-:W0:Y:S02]  /*06d0*/  F2I.FTZ.U32.TRUNC.NTZ R7, R7 ;  /* 0x0000000700077305 */ /* 0x000e24000021f000 */
[----:B0-----:R-:W-:-:S04]  /*06e0*/  IMAD.MOV R11, RZ, RZ, -R7 ;  /* 0x000000ffff0b7224 */ /* 0x001fc800078e0a07 */
[----:B------:R-:W-:-:S04]  /*06f0*/  IMAD R9, R11, R10, RZ ;  /* 0x0000000a0b097224 */ /* 0x000fc800078e02ff */
[----:B------:R-:W-:-:S04]  /*0700*/  IMAD.HI.U32 R0, R7, R9, R6 ;  /* 0x0000000907007227 */ /* 0x000fc800078e0006 */
[----:B------:R-:W-:Y:S02]  /*0710*/  IMAD.MOV.U32 R6, RZ, RZ, R14 ;  /* 0x000000ffff067224 */ /* 0x000fe400078e000e */
[----:B------:R-:W-:Y:S01]  /*0720*/  IMAD.MOV.U32 R7, RZ, RZ, R4 ;  /* 0x000000ffff077224 */ /* 0x000fe200078e0004 */
[----:B------:R-:W0:Y:S01]  /*0730*/  LDS R14, [UR9] ;  /* 0x00000009ff0e7984 */ /* 0x000e220008000800 */
[----:B------:R-:W1:Y:S01]  /*0740*/  I2F.RP R9, R6 ;  /* 0x0000000600097306 */ /* 0x000e620000209400 */
[----:B------:R-:W-:Y:S01]  /*0750*/  IMAD.MOV R4, RZ, RZ, -R8 ;  /* 0x000000ffff047224 */ /* 0x000fe200078e0a08 */
[----:B------:R-:W-:Y:S01]  /*0760*/  IABS R8, R2 ;  /* 0x0000000200087213 */ /* 0x000fe20000000000 */
[----:B------:R-:W-:-:S04]  /*0770*/  IMAD.HI.U32 R0, R0, R7, RZ ;  /* 0x0000000700007227 */ /* 0x000fc800078e00ff */
[----:B------:R-:W-:Y:S02]  /*0780*/  IMAD R7, R0, R4, R7 ;  /* 0x0000000400077224 */ /* 0x000fe400078e0207 */
[----:B------:R-:W-:Y:S01]  /*0790*/  IMAD.MOV.U32 R4, RZ, RZ, R8 ;  /* 0x000000ffff047224 */ /* 0x000fe200078e0008 */
[----:B------:R-:W-:Y:S02]  /*07a0*/  BAR.SYNC.DEFER_BLOCKING 0x0 ;  /* 0x0000000000007b1d */ /* 0x000fe40000010000 */
[----:B------:R-:W-:-:S04]  /*07b0*/  ISETP.GT.U32.AND P1, PT, R10, R7, PT ;  /* 0x000000070a00720c */ /* 0x000fc80003f24070 */
[----:B-1----:R-:W1:Y:S08]  /*07c0*/  MUFU.RCP R9, R9 ;  /* 0x0000000900097308 */ /* 0x002e700000001000 */
[----:B------:R-:W4:Y:S01]  /*07d0*/  I2F.RP R8, R4 ;  /* 0x0000000400087306 */ /* 0x000f220000209400 */
[----:B------:R-:W-:Y:S02]  /*07e0*/  @!P1 IMAD.IADD R7, R7, 0x1, -R10 ;  /* 0x0000000107079824 */ /* 0x000fe400078e0a0a */
[----:B------:R-:W-:Y:S01]  /*07f0*/  @!P1 VIADD R0, R0, 0x1 ;  /* 0x0000000100009836 */ /* 0x000fe20000000000 */
[----:B------:R-:W-:-:S02]  /*0800*/  ISETP.NE.AND P1, PT, R15, RZ, PT ;  /* 0x000000ff0f00720c */ /* 0x000fc40003f25270 */
[----:B------:R-:W-:Y:S02]  /*0810*/  ISETP.GE.U32.AND P0, PT, R7, R10, PT ;  /* 0x0000000a0700720c */ /* 0x000fe40003f06070 */
[----:B------:R-:W-:Y:S01]  /*0820*/  LOP3.LUT R7, R12, R15, RZ, 0x3c, !PT ;  /* 0x0000000f0c077212 */ /* 0x000fe200078e3cff */
[----:B-1----:R-:W-:-:S03]  /*0830*/  VIADD R10, R9, 0xffffffe ;  /* 0x0ffffffe090a7836 */ /* 0x002fc60000000000 */
[----:B------:R-:W-:Y:S01]  /*0840*/  ISETP.GE.AND P2, PT, R7, RZ, PT ;  /* 0x000000ff0700720c */ /* 0x000fe20003f46270 */
[----:B------:R1:W5:Y:S01]  /*0850*/  F2I.FTZ.U32.TRUNC.NTZ R11, R10 ;  /* 0x0000000a000b7305 */ /* 0x000362000021f000 */
[----:B0-----:R-:W-:-:S05]  /*0860*/  R2UR UR8, R14 ;  /* 0x000000000e0872ca */ /* 0x001fca00000e0000 */
[----:B------:R-:W-:Y:S02]  /*0870*/  @P0 VIADD R0, R0, 0x1 ;  /* 0x0000000100000836 */ /* 0x000fe40000000000 */
[----:B----4-:R-:W0:Y:S01]  /*0880*/  MUFU.RCP R8, R8 ;  /* 0x0000000800087308 */ /* 0x010e220000001000 */
[----:B-1----:R-:W-:-:S03]  /*0890*/  IMAD.MOV.U32 R10, RZ, RZ, RZ ;  /* 0x000000ffff0a7224 */ /* 0x002fc600078e00ff */
[----:B------:R-:W-:Y:S01]  /*08a0*/  @!P2 IMAD.MOV R0, RZ, RZ, -R0 ;  /* 0x000000ffff00a224 */ /* 0x000fe200078e0a00 */
[----:B------:R-:W-:Y:S01]  /*08b0*/  @!P1 LOP3.LUT R0, RZ, R15, RZ, 0x33, !PT ;  /* 0x0000000fff009212 */ /* 0x000fe200078e33ff */
[----:B-----5:R-:W-:-:S04]  /*08c0*/  IMAD.MOV R7, RZ, RZ, -R11 ;  /* 0x000000ffff077224 */ /* 0x020fc800078e0a0b */
[----:B------:R-:W-:Y:S02]  /*08d0*/  IMAD.SHL.U32 R68, R0, 0x40, RZ ;  /* 0x0000004000447824 */ /* 0x000fe400078e00ff */
[----:B------:R-:W-:Y:S02]  /*08e0*/  IMAD R7, R7, R6, RZ ;  /* 0x0000000607077224 */ /* 0x000fe400078e02ff */
[----:B------:R-:W-:Y:S01]  /*08f0*/  VIADD R20, R68, 0x1 ;  /* 0x0000000144147836 */ /* 0x000fe20000000000 */
[----:B------:R-:W-:Y:S01]  /*0900*/  IABS R71, R68 ;  /* 0x0000004400477213 */ /* 0x000fe20000000000 */
[----:B------:R-:W-:-:S03]  /*0910*/  IMAD.HI.U32 R7, R11, R7, R10 ;  /* 0x000000070b077227 */ /* 0x000fc600078e000a */
[----:B------:R-:W-:Y:S01]  /*0920*/  STL [R1+0x744], R20 ;  /* 0x0007441401007387 */ /* 0x000fe20000100800 */
[----:B0-----:R-:W-:Y:S01]  /*0930*/  VIADD R8, R8, 0xffffffe ;  /* 0x0ffffffe08087836 */ /* 0x001fe20000000000 */
[----:B------:R-:W-:Y:S01]  /*0940*/  IABS R70, R20 ;  /* 0x0000001400467213 */ /* 0x000fe20000000000 */
[----:B------:R-:W-:Y:S02]  /*0950*/  IMAD.MOV R10, RZ, RZ, -R0 ;  /* 0x000000ffff0a7224 */ /* 0x000fe400078e0a00 */
[----:B------:R0:W1:Y:S01]  /*0960*/  F2I.FTZ.U32.TRUNC.NTZ R9, R8 ;  /* 0x0000000800097305 */ /* 0x000062000021f000 */
[----:B------:R-:W-:Y:S02]  /*0970*/  VIADD R17, R68, 0x4 ;  /* 0x0000000444117836 */ /* 0x000fe40000000000 */
[----:B------:R-:W-:-:S03]  /*0980*/  IMAD.HI.U32 R0, R7, R71, RZ ;  /* 0x0000004707007227 */ /* 0x000fc600078e00ff */
[----:B------:R-:W-:Y:S01]  /*0990*/  IABS R66, R17 ;  /* 0x0000001100427213 */ /* 0x000fe20000000000 */
[C---:B------:R-:W-:Y:S02]  /*09a0*/  VIADD R19, R68.reuse, 0x2 ;  /* 0x0000000244137836 */ /* 0x040fe40000000000 */
[C---:B------:R-:W-:Y:S01]  /*09b0*/  VIADD R18, R68.reuse, 0x3 ;  /* 0x0000000344127836 */ /* 0x040fe20000000000 */
[----:B0-----:R-:W-:Y:S01]  /*09c0*/  SHF.R.U32.HI R8, RZ, 0x5, R5 ;  /* 0x00000005ff087819 */ /* 0x001fe20000011605 */
[----:B------:R-:W-:Y:S01]  /*09d0*/  IMAD R10, R15, R10, R12 ;  /* 0x0000000a0f0a7224 */ /* 0x000fe200078e020c */
[----:B------:R-:W-:Y:S01]  /*09e0*/  STL [R1+0x740], R19 ;  /* 0x0007401301007387 */ /* 0x000fe20000100800 */
[----:B------:R-:W-:Y:S01]  /*09f0*/  VIADD R16, R68, 0x5 ;  /* 0x0000000544107836 */ /* 0x000fe20000000000 */
[----:B------:R-:W-:Y:S01]  /*0a00*/  R2UR UR11, R8 ;  /* 0x00000000080b72ca */ /* 0x000fe200000e0000 */
[----:B-1----:R-:W-:Y:S01]  /*0a10*/  IMAD.MOV R11, RZ, RZ, -R9 ;  /* 0x000000ffff0b7224 */ /* 0x002fe200078e0a09 */
[----:B------:R-:W-:Y:S01]  /*0a20*/  STL [R1+0x748], R18 ;  /* 0x0007481201007387 */ /* 0x000fe20000100800 */
[----:B------:R-:W-:Y:S01]  /*0a30*/  IMAD.MOV R12, RZ, RZ, -R0 ;  /* 0x000000ffff0c7224 */ /* 0x000fe200078e0a00 */
[----:B------:R-:W-:Y:S01]  /*0a40*/  IABS R69, R19 ;  /* 0x0000001300457213 */ /* 0x000fe20000000000 */
[----:B------:R-:W-:Y:S01]  /*0a50*/  IMAD R11, R11, R4, RZ ;  /* 0x000000040b0b7224 */ /* 0x000fe200078e02ff */
[----:B------:R-:W-:Y:S01]  /*0a60*/  STL [R1+0x750], R17 ;  /* 0x0007501101007387 */ /* 0x000fe20000100800 */
[----:B------:R-:W-:Y:S01]  /*0a70*/  IMAD.MOV.U32 R8, RZ, RZ, RZ ;  /* 0x000000ffff087224 */ /* 0x000fe200078e00ff */
[----:B------:R-:W-:Y:S01]  /*0a80*/  IABS R65, R16 ;  /* 0x0000001000417213 */ /* 0x000fe20000000000 */
[----:B------:R-:W-:Y:S01]  /*0a90*/  IMAD R71, R6, R12, R71 ;  /* 0x0000000c06477224 */ /* 0x000fe200078e0247 */
[----:B------:R0:W-:Y:S01]  /*0aa0*/  STL [R1+0x74c], R16 ;  /* 0x00074c1001007387 */ /* 0x0001e20000100800 */
[----:B------:R-:W-:Y:S01]  /*0ab0*/  IMAD.HI.U32 R12, R7, R66, RZ ;  /* 0x00000042070c7227 */ /* 0x000fe200078e00ff */
[----:B------:R-:W-:Y:S01]  /*0ac0*/  IABS R67, R18 ;  /* 0x0000001200437213 */ /* 0x000fe20000000000 */
[----:B------:R-:W-:-:S02]  /*0ad0*/  USHF.L.U32 UR4, UR11, 0x15, URZ ;  /* 0x000000150b047899 */ /* 0x000fc400080006ff */
[----:B------:R-:W-:Y:S02]  /*0ae0*/  IMAD.HI.U32 R0, R9, R11, R8 ;  /* 0x0000000b09007227 */ /* 0x000fe400078e0008 */
[----:B------:R-:W-:Y:S02]  /*0af0*/  ULOP3.LUT UR4, UR4, 0x600000, URZ, 0xc0, !UPT ;  /* 0x0060000004047892 */ /* 0x000fe4000f8ec0ff */
[----:B------:R-:W-:Y:S02]  /*0b00*/  IMAD.IADD R8, R13, 0x1, R10 ;  /* 0x000000010d087824 */ /* 0x000fe400078e020a */
[C---:B0-----:R-:W-:Y:S02]  /*0b10*/  VIADD R16, R68.reuse, 0x9 ;  /* 0x0000000944107836 */ /* 0x041fe40000000000 */
[----:B------:R-:W-:Y:S02]  /*0b20*/  VIADD R18, R68, 0x7 ;  /* 0x0000000744127836 */ /* 0x000fe40000000000 */
[----:B------:R-:W-:Y:S01]  /*0b30*/  IMAD.HI.U32 R10, R7, R69, RZ ;  /* 0x00000045070a7227 */ /* 0x000fe200078e00ff */
[----:B------:R-:W-:-:S02]  /*0b40*/  IABS R61, R16 ;  /* 0x00000010003d7213 */ /* 0x000fc40000000000 */
[----:B------:R-:W-:Y:S01]  /*0b50*/  IABS R63, R18 ;  /* 0x00000012003f7213 */ /* 0x000fe20000000000 */
[----:B------:R-:W-:Y:S02]  /*0b60*/  IMAD.MOV R15, RZ, RZ, -R12 ;  /* 0x000000ffff0f7224 */ /* 0x000fe400078e0a0c */
[C---:B------:R-:W-:Y:S02]  /*0b70*/  VIADD R19, R68.reuse, 0x6 ;  /* 0x0000000644137836 */ /* 0x040fe40000000000 */
[----:B------:R-:W-:Y:S02]  /*0b80*/  VIADD R17, R68, 0x8 ;  /* 0x0000000844117836 */ /* 0x000fe40000000000 */
[----:B------:R-:W-:Y:S01]  /*0b90*/  IMAD.MOV R10, RZ, RZ, -R10 ;  /* 0x000000ffff0a7224 */ /* 0x000fe200078e0a0a */
[----:B------:R-:W-:Y:S01]  /*0ba0*/  STL [R1+0x754], R19 ;  /* 0x0007541301007387 */ /* 0x000fe20000100800 */
[----:B------:R-:W-:Y:S01]  /*0bb0*/  IMAD R66, R6, R15, R66 ;  /* 0x0000000f06427224 */ /* 0x000fe200078e0242 */
[----:B------:R-:W-:Y:S01]  /*0bc0*/  IABS R62, R17 ;  /* 0x00000011003e7213 */ /* 0x000fe20000000000 */
[----:B------:R-:W-:Y:S01]  /*0bd0*/  VIADD R15, R68, 0xe ;  /* 0x0000000e440f7836 */ /* 0x000fe20000000000 */
[----:B------:R-:W-:Y:S01]  /*0be0*/  STL [R1+0x758], R18 ;  /* 0x0007581201007387 */ /* 0x000fe20000100800 */
[----:B------:R-:W-:Y:S01]  /*0bf0*/  IMAD.HI.U32 R12, R7, R61, RZ ;  /* 0x0000003d070c7227 */ /* 0x000fe200078e00ff */
[----:B------:R-:W-:-:S02]  /*0c00*/  IABS R64, R19 ;  /* 0x0000001300407213 */ /* 0x000fc40000000000 */
[----:B------:R0:W-:Y:S01]  /*0c10*/  STL [R1+0x75c], R17 ;  /* 0x00075c1101007387 */ /* 0x0001e20000100800 */
[----:B------:R-:W-:Y:S01]  /*0c20*/  IMAD R69, R6, R10, R69 ;  /* 0x0000000a06457224 */ /* 0x000fe200078e0245 */
[----:B------:R-:W-:Y:S01]  /*0c30*/  IABS R56, R15 ;  /* 0x0000000f00387213 */ /* 0x000fe20000000000 */
[----:B------:R-:W-:Y:S01]  /*0c40*/  VIADD R14, R68, 0xa ;  /* 0x0000000a440e7836 */ /* 0x000fe20000000000 */
[----:B------:R1:W-:Y:S01]  /*0c50*/  STL [R1+0x760], R16 ;  /* 0x0007601001007387 */ /* 0x0003e20000100800 */
[----:B------:R-:W-:-:S03]  /*0c60*/  IMAD.HI.U32 R10, R7, R63, RZ ;  /* 0x0000003f070a7227 */ /* 0x000fc600078e00ff */
[----:B------:R4:W-:Y:S01]  /*0c70*/  STL [R1+0x764], R14 ;  /* 0x0007640e01007387 */ /* 0x0009e20000100800 */
[----:B------:R-:W-:Y:S01]  /*0c80*/  IMAD.MOV R12, RZ, RZ, -R12 ;  /* 0x000000ffff0c7224 */ /* 0x000fe200078e0a0c */
[----:B------:R-:W-:Y:S01]  /*0c90*/  IABS R60, R14 ;  /* 0x0000000e003c7213 */ /* 0x000fe20000000000 */
[C---:B0-----:R-:W-:Y:S02]  /*0ca0*/  VIADD R17, R68.reuse, 0xc ;  /* 0x0000000c44117836 */ /* 0x041fe40000000000 */
[C---:B------:R-:W-:Y:S02]  /*0cb0*/  VIADD R18, R68.reuse, 0xb ;  /* 0x0000000b44127836 */ /* 0x040fe40000000000 */
[----:B-1----:R-:W-:Y:S01]  /*0cc0*/  VIADD R16, R68, 0xd ;  /* 0x0000000d44107836 */ /* 0x002fe20000000000 */
[----:B------:R-:W-:Y:S01]  /*0cd0*/  IABS R58, R17 ;  /* 0x00000011003a7213 */ /* 0x000fe20000000000 */
[----:B------:R-:W-:Y:S01]  /*0ce0*/  IMAD.MOV R10, RZ, RZ, -R10 ;  /* 0x000000ffff0a7224 */ /* 0x000fe200078e0a0a */
[----:B------:R-:W-:Y:S01]  /*0cf0*/  STL [R1+0x76c], R18 ;  /* 0x00076c1201007387 */ /* 0x000fe20000100800 */
[----:B------:R-:W-:Y:S01]  /*0d00*/  IMAD R61, R6, R12, R61 ;  /* 0x0000000c063d7224 */ /* 0x000fe200078e023d */
[----:B------:R-:W-:Y:S01]  /*0d10*/  IABS R57, R16 ;  /* 0x0000001000397213 */ /* 0x000fe20000000000 */
[----:B------:R-:W-:Y:S01]  /*0d20*/  IMAD.HI.U32 R12, R7, R56, RZ ;  /* 0x00000038070c7227 */ /* 0x000fe200078e00ff */
[----:B------:R-:W-:Y:S01]  /*0d30*/  STL [R1+0x77c], R17 ;  /* 0x00077c1101007387 */ /* 0x000fe20000100800 */
[----:B------:R-:W-:-:S02]  /*0d40*/  IABS R59, R18 ;  /* 0x00000012003b7213 */ /* 0x000fc40000000000 */
[----:B------:R-:W-:Y:S01]  /*0d50*/  VIADD R19, R68, 0x11 ;  /* 0x0000001144137836 */ /* 0x000fe20000000000 */
[----:B------:R0:W-:Y:S01]  /*0d60*/  STL [R1+0x778], R16 ;  /* 0x0007781001007387 */ /* 0x0001e20000100800 */
[----:B------:R-:W-:Y:S02]  /*0d70*/  IMAD R63, R6, R10, R63 ;  /* 0x0000000a063f7224 */ /* 0x000fe400078e023f */
[C---:B----4-:R-:W-:Y:S01]  /*0d80*/  VIADD R14, R68.reuse, 0xf ;  /* 0x0000000f440e7836 */ /* 0x050fe20000000000 */
[----:B------:R-:W-:Y:S01]  /*0d90*/  IABS R53, R19 ;  /* 0x0000001300357213 */ /* 0x000fe20000000000 */
[----:B------:R-:W-:Y:S01]  /*0da0*/  IMAD.HI.U32 R10, R7, R58, RZ ;  /* 0x0000003a070a7227 */ /* 0x000fe200078e00ff */
[----:B------:R1:W-:Y:S02]  /*0db0*/  STL [R1+0x774], R15 ;  /* 0x0007740f01007387 */ /* 0x0003e40000100800 */
[----:B------:R-:W-:Y:S01]  /*0dc0*/  IABS R55, R14 ;  /* 0x0000000e00377213 */ /* 0x000fe20000000000 */
[C---:B------:R-:W-:Y:S01]  /*0dd0*/  VIADD R20, R68.reuse, 0x10 ;  /* 0x0000001044147836 */ /* 0x040fe20000000000 */
[----:B------:R4:W-:Y:S01]  /*0de0*/  STL [R1+0x770], R14 ;  /* 0x0007700e01007387 */ /* 0x0009e20000100800 */
[----:B0-----:R-:W-:-:S02]  /*0df0*/  VIADD R16, R68, 0x13 ;  /* 0x0000001344107836 */ /* 0x001fc40000000000 */
[----:B------:R-:W-:Y:S01]  /*0e00*/  IMAD.MOV R17, RZ, RZ, -R12 ;  /* 0x000000ffff117224 */ /* 0x000fe200078e0a0c */
[----:B------:R-:W-:Y:S01]  /*0e10*/  STL [R1+0x768], R20 ;  /* 0x0007681401007387 */ /* 0x000fe20000100800 */
[----:B------:R-:W-:Y:S01]  /*0e20*/  VIADD R18, R68, 0x12 ;  /* 0x0000001244127836 */ /* 0x000fe20000000000 */
[----:B------:R-:W-:Y:S01]  /*0e30*/  IABS R51, R16 ;  /* 0x0000001000337213 */ /* 0x000fe20000000000 */
[----:B-1----:R-:W-:Y:S01]  /*0e40*/  IMAD.MOV R15, RZ, RZ, -R10 ;  /* 0x000000ffff0f7224 */ /* 0x002fe200078e0a0a */
[----:B------:R-:W-:Y:S01]  /*0e50*/  STL [R1+0x780], R19 ;  /* 0x0007801301007387 */ /* 0x000fe20000100800 */
[----:B------:R-:W-:Y:S01]  /*0e60*/  IMAD R56, R6, R17, R56 ;  /* 0x0000001106387224 */ /* 0x000fe200078e0238 */
[----:B------:R-:W-:Y:S01]  /*0e70*/  IABS R52, R18 ;  /* 0x0000001200347213 */ /* 0x000fe20000000000 */
[C---:B------:R-:W-:Y:S01]  /*0e80*/  VIADD R17, R68.reuse, 0x16 ;  /* 0x0000001644117836 */ /* 0x040fe20000000000 */
[----:B------:R0:W-:Y:S01]  /*0e90*/  STL [R1+0x790], R18 ;  /* 0x0007901201007387 */ /* 0x0001e20000100800 */
[----:B----4-:R-:W-:Y:S01]  /*0ea0*/  VIADD R14, R68, 0x14 ;  /* 0x00000014440e7836 */ /* 0x010fe20000000000 */
[----:B------:R-:W-:Y:S01]  /*0eb0*/  IABS R54, R20 ;  /* 0x0000001400367213 */ /* 0x000fe20000000000 */
[----:B------:R-:W-:Y:S01]  /*0ec0*/  IMAD.HI.U32 R10, R7, R53, RZ ;  /* 0x00000035070a7227 */ /* 0x000fe200078e00ff */
[----:B------:R1:W-:Y:S01]  /*0ed0*/  STL [R1+0x78c], R16 ;  /* 0x00078c1001007387 */ /* 0x0003e20000100800 */
[----:B------:R-:W-:-:S02]  /*0ee0*/  IABS R48, R17 ;  /* 0x0000001100307213 */ /* 0x000fc40000000000 */
[----:B------:R-:W-:Y:S01]  /*0ef0*/  IMAD R58, R6, R15, R58 ;  /* 0x0000000f063a7224 */ /* 0x000fe200078e023a */
[----:B------:R-:W-:Y:S01]  /*0f00*/  STL [R1+0x794], R14 ;  /* 0x0007940e01007387 */ /* 0x000fe20000100800 */
[C---:B------:R-:W-:Y:S01]  /*0f10*/  VIADD R15, R68.reuse, 0x18 ;  /* 0x00000018440f7836 */ /* 0x040fe20000000000 */
[----:B------:R-:W-:Y:S01]  /*0f20*/  IABS R50, R14 ;  /* 0x0000000e00327213 */ /* 0x000fe20000000000 */
[C---:B0-----:R-:W-:Y:S02]  /*0f30*/  VIADD R18, R68.reuse, 0x15 ;  /* 0x0000001544127836 */ /* 0x041fe40000000000 */
[C---:B------:R-:W-:Y:S01]  /*0f40*/  IMAD.HI.U32 R12, R7.reuse, R51, RZ ;  /* 0x00000033070c7227 */ /* 0x040fe200078e00ff */
[----:B------:R-:W-:Y:S02]  /*0f50*/  IABS R46, R15 ;  /* 0x0000000f002e7213 */ /* 0x000fe40000000000 */
[----:B------:R-:W-:Y:S01]  /*0f60*/  STL [R1+0x798], R18 ;  /* 0x0007981201007387 */ /* 0x000fe20000100800 */
[----:B-1----:R-:W-:Y:S01]  /*0f70*/  VIADD R16, R68, 0x17 ;  /* 0x0000001744107836 */ /* 0x002fe20000000000 */
[----:B------:R-:W-:Y:S01]  /*0f80*/  IABS R49, R18 ;  /* 0x0000001200317213 */ /* 0x000fe20000000000 */
[----:B------:R-:W-:Y:S01]  /*0f90*/  IMAD.MOV R10, RZ, RZ, -R10 ;  /* 0x000000ffff0a7224 */ /* 0x000fe200078e0a0a */
[----:B------:R-:W-:Y:S01]  /*0fa0*/  STL [R1+0x7a8], R17 ;  /* 0x0007a81101007387 */ /* 0x000fe20000100800 */
[----:B------:R-:W-:Y:S01]  /*0fb0*/  IMAD.MOV R12, RZ, RZ, -R12 ;  /* 0x000000ffff0c7224 */ /* 0x000fe200078e0a0c */
[----:B------:R-:W-:Y:S01]  /*0fc0*/  IABS R47, R16 ;  /* 0x00000010002f7213 */ /* 0x000fe20000000000 */
[----:B------:R-:W-:Y:S01]  /*0fd0*/  IMAD R53, R6, R10, R53 ;  /* 0x0000000a06357224 */ /* 0x000fe200078e0235 */
[----:B------:R0:W-:Y:S01]  /*0fe0*/  STL [R1+0x7a4], R16 ;  /* 0x0007a41001007387 */ /* 0x0001e20000100800 */
[----:B------:R-:W-:-:S03]  /*0ff0*/  IMAD.HI.U32 R10, R7, R48, RZ ;  /* 0x00000030070a7227 */ /* 0x000fc600078e00ff */
[----:B------:R1:W-:Y:S01]  /*1000*/  STL [R1+0x7ac], R15 ;  /* 0x0007ac0f01007387 */ /* 0x0003e20000100800 */
[----:B------:R-:W-:-:S04]  /*1010*/  IMAD.HI.U32 R13, R7, R65, RZ ;  /* 0x00000041070d7227 */ /* 0x000fc800078e00ff */
[----:B------:R-:W-:Y:S02]  /*1020*/  IMAD R51, R6, R12, R51 ;  /* 0x0000000c06337224 */ /* 0x000fe400078e0233 */
[C---:B0-----:R-:W-:Y:S02]  /*1030*/  VIADD R16, R68.reuse, 0x1d ;  /* 0x0000001d44107836 */ /* 0x041fe40000000000 */
[C---:B------:R-:W-:Y:S02]  /*1040*/  VIADD R14, R68.reuse, 0x19 ;  /* 0x00000019440e7836 */ /* 0x040fe40000000000 */
[----:B------:R-:W-:Y:S01]  /*1050*/  IMAD.HI.U32 R12, R7, R46, RZ ;  /* 0x0000002e070c7227 */ /* 0x000fe200078e00ff */
[----:B------:R-:W-:Y:S02]  /*1060*/  IABS R41, R16 ;  /* 0x0000001000297213 */ /* 0x000fe40000000000 */
[----:B------:R0:W-:Y:S01]  /*1070*/  STL [R1+0x7b0], R14 ;  /* 0x0007b00e01007387 */ /* 0x0001e20000100800 */
[----:B------:R-:W-:Y:S01]  /*1080*/  VIADD R20, R68, 0x1a ;  /* 0x0000001a44147836 */ /* 0x000fe20000000000 */
[----:B------:R-:W-:Y:S01]  /*1090*/  IABS R45, R14 ;  /* 0x0000000e002d7213 */ /* 0x000fe20000000000 */
[----:B-1----:R-:W-:-:S02]  /*10a0*/  IMAD.MOV R15, RZ, RZ, -R10 ;  /* 0x000000ffff0f7224 */ /* 0x002fc400078e0a0a */
[C---:B------:R-:W-:Y:S01]  /*10b0*/  VIADD R19, R68.reuse, 0x1b ;  /* 0x0000001b44137836 */ /* 0x040fe20000000000 */
[----:B------:R-:W-:Y:S01]  /*10c0*/  STL [R1+0x7c0], R20 ;  /* 0x0007c01401007387 */ /* 0x000fe20000100800 */
[----:B------:R-:W-:Y:S01]  /*10d0*/  VIADD R18, R68, 0x1c ;  /* 0x0000001c44127836 */ /* 0x000fe20000000000 */
[----:B------:R-:W-:Y:S01]  /*10e0*/  IABS R44, R20 ;  /* 0x00000014002c7213 */ /* 0x000fe20000000000 */
[----:B------:R-:W-:Y:S01]  /*10f0*/  IMAD.MOV R13, RZ, RZ, -R13 ;  /* 0x000000ffff0d7224 */ /* 0x000fe200078e0a0d */
[----:B------:R-:W-:Y:S01]  /*1100*/  STL [R1+0x7bc], R19 ;  /* 0x0007bc1301007387 */ /* 0x000fe20000100800 */
[----:B------:R-:W-:Y:S01]  /*1110*/  IMAD.MOV R17, RZ, RZ, -R12 ;  /* 0x000000ffff117224 */ /* 0x000fe200078e0a0c */
[----:B------:R-:W-:Y:S01]  /*1120*/  IABS R42, R18 ;  /* 0x00000012002a7213 */ /* 0x000fe20000000000 */
[----:B------:R-:W-:Y:S01]  /*1130*/  IMAD R48, R6, R15, R48 ;  /* 0x0000000f06307224 */ /* 0x000fe200078e0230 */
[----:B------:R1:W-:Y:S01]  /*1140*/  STL [R1+0x7c4], R18 ;  /* 0x0007c41201007387 */ /* 0x0003e20000100800 */
[----:B------:R-:W-:Y:S01]  /*1150*/  VIADD R15, R68, 0x22 ;  /* 0x00000022440f7836 */ /* 0x000fe20000000000 */
[----:B------:R-:W-:Y:S01]  /*1160*/  IABS R43, R19 ;  /* 0x00000013002b7213 */ /* 0x000fe20000000000 */
[----:B------:R-:W-:Y:S01]  /*1170*/  IMAD.HI.U32 R9, R7, R70, RZ ;  /* 0x0000004607097227 */ /* 0x000fe200078e00ff */
[----:B------:R4:W-:Y:S02]  /*1180*/  STL [R1+0x7c8], R16 ;  /* 0x0007c81001007387 */ /* 0x0009e40000100800 */
[----:B------:R-:W-:Y:S01]  /*1190*/  IABS R36, R15 ;  /* 0x0000000f00247213 */ /* 0x000fe20000000000 */
[----:B------:R-:W-:-:S02]  /*11a0*/  IMAD R65, R6, R13, R65 ;  /* 0x0000000d06417224 */ /* 0x000fc400078e0241 */
[----:B0-----:R-:W-:Y:S02]  /*11b0*/  VIADD R14, R68, 0x1e ;  /* 0x0000001e440e7836 */ /* 0x001fe40000000000 */
[----:B------:R-:W-:-:S03]  /*11c0*/  IMAD.HI.U32 R12, R7, R41, RZ ;  /* 0x00000029070c7227 */ /* 0x000fc600078e00ff */
[----:B------:R-:W-:Y:S01]  /*11d0*/  STL [R1+0x7d8], R14 ;  /* 0x0007d80e01007387 */ /* 0x000fe20000100800 */
[----:B------:R-:W-:Y:S01]  /*11e0*/  IMAD.HI.U32 R13, R7, R60, RZ ;  /* 0x0000003c070d7227 */ /* 0x000fe200078e00ff */
[----:B------:R-:W-:-:S03]  /*11f0*/  IABS R40, R14 ;  /* 0x0000000e00287213 */ /* 0x000fc60000000000 */
[----:B------:R-:W-:Y:S02]  /*1200*/  IMAD R46, R6, R17, R46 ;  /* 0x00000011062e7224 */ /* 0x000fe400078e022e */
[C---:B-1----:R-:W-:Y:S02]  /*1210*/  VIADD R18, R68.reuse, 0x1f ;  /* 0x0000001f44127836 */ /* 0x042fe40000000000 */
[C---:B------:R-:W-:Y:S02]  /*1220*/  VIADD R17, R68.reuse, 0x20 ;  /* 0x0000002044117836 */ /* 0x040fe40000000000 */
[----:B----4-:R-:W-:Y:S01]  /*1230*/  VIADD R16, R68, 0x21 ;  /* 0x0000002144107836 */ /* 0x010fe20000000000 */
[----:B------:R-:W-:Y:S01]  /*1240*/  STL [R1+0x7d4], R18 ;  /* 0x0007d41201007387 */ /* 0x000fe20000100800 */
[----:B------:R-:W-:Y:S01]  /*1250*/  IMAD.MOV R9, RZ, RZ, -R9 ;  /* 0x000000ffff097224 */ /* 0x000fe200078e0a09 */
[----:B------:R-:W-:Y:S01]  /*1260*/  IABS R38, R17 ;  /* 0x0000001100267213 */ /* 0x000fe20000000000 */
[----:B------:R-:W-:Y:S01]  /*1270*/  IMAD.MOV R12, RZ, RZ, -R12 ;  /* 0x000000ffff0c7224 */ /* 0x000fe200078e0a0c */
[----:B------:R-:W-:Y:S01]  /*1280*/  STL [R1+0x7dc], R17 ;  /* 0x0007dc1101007387 */ /* 0x000fe20000100800 */
[----:B------:R-:W-:Y:S01]  /*1290*/  IMAD.MOV R13, RZ, RZ, -R13 ;  /* 0x000000ffff0d7224 */ /* 0x000fe200078e0a0d */
[----:B------:R-:W-:Y:S01]  /*12a0*/  IABS R37, R16 ;  /* 0x0000001000257213 */ /* 0x000fe20000000000 */
[C---:B------:R-:W-:Y:S01]  /*12b0*/  IMAD R70, R6.reuse, R9, R70 ;  /* 0x0000000906467224 */ /* 0x040fe200078e0246 */
[----:B------:R0:W-:Y:S01]  /*12c0*/  STL [R1+0x7e0], R16 ;  /* 0x0007e01001007387 */ /* 0x0001e20000100800 */
[C---:B------:R-:W-:Y:S01]  /*12d0*/  IMAD R41, R6.reuse, R12, R41 ;  /* 0x0000000c06297224 */ /* 0x040fe200078e0229 */
[----:B------:R-:W-:Y:S01]  /*12e0*/  IABS R39, R18 ;  /* 0x0000001200277213 */ /* 0x000fe20000000000 */
[----:B------:R-:W-:Y:S01]  /*12f0*/  IMAD.HI.U32 R9, R7, R64, RZ ;  /* 0x0000004007097227 */ /* 0x000fe200078e00ff */
[----:B------:R-:W-:Y:S03]  /*1300*/  STL [R1+0x7f0], R15 ;  /* 0x0007f00f01007387 */ /* 0x000fe60000100800 */
[----:B------:R-:W-:-:S02]  /*1310*/  IMAD R60, R6, R13, R60 ;  /* 0x0000000d063c7224 */ /* 0x000fc400078e023c */
[----:B------:R-:W-:Y:S01]  /*1320*/  IMAD.HI.U32 R12, R7, R36, RZ ;  /* 0x00000024070c7227 */ /* 0x000fe200078e00ff */
[----:B0-----:R-:W-:-:S03]  /*1330*/  LOP3.LUT R16, R5, 0x7f, RZ, 0xc0, !PT ;  /* 0x0000007f05107812 */ /* 0x001fc600078ec0ff */
[----:B------:R-:W-:Y:S01]  /*1340*/  IMAD.HI.U32 R13, R7, R55, RZ ;  /* 0x00000037070d7227 */ /* 0x000fe200078e00ff */
[----:B------:R-:W-:-:S03]  /*1350*/  ISETP.NE.U32.AND P3, PT, R16, RZ, PT ;  /* 0x000000ff1000720c */ /* 0x000fc60003f65070 */
[----:B------:R-:W-:Y:S02]  /*1360*/  IMAD.MOV R9, RZ, RZ, -R9 ;  /* 0x000000ffff097224 */ /* 0x000fe400078e0a09 */
[----:B------:R-:W-:Y:S02]  /*1370*/  IMAD.MOV R17, RZ, RZ, -R12 ;  /* 0x000000ffff117224 */ /* 0x000fe400078e0a0c */
[----:B------:R-:W-:Y:S02]  /*1380*/  IMAD.MOV R13, RZ, RZ, -R13 ;  /* 0x000000ffff0d7224 */ /* 0x000fe400078e0a0d */
[----:B------:R-:W-:Y:S02]  /*1390*/  IMAD R12, R8, 0x80, R16 ;  /* 0x00000080080c7824 */ /* 0x000fe400078e0210 */
[----:B------:R-:W-:-:S03]  /*13a0*/  IMAD.HI.U32 R11, R7, R67, RZ ;  /* 0x00000043070b7227 */ /* 0x000fc600078e00ff */
[----:B------:R-:W-:Y:S01]  /*13b0*/  IABS R5, R12 ;  /* 0x0000000c00057213 */ /* 0x000fe20000000000 */
[----:B------:R-:W-:Y:S01]  /*13c0*/  IMAD R64, R6, R9, R64 ;  /* 0x0000000906407224 */ /* 0x000fe200078e0240 */
[----:B------:R-:W-:Y:S01]  /*13d0*/  ISETP.GE.AND P2, PT, R12, RZ, PT ;  /* 0x000000ff0c00720c */ /* 0x000fe20003f46270 */
[----:B------:R-:W-:-:S04]  /*13e0*/  IMAD.HI.U32 R9, R7, R59, RZ ;  /* 0x0000003b07097227 */ /* 0x000fc800078e00ff */
[----:B------:R-:W-:Y:S02]  /*13f0*/  IMAD R55, R6, R13, R55 ;  /* 0x0000000d06377224 */ /* 0x000fe400078e0237 */
[----:B------:R-:W-:Y:S02]  /*1400*/  IMAD.MOV R11, RZ, RZ, -R11 ;  /* 0x000000ffff0b7224 */ /* 0x000fe400078e0a0b */
[----:B------:R-:W-:-:S04]  /*1410*/  IMAD.HI.U32 R13, R7, R50, RZ ;  /* 0x00000032070d7227 */ /* 0x000fc800078e00ff */
[----:B------:R-:W-:Y:S02]  /*1420*/  IMAD.MOV R9, RZ, RZ, -R9 ;  /* 0x000000ffff097224 */ /* 0x000fe400078e0a09 */
[----:B------:R-:W-:Y:S02]  /*1430*/  IMAD R67, R6, R11, R67 ;  /* 0x0000000b06437224 */ /* 0x000fe400078e0243 */
[----:B------:R-:W-:Y:S02]  /*1440*/  IMAD.MOV R13, RZ, RZ, -R13 ;  /* 0x000000ffff0d7224 */ /* 0x000fe400078e0a0d */
[----:B------:R-:W-:-:S04]  /*1450*/  IMAD.HI.U32 R11, R7, R62, RZ ;  /* 0x0000003e070b7227 */ /* 0x000fc800078e00ff */
[----:B------:R-:W-:-:S04]  /*1460*/  IMAD.HI.U32 R0, R0, R5, RZ ;  /* 0x0000000500007227 */ /* 0x000fc800078e00ff */
[----:B------:R-:W-:Y:S02]  /*1470*/  IMAD R59, R6, R9, R59 ;  /* 0x00000009063b7224 */ /* 0x000fe400078e023b */
[----:B------:R-:W-:-:S04]  /*1480*/  IMAD.HI.U32 R9, R7, R54, RZ ;  /* 0x0000003607097227 */ /* 0x000fc800078e00ff */
[----:B------:R-:W-:Y:S02]  /*1490*/  IMAD R50, R6, R13, R50 ;  /* 0x0000000d06327224 */ /* 0x000fe400078e0232 */
[----:B------:R-:W-:Y:S02]  /*14a0*/  IMAD.MOV R11, RZ, RZ, -R11 ;  /* 0x000000ffff0b7224 */ /* 0x000fe400078e0a0b */
[----:B------:R-:W-:-:S04]  /*14b0*/  IMAD.HI.U32 R13, R7, R45, RZ ;  /* 0x0000002d070d7227 */ /* 0x000fc800078e00ff */
[----:B------:R-:W-:Y:S02]  /*14c0*/  IMAD.MOV R0, RZ, RZ, -R0 ;  /* 0x000000ffff007224 */ /* 0x000fe400078e0a00 */
[----:B------:R-:W-:Y:S02]  /*14d0*/  IMAD.MOV R9, RZ, RZ, -R9 ;  /* 0x000000ffff097224 */ /* 0x000fe400078e0a09 */
[----:B------:R-:W-:Y:S02]  /*14e0*/  IMAD R62, R6, R11, R62 ;  /* 0x0000000b063e7224 */ /* 0x000fe400078e023e */
[----:B------:R-:W-:Y:S02]  /*14f0*/  IMAD.MOV R13, RZ, RZ, -R13 ;  /* 0x000000ffff0d7224 */ /* 0x000fe400078e0a0d */
[----:B------:R-:W-:Y:S02]  /*1500*/  IMAD R0, R4, R0, R5 ;  /* 0x0000000004007224 */ /* 0x000fe400078e0205 */
[----:B------:R-:W-:-:S03]  /*1510*/  IMAD.HI.U32 R11, R7, R57, RZ ;  /* 0x00000039070b7227 */ /* 0x000fc600078e00ff */
[----:B------:R-:W-:Y:S01]  /*1520*/  ISETP.GT.U32.AND P0, PT, R4, R0, PT ;  /* 0x000000000400720c */ /* 0x000fe20003f04070 */
[----:B------:R-:W-:Y:S02]  /*1530*/  VIADD R14, R68, 0x23 ;  /* 0x00000023440e7836 */ /* 0x000fe40000000000 */
[C---:B------:R-:W-:Y:S02]  /*1540*/  IMAD R54, R6.reuse, R9, R54 ;  /* 0x0000000906367224 */ /* 0x040fe400078e0236 */
[----:B------:R-:W-:Y:S01]  /*1550*/  IMAD.HI.U32 R9, R7, R49, RZ ;  /* 0x0000003107097227 */ /* 0x000fe200078e00ff */
[----:B------:R0:W-:Y:S01]  /*1560*/  STL [R1+0x7ec], R14 ;  /* 0x0007ec0e01007387 */ /* 0x0001e20000100800 */
[----:B------:R-:W-:Y:S02]  /*1570*/  IABS R35, R14 ;  /* 0x0000000e00237213 */ /* 0x000fe40000000000 */
[----:B------:R-:W-:Y:S02]  /*1580*/  IMAD R45, R6, R13, R45 ;  /* 0x0000000d062d7224 */ /* 0x000fe400078e022d */
[----:B------:R-:W-:-:S02]  /*1590*/  VIADD R20, R68, 0x24 ;  /* 0x0000002444147836 */ /* 0x000fc40000000000 */
[----:B------:R-:W-:Y:S02]  /*15a0*/  IMAD.MOV R11, RZ, RZ, -R11 ;  /* 0x000000ffff0b7224 */ /* 0x000fe400078e0a0b */
[C---:B------:R-:W-:Y:S01]  /*15b0*/  IMAD.HI.U32 R13, R7.reuse, R40, RZ ;  /* 0x00000028070d7227 */ /* 0x040fe200078e00ff */
[----:B------:R-:W-:Y:S01]  /*15c0*/  STL [R1+0x7f4], R20 ;  /* 0x0007f41401007387 */ /* 0x000fe20000100800 */
[----:B------:R-:W-:Y:S02]  /*15d0*/  IABS R34, R20 ;  /* 0x0000001400227213 */ /* 0x000fe40000000000 */
[C---:B------:R-:W-:Y:S02]  /*15e0*/  VIADD R19, R68.reuse, 0x25 ;  /* 0x0000002544137836 */ /* 0x040fe40000000000 */
[C---:B------:R-:W-:Y:S02]  /*15f0*/  VIADD R18, R68.reuse, 0x26 ;  /* 0x0000002644127836 */ /* 0x040fe40000000000 */
[----:B0-----:R-:W-:Y:S01]  /*1600*/  VIADD R14, R68, 0x27 ;  /* 0x00000027440e7836 */ /* 0x001fe20000000000 */
[----:B------:R-:W-:Y:S01]  /*1610*/  STL [R1+0x7e8], R19 ;  /* 0x0007e81301007387 */ /* 0x000fe20000100800 */
[----:B------:R-:W-:Y:S01]  /*1620*/  IMAD.MOV R9, RZ, RZ, -R9 ;  /* 0x000000ffff097224 */ /* 0x000fe200078e0a09 */
[----:B------:R-:W-:Y:S01]  /*1630*/  IABS R32, R18 ;  /* 0x0000001200207213 */ /* 0x000fe20000000000 */
[----:B------:R-:W-:Y:S01]  /*1640*/  IMAD R57, R6, R11, R57 ;  /* 0x0000000b06397224 */ /* 0x000fe200078e0239 */
[----:B------:R-:W-:Y:S01]  /*1650*/  STL [R1+0x7e4], R18 ;  /* 0x0007e41201007387 */ /* 0x000fe20000100800 */
[----:B------:R-:W-:Y:S01]  /*1660*/  IMAD.MOV R13, RZ, RZ, -R13 ;  /* 0x000000ffff0d7224 */ /* 0x000fe200078e0a0d */
[----:B------:R-:W-:Y:S01]  /*1670*/  IABS R31, R14 ;  /* 0x0000000e001f7213 */ /* 0x000fe20000000000 */
[----:B------:R-:W-:Y:S01]  /*1680*/  IMAD.HI.U32 R11, R7, R52, RZ ;  /* 0x00000034070b7227 */ /* 0x000fe200078e00ff */
[----:B------:R0:W-:Y:S01]  /*1690*/  STL [R1+0x7d0], R14 ;  /* 0x0007d00e01007387 */ /* 0x0001e20000100800 */
[----:B------:R-:W-:-:S02]  /*16a0*/  IABS R33, R19 ;  /* 0x0000001300217213 */ /* 0x000fc40000000000 */
[----:B------:R-:W-:Y:S01]  /*16b0*/  IMAD R49, R6, R9, R49 ;  /* 0x0000000906317224 */ /* 0x000fe200078e0231 */
[----:B------:R-:W-:Y:S01]  /*16c0*/  STL [R1+0x6f8], R12 ;  /* 0x0006f80c01007387 */ /* 0x000fe20000100800 */
[----:B------:R-:W-:-:S04]  /*16d0*/  IMAD.HI.U32 R9, R7, R44, RZ ;  /* 0x0000002c07097227 */ /* 0x000fc800078e00ff */
[C---:B------:R-:W-:Y:S01]  /*16e0*/  IMAD.HI.U32 R10, R7.reuse, R43, RZ ;  /* 0x0000002b070a7227 */ /* 0x040fe200078e00ff */
[----:B0-----:R-:W0:Y:S03]  /*16f0*/  LDC R14, c[0x0][0x3a0] ;  /* 0x0000e800ff0e7b82 */ /* 0x001e260000000800 */
[----:B------:R-:W-:Y:S02]  /*1700*/  IMAD R40, R6, R13, R40 ;  /* 0x0000000d06287224 */ /* 0x000fe400078e0228 */
[----:B------:R-:W-:Y:S02]  /*1710*/  IMAD.MOV R11, RZ, RZ, -R11 ;  /* 0x000000ffff0b7224 */ /* 0x000fe400078e0a0b */
[----:B------:R-:W-:-:S04]  /*1720*/  IMAD.HI.U32 R13, R7, R35, RZ ;  /* 0x00000023070d7227 */ /* 0x000fc800078e00ff */
[----:B------:R-:W-:Y:S02]  /*1730*/  IMAD.MOV R9, RZ, RZ, -R9 ;  /* 0x000000ffff097224 */ /* 0x000fe400078e0a09 */
[----:B------:R-:W-:Y:S02]  /*1740*/  IMAD.MOV R10, RZ, RZ, -R10 ;  /* 0x000000ffff0a7224 */ /* 0x000fe400078e0a0a */
[----:B------:R-:W-:Y:S02]  /*1750*/  IMAD R52, R6, R11, R52 ;  /* 0x0000000b06347224 */ /* 0x000fe400078e0234 */
[----:B------:R-:W-:Y:S02]  /*1760*/  IMAD.MOV R13, RZ, RZ, -R13 ;  /* 0x000000ffff0d7224 */ /* 0x000fe400078e0a0d */
[----:B------:R-:W-:Y:S02]  /*1770*/  @!P0 IMAD.IADD R0, R0, 0x1, -R4 ;  /* 0x0000000100008824 */ /* 0x000fe400078e0a04 */
[----:B------:R-:W-:-:S03]  /*1780*/  IMAD.HI.U32 R11, R7, R47, RZ ;  /* 0x0000002f070b7227 */ /* 0x000fc600078e00ff */
[----:B------:R-:W-:Y:S01]  /*1790*/  ISETP.GT.U32.AND P0, PT, R4, R0, PT ;  /* 0x000000000400720c */ /* 0x000fe20003f04070 */
[C---:B------:R-:W-:Y:S02]  /*17a0*/  IMAD R44, R6.reuse, R9, R44 ;  /* 0x00000009062c7224 */ /* 0x040fe400078e022c */
[----:B------:R-:W-:Y:S02]  /*17b0*/  IMAD R43, R6, R10, R43 ;  /* 0x0000000a062b7224 */ /* 0x000fe400078e022b */
[----:B------:R-:W-:-:S04]  /*17c0*/  IMAD.HI.U32 R9, R7, R39, RZ ;  /* 0x0000002707097227 */ /* 0x000fc800078e00ff */
[----:B------:R-:W-:-:S04]  /*17d0*/  IMAD.HI.U32 R10, R7, R38, RZ ;  /* 0x00000026070a7227 */ /* 0x000fc800078e00ff */
[----:B------:R-:W-:Y:S02]  /*17e0*/  IMAD R35, R6, R13, R35 ;  /* 0x0000000d06237224 */ /* 0x000fe400078e0223 */
[----:B------:R-:W-:Y:S02]  /*17f0*/  IMAD.MOV R11, RZ, RZ, -R11 ;  /* 0x000000ffff0b7224 */ /* 0x000fe400078e0a0b */
[----:B------:R-:W-:Y:S02]  /*1800*/  VIADD R13, R68, 0x2c ;  /* 0x0000002c440d7836 */ /* 0x000fe40000000000 */
[----:B------:R-:W-:Y:S02]  /*1810*/  IMAD.MOV R9, RZ, RZ, -R9 ;  /* 0x000000ffff097224 */ /* 0x000fe400078e0a09 */
[----:B------:R-:W-:Y:S01]  /*1820*/  IMAD.MOV R15, RZ, RZ, -R10 ;  /* 0x000000ffff0f7224 */ /* 0x000fe200078e0a0a */
[----:B------:R-:W-:Y:S01]  /*1830*/  IABS R26, R13 ;  /* 0x0000000d001a7213 */ /* 0x000fe20000000000 */
[----:B------:R-:W-:-:S02]  /*1840*/  IMAD R47, R6, R11, R47 ;  /* 0x0000000b062f7224 */ /* 0x000fc400078e022f */
[----:B------:R-:W-:-:S04]  /*1850*/  IMAD.HI.U32 R11, R7, R42, RZ ;  /* 0x0000002a070b7227 */ /* 0x000fc800078e00ff */
[----:B------:R-:W-:Y:S02]  /*1860*/  VIADD R19, R68, 0x28 ;  /* 0x0000002844137836 */ /* 0x000fe40000000000 */
[----:B------:R-:W-:Y:S02]  /*1870*/  IMAD R36, R6, R17, R36 ;  /* 0x0000001106247224 */ /* 0x000fe400078e0224 */
[----:B------:R-:W-:Y:S01]  /*1880*/  VIADD R18, R68, 0x29 ;  /* 0x0000002944127836 */ /* 0x000fe20000000000 */
[----:B------:R-:W-:Y:S01]  /*1890*/  STL [R1+0x7cc], R19 ;  /* 0x0007cc1301007387 */ /* 0x000fe20000100800 */
[C---:B------:R-:W-:Y:S01]  /*18a0*/  IMAD R39, R6.reuse, R9, R39 ;  /* 0x0000000906277224 */ /* 0x040fe200078e0227 */
[----:B------:R-:W-:Y:S01]  /*18b0*/  IABS R30, R19 ;  /* 0x00000013001e7213 */ /* 0x000fe20000000000 */
[----:B------:R-:W-:Y:S01]  /*18c0*/  IMAD R38, R6, R15, R38 ;  /* 0x0000000f06267224 */ /* 0x000fe200078e0226 */
[----:B------:R-:W-:Y:S01]  /*18d0*/  STL [R1+0x7b8], R18 ;  /* 0x0007b81201007387 */ /* 0x000fe20000100800 */
[----:B------:R-:W-:Y:S01]  /*18e0*/  VIADD R17, R68, 0x2a ;  /* 0x0000002a44117836 */ /* 0x000fe20000000000 */
[----:B------:R-:W-:Y:S01]  /*18f0*/  IABS R29, R18 ;  /* 0x00000012001d7213 */ /* 0x000fe20000000000 */
[----:B------:R-:W-:-:S03]  /*1900*/  IMAD.HI.U32 R9, R7, R32, RZ ;  /* 0x0000002007097227 */ /* 0x000fc600078e00ff */
[----:B------:R-:W-:Y:S01]  /*1910*/  STL [R1+0x7b4], R17 ;  /* 0x0007b41101007387 */ /* 0x000fe20000100800 */
[----:B------:R-:W-:Y:S01]  /*1920*/  VIADD R15, R68, 0x2b ;  /* 0x0000002b440f7836 */ /* 0x000fe20000000000 */
[----:B------:R-:W-:Y:S01]  /*1930*/  IABS R28, R17 ;  /* 0x00000011001c7213 */ /* 0x000fe20000000000 */
[----:B------:R-:W-:Y:S02]  /*1940*/  IMAD.MOV R11, RZ, RZ, -R11 ;  /* 0x000000ffff0b7224 */ /* 0x000fe400078e0a0b */
[----:B------:R-:W-:Y:S01]  /*1950*/  IMAD.HI.U32 R5, R7, R26, RZ ;  /* 0x0000001a07057227 */ /* 0x000fe200078e00ff */
[----:B------:R1:W-:Y:S01]  /*1960*/  STL [R1+0x7a0], R15 ;  /* 0x0007a00f01007387 */ /* 0x0003e20000100800 */
[----:B------:R-:W-:Y:S02]  /*1970*/  IABS R27, R15 ;  /* 0x0000000f001b7213 */ /* 0x000fe40000000000 */
[----:B------:R-:W-:Y:S01]  /*1980*/  IMAD.MOV R9, RZ, RZ, -R9 ;  /* 0x000000ffff097224 */ /* 0x000fe200078e0a09 */
[----:B------:R4:W-:Y:S01]  /*1990*/  STL [R1+0x79c], R13 ;  /* 0x00079c0d01007387 */ /* 0x0009e20000100800 */
[----:B------:R-:W-:-:S02]  /*19a0*/  IMAD R42, R6, R11, R42 ;  /* 0x0000000b062a7224 */ /* 0x000fc400078e022a */
[----:B------:R-:W-:-:S04]  /*19b0*/  IMAD.HI.U32 R8, R7, R31, RZ ;  /* 0x0000001f07087227 */ /* 0x000fc800078e00ff */
[----:B------:R-:W-:Y:S01]  /*19c0*/  @!P0 IMAD.IADD R0, R0, 0x1, -R4 ;  /* 0x0000000100008824 */ /* 0x000fe200078e0a04 */
[----:B------:R-:W-:Y:S01]  /*19d0*/  ISETP.NE.AND P0, PT, R2, RZ, PT ;  /* 0x000000ff0200720c */ /* 0x000fe20003f05270 */
[----:B------:R-:W-:-:S04]  /*19e0*/  IMAD.HI.U32 R11, R7, R37, RZ ;  /* 0x00000025070b7227 */ /* 0x000fc800078e00ff */
[----:B------:R-:W-:Y:S02]  /*19f0*/  IMAD.MOV R5, RZ, RZ, -R5 ;  /* 0x000000ffff057224 */ /* 0x000fe400078e0a05 */
[----:B0-----:R-:W-:Y:S02]  /*1a00*/  VIADD R4, R14, 0xfffffff7 ;  /* 0xfffffff70e047836 */ /* 0x001fe40000000000 */
[C---:B-1----:R-:W-:Y:S02]  /*1a10*/  VIADD R15, R68.reuse, 0x2d ;  /* 0x0000002d440f7836 */ /* 0x042fe40000000000 */
[----:B----4-:R-:W-:Y:S01]  /*1a20*/  VIADD R13, R68, 0x2e ;  /* 0x0000002e440d7836 */ /* 0x010fe20000000000 */
[----:B------:R-:W-:Y:S01]  /*1a30*/  ISETP.GE.U32.AND P1, PT, R4, 0x7fffff78, PT ;  /* 0x7fffff780400780c */ /* 0x000fe20003f26070 */
[----:B------:R-:W-:Y:S01]  /*1a40*/  IMAD R32, R6, R9, R32 ;  /* 0x0000000906207224 */ /* 0x000fe200078e0220 */
[----:B------:R0:W-:Y:S01]  /*1a50*/  STL [R1+0x788], R15 ;  /* 0x0007880f01007387 */ /* 0x0001e20000100800 */
[----:B------:R-:W-:Y:S01]  /*1a60*/  IMAD.HI.U32 R10, R7, R33, RZ ;  /* 0x00000021070a7227 */ /* 0x000fe200078e00ff */
[----:B------:R-:W-:-:S02]  /*1a70*/  IABS R24, R13 ;  /* 0x0000000d00187213 */ /* 0x000fc40000000000 */
[----:B------:R0:W-:Y:S01]  /*1a80*/  STL [R1+0x784], R13 ;  /* 0x0007840d01007387 */ /* 0x0001e20000100800 */
[----:B------:R-:W-:Y:S01]  /*1a90*/  IMAD.MOV R8, RZ, RZ, -R8 ;  /* 0x000000ffff087224 */ /* 0x000fe200078e0a08 */
[----:B------:R-:W-:Y:S01]  /*1aa0*/  IABS R25, R15 ;  /* 0x0000000f00197213 */ /* 0x000fe20000000000 */
[----:B------:R-:W-:-:S04]  /*1ab0*/  IMAD.HI.U32 R9, R7, R28, RZ ;  /* 0x0000001c07097227 */ /* 0x000fc800078e00ff */
[----:B------:R-:W-:Y:S02]  /*1ac0*/  IMAD.MOV R11, RZ, RZ, -R11 ;  /* 0x000000ffff0b7224 */ /* 0x000fe400078e0a0b */
[C---:B------:R-:W-:Y:S02]  /*1ad0*/  IMAD R26, R6.reuse, R5, R26 ;  /* 0x00000005061a7224 */ /* 0x040fe400078e021a */
[----:B------:R-:W1:Y:S01]  /*1ae0*/  LDC.64 R4, c[0x0][0x3a8] ;  /* 0x0000ea00ff047b82 */ /* 0x000e620000000a00 */
[----:B------:R-:W-:Y:S02]  /*1af0*/  IMAD.MOV R10, RZ, RZ, -R10 ;  /* 0x000000ffff0a7224 */ /* 0x000fe400078e0a0a */
[C---:B------:R-:W-:Y:S02]  /*1b00*/  IMAD R31, R6.reuse, R8, R31 ;  /* 0x00000008061f7224 */ /* 0x040fe400078e021f */
[----:B------:R-:W-:Y:S02]  /*1b10*/  IMAD.MOV R9, RZ, RZ, -R9 ;  /* 0x000000ffff097224 */ /* 0x000fe400078e0a09 */
[----:B------:R-:W-:-:S02]  /*1b20*/  IMAD R37, R6, R11, R37 ;  /* 0x0000000b06257224 */ /* 0x000fc400078e0225 */
[----:B------:R-:W-:-:S04]  /*1b30*/  IMAD.HI.U32 R8, R7, R27, RZ ;  /* 0x0000001b07087227 */ /* 0x000fc800078e00ff */
[----:B------:R-:W-:-:S04]  /*1b40*/  IMAD.HI.U32 R11, R7, R34, RZ ;  /* 0x00000022070b7227 */ /* 0x000fc800078e00ff */
[C---:B------:R-:W-:Y:S02]  /*1b50*/  IMAD R33, R6.reuse, R10, R33 ;  /* 0x0000000a06217224 */ /* 0x040fe400078e0221 */
[----:B------:R-:W-:Y:S02]  /*1b60*/  IMAD R28, R6, R9, R28 ;  /* 0x00000009061c7224 */ /* 0x000fe400078e021c */
[----:B------:R-:W-:-:S04]  /*1b70*/  IMAD.HI.U32 R10, R7, R29, RZ ;  /* 0x0000001d070a7227 */ /* 0x000fc800078e00ff */
[----:B------:R-:W-:Y:S02]  /*1b80*/  IMAD.MOV R8, RZ, RZ, -R8 ;  /* 0x000000ffff087224 */ /* 0x000fe400078e0a08 */
[----:B------:R-:W-:Y:S02]  /*1b90*/  VIADD R9, R14, 0xffffffff ;  /* 0xffffffff0e097836 */ /* 0x000fe40000000000 */
[----:B------:R-:W-:Y:S02]  /*1ba0*/  IMAD.MOV R11, RZ, RZ, -R11 ;  /* 0x000000ffff0b7224 */ /* 0x000fe400078e0a0b */
[----:B------:R-:W-:Y:S01]  /*1bb0*/  IMAD.MOV R10, RZ, RZ, -R10 ;  /* 0x000000ffff0a7224 */ /* 0x000fe200078e0a0a */
[----:B------:R-:W-:Y:S01]  /*1bc0*/  ISETP.GE.U32.AND P5, PT, R9, 0x7fffff80, PT ;  /* 0x7fffff800900780c */ /* 0x000fe20003fa6070 */
[C---:B------:R-:W-:Y:S02]  /*1bd0*/  IMAD R27, R6.reuse, R8, R27 ;  /* 0x00000008061b7224 */ /* 0x040fe400078e021b */
[----:B------:R-:W-:-:S02]  /*1be0*/  IMAD R34, R6, R11, R34 ;  /* 0x0000000b06227224 */ /* 0x000fc400078e0222 */
[----:B------:R-:W-:-:S04]  /*1bf0*/  IMAD.HI.U32 R8, R7, R24, RZ ;  /* 0x0000001807087227 */ /* 0x000fc800078e00ff */
[----:B------:R-:W-:-:S04]  /*1c00*/  IMAD.HI.U32 R11, R7, R30, RZ ;  /* 0x0000001e070b7227 */ /* 0x000fc800078e00ff */
[----:B------:R-:W-:-:S04]  /*1c10*/  IMAD.HI.U32 R9, R7, R25, RZ ;  /* 0x0000001907097227 */ /* 0x000fc800078e00ff */
[----:B------:R-:W-:Y:S02]  /*1c20*/  IMAD R29, R6, R10, R29 ;  /* 0x0000000a061d7224 */ /* 0x000fe400078e021d */
[----:B------:R-:W-:Y:S02]  /*1c30*/  VIADD R10, R14, 0xffffffef ;  /* 0xffffffef0e0a7836 */ /* 0x000fe40000000000 */
[----:B------:R-:W-:Y:S02]  /*1c40*/  IMAD.MOV R8, RZ, RZ, -R8 ;  /* 0x000000ffff087224 */ /* 0x000fe400078e0a08 */
[----:B------:R-:W-:Y:S01]  /*1c50*/  IMAD.MOV R11, RZ, RZ, -R11 ;  /* 0x000000ffff0b7224 */ /* 0x000fe200078e0a0b */
[----:B------:R-:W-:Y:S01]  /*1c60*/  ISETP.GE.U32.AND P4, PT, R10, 0x7fffff70, PT ;  /* 0x7fffff700a00780c */ /* 0x000fe20003f86070 */
[----:B------:R-:W-:Y:S02]  /*1c70*/  IMAD.MOV R9, RZ, RZ, -R9 ;  /* 0x000000ffff097224 */ /* 0x000fe400078e0a09 */
[----:B------:R-:W-:Y:S01]  /*1c80*/  @!P2 IMAD.MOV R0, RZ, RZ, -R0 ;  /* 0x000000ffff00a224 */ /* 0x000fe200078e0a00 */
[----:B------:R-:W-:Y:S01]  /*1c90*/  @!P0 LOP3.LUT R0, RZ, R2, RZ, 0x33, !PT ;  /* 0x00000002ff008212 */ /* 0x000fe200078e33ff */
[----:B------:R-:W-:-:S02]  /*1ca0*/  IMAD R24, R6, R8, R24 ;  /* 0x0000000806187224 */ /* 0x000fc400078e0218 */
[C---:B------:R-:W-:Y:S02]  /*1cb0*/  IMAD R30, R6.reuse, R11, R30 ;  /* 0x0000000b061e7224 */ /* 0x040fe400078e021e */
[----:B------:R-:W-:Y:S02]  /*1cc0*/  IMAD R25, R6, R9, R25 ;  /* 0x0000000906197224 */ /* 0x000fe400078e0219 */
[----:B------:R-:W-:Y:S01]  /*1cd0*/  VIADD R8, R14, 0xffffffe7 ;  /* 0xffffffe70e087836 */ /* 0x000fe20000000000 */
[----:B0123--:R-:W-:Y:S06]  /*1ce0*/  BRA.U UP0, `(.L_x_5) ;  /* 0x0000000100187547 */ /* 0x00ffec000b800000 */
[----:B------:R-:W-:Y:S01]  /*1cf0*/  ELECT P0, URZ, PT ;  /* 0x0000000000ff782f */ /* 0x000fe20003800000 */
[----:B------:R-:W-:Y:S01]  /*1d00*/  IMAD.MOV.U32 R2, RZ, RZ, 0x1 ;  /* 0x00000001ff027424 */ /* 0x000fe200078e00ff */
[----:B------:R-:W-:Y:S01]  /*1d10*/  UMOV UR6, 0x40 ;  /* 0x0000004000067882 */ /* 0x000fe20000000000 */
[----:B------:R-:W-:Y:S01]  /*1d20*/  UVIRTCOUNT.DEALLOC.SMPOOL 0x80 ;  /* 0x000000800000784c */ /* 0x000fe20000000000 */
[----:B------:R-:W-:-:S09]  /*1d30*/  ULEA UR6, UR5, UR6, 0x18 ;  /* 0x0000000605067291 */ /* 0x000fd2000f8ec0ff */
[----:B------:R0:W-:Y:S03]  /*1d40*/  @P0 STS.U8 [UR6], R2 ;  /* 0x00000002ff000988 */ /* 0x0001e60008000006 */
.L_x_5:
[----:B------:R-:W-:Y:S01]  /*1d50*/  UIADD3 UR10, UPT, UPT, UR8, UR4, URZ ;  /* 0x00000004080a7290 */ /* 0x000fe2000fffe0ff */
[----:B0-----:R-:W-:Y:S01]  /*1d60*/  IMAD R2, R0, UR16, RZ ;  /* 0x0000001000027c24 */ /* 0x001fe2000f8e02ff */
[----:B------:R-:W-:Y:S01]  /*1d70*/  VOTEU.ALL UP1, P3 ;  /* 0x0000000000ff7886 */ /* 0x000fe20001820000 */
[----:B------:R-:W-:Y:S01]  /*1d80*/  UIADD3 UR6, UPT, UPT, UR9, 0xc000, URZ ;  /* 0x0000c00009067890 */ /* 0x000fe2000fffe0ff */
[----:B------:R-:W-:Y:S01]  /*1d90*/  ISETP.GE.U32.AND P0, PT, R8, 0x7fffff68, PT ;  /* 0x7fffff680800780c */ /* 0x000fe20003f06070 */
[----:B------:R-:W-:Y:S01]  /*1da0*/  VOTEU.ALL UP2, P3 ;  /* 0x0000000000ff7886 */ /* 0x000fe20001840000 */
[----:B------:R-:W-:Y:S01]  /*1db0*/  IADD3 R0, P6, PT, R2, UR12, RZ ;  /* 0x0000000c02007c10 */ /* 0x000fe2000ffde0ff */
[----:B------:R-:W-:Y:S01]  /*1dc0*/  VIADD R8, R14, 0xffffffdf ;  /* 0xffffffdf0e087836 */ /* 0x000fe20000000000 */
[----:B------:R-:W-:-:S04]  /*1dd0*/  @!UP1 UIADD3 UR4, UPT, UPT, -UR7, 0x100000, URZ ;  /* 0x0010000007049890 */ /* 0x000fc8000fffe1ff */
[----:B------:R-:W-:Y:S02]  /*1de0*/  @!UP1 USHF.L.U32 UR5, UR4, 0xb, URZ ;  /* 0x0000000b04059899 */ /* 0x000fe400080006ff */
[----:B------:R-:W-:Y:S01]  /*1df0*/  @!UP1 USHF.L.U32 UR4, UR4, 0x1, URZ ;  /* 0x0000000104049899 */ /* 0x000fe200080006ff */
[----:B------:R-:W-:Y:S01]  /*1e00*/  STTM.x64 tmem[UR10], RZ ;  /* 0x000000ff000079ed */ /* 0x000fe2000834000a */
[----:B------:R-:W0:Y:S02]  /*1e10*/  FENCE.VIEW.ASYNC.T ;  /* 0x00000000000073c6 */ /* 0x000e240000000200 */
[----:B0-----:R-:W-:Y:S01]  /*1e20*/  BAR.SYNC.DEFER_BLOCKING 0x0 ;  /* 0x0000000000007b1d */ /* 0x001fe20000010000 */
[----:B------:R-:W-:Y:S01]  /*1e30*/  LEA.HI.X.SX32 R2, R2, UR13, 0x1, P6 ;  /* 0x0000000d02027c11 */ /* 0x000fe2000b0f0eff */
[----:B------:R-:W-:Y:S01]  /*1e40*/  IMAD.SHL.U32 R10, R4, 0x8, RZ ;  /* 0x00000008040a7824 */ /* 0x000fe200078e00ff */
[----:B------:R-:W-:Y:S01]  /*1e50*/  ISETP.GE.U32.AND P2, PT, R8, 0x7fffff60, PT ;  /* 0x7fffff600800780c */ /* 0x000fe20003f46070 */
[----:B------:R-:W-:-:S02]  /*1e60*/  @!P5 IMAD.MOV.U32 R8, RZ, RZ, R0 ;  /* 0x000000ffff08d224 */ /* 0x000fc400078e0000 */
[----:B------:R-:W-:Y:S01]  /*1e70*/  @!P5 IMAD.MOV.U32 R9, RZ, RZ, R2 ;  /* 0x000000ffff09d224 */ /* 0x000fe200078e0002 */
[----:B------:R0:W-:Y:S01]  /*1e80*/  STL [R1+0x9dc], R91 ;  /* 0x0009dc5b01007387 */ /* 0x0001e20000100800 */
[----:B------:R-:W-:Y:S01]  /*1e90*/  PRMT R12, RZ, 0x7610, R12 ;  /* 0x00007610ff0c7816 */ /* 0x000fe2000000000c */
[----:B------:R-:W-:Y:S01]  /*1ea0*/  VIADD R11, R14, 0xffffffd7 ;  /* 0xffffffd70e0b7836 */ /* 0x000fe20000000000 */
[----:B------:R-:W-:Y:S01]  /*1eb0*/  PRMT R86, RZ, 0x7610, R86 ;  /* 0x00007610ff567816 */ /* 0x000fe20000000056 */
[----:B------:R-:W-:Y:S01]  /*1ec0*/  STL [R1+0x9d8], R89 ;  /* 0x0009d85901007387 */ /* 0x000fe20000100800 */
[----:B------:R-:W-:Y:S01]  /*1ed0*/  PRMT R84, RZ, 0x7610, R84 ;  /* 0x00007610ff547816 */ /* 0x000fe20000000054 */
[----:B------:R-:W1:Y:S02]  /*1ee0*/  LDCU UR13, c[0x0][0x3b0] ;  /* 0x00007600ff0d77ac */ /* 0x000e640008000800 */
[----:B------:R-:W-:Y:S01]  /*1ef0*/  STL [R1+0x9d4], R90 ;  /* 0x0009d45a01007387 */ /* 0x000fe20000100800 */
[----:B0-----:R-:W-:Y:S01]  /*1f00*/  PRMT R91, RZ, 0x7610, R91 ;  /* 0x00007610ff5b7816 */ /* 0x001fe2000000005b */
[----:B------:R-:W0:Y:S02]  /*1f10*/  LDCU UR20, c[0x0][0x3b0] ;  /* 0x00007600ff1477ac */ /* 0x000e240008000800 */
[----:B------:R2:W-:Y:S01]  /*1f20*/  STL [R1+0x9d0], R88 ;  /* 0x0009d05801007387 */ /* 0x0005e20000100800 */
[----:B------:R-:W-:-:S02]  /*1f30*/  PRMT R82, RZ, 0x7610, R82 ;  /* 0x00007610ff527816 */ /* 0x000fc40000000052 */
[----:B------:R-:W-:Y:S01]  /*1f40*/  PRMT R73, RZ, 0x7610, R73 ;  /* 0x00007610ff497816 */ /* 0x000fe20000000049 */
[----:B------:R-:W3:Y:S02]  /*1f50*/  FENCE.VIEW.ASYNC.S ;  /* 0x00000000000073c6 */ /* 0x000ee40000000000 */
[----:B---3--:R3:W4:Y:S02]  /*1f60*/  @!UP2 SYNCS.EXCH.64 URZ, [UR6], UR4 ;  /* 0x0000000406ffa5b2 */ /* 0x0087240008000100 */
[----:B----4-:R-:W-:Y:S01]  /*1f70*/  BAR.SYNC.DEFER_BLOCKING 0x0 ;  /* 0x0000000000007b1d */ /* 0x010fe20000010000 */
[----:B------:R-:W-:Y:S02]  /*1f80*/  PRMT R72, RZ, 0x7610, R72 ;  /* 0x00007610ff487816 */ /* 0x000fe40000000048 */
[----:B------:R-:W-:Y:S02]  /*1f90*/  PRMT R23, RZ, 0x7610, R23 ;  /* 0x00007610ff177816 */ /* 0x000fe40000000017 */
[----:B------:R-:W-:Y:S01]  /*1fa0*/  PRMT R22, RZ, 0x7610, R22 ;  /* 0x00007610ff167816 */ /* 0x000fe20000000016 */
[----:B------:R-:W4:Y:S01]  /*1fb0*/  LDCU UR23, c[0x0][0x3b0] ;  /* 0x00007600ff1777ac */ /* 0x000f220008000800 */
[----:B------:R-:W-:Y:S01]  /*1fc0*/  STL [R1+0x9cc], R87 ;  /* 0x0009cc5701007387 */ /* 0x000fe20000100800 */
[----:B------:R-:W-:Y:S01]  /*1fd0*/  PRMT R21, RZ, 0x7610, R21 ;  /* 0x00007610ff157816 */ /* 0x000fe20000000015 */
[----:B------:R-:W0:Y:S02]  /*1fe0*/  LDCU UR26, c[0x0][0x3b0] ;  /* 0x00007600ff1a77ac */ /* 0x000e240008000800 */
        /* <DEDUP_REMOVED lines=9> */
[----:B------:R0:W3:Y:S01]  /*2080*/  @!P5 LDG.E.U8 R91, desc[UR18][R8.64] ;  /* 0x00000012085bd981 */ /* 0x0000e2000c1e1100 */
        /* <DEDUP_REMOVED lines=18> */
[----:B------:R-:W0:Y:S03]  /*21b0*/  LDCU UR25, c[0x0][0x3b0] ;  /* 0x00007600ff1977ac */ /* 0x000e260008000800 */
        /* <DEDUP_REMOVED lines=64> */
[----:B------:R-:W-:Y:S04]  /*25c0*/  STL [R1+0x924], R41 ;  /* 0x0009242901007387 */ /* 0x000fe80000100800 */
        /* <DEDUP_REMOVED lines=11> */
[----:B------:R-:W-:Y:S01]  /*2680*/  STL [R1+0x8f4], R29 ;  /* 0x0008f41d01007387 */ /* 0x000fe20000100800 */
[----:B0-----:R-:W-:-:S03]  /*2690*/  IADD3 R9, P6, PT, R10, R0, RZ ;  /* 0x000000000a097210 */ /* 0x001fc60007fde0ff */
[----:B------:R-:W-:Y:S04]  /*26a0*/  STL [R1+0x8f0], R28 ;  /* 0x0008f01c01007387 */ /* 0x000fe80000100800 */
[----:B------:R-:W-:Y:S04]  /*26b0*/  STL [R1+0x8ec], R27 ;  /* 0x0008ec1b01007387 */ /* 0x000fe80000100800 */
[----:B------:R-:W-:Y:S01]  /*26c0*/  STL [R1+0x8e8], R26 ;  /* 0x0008e81a01007387 */ /* 0x000fe20000100800 */
[----:B------:R-:W-:-:S03]  /*26d0*/  IMAD.SHL.U32 R8, R4, 0x10, RZ ;  /* 0x0000001004087824 */ /* 0x000fc600078e00ff */
[----:B------:R-:W-:Y:S04]  /*26e0*/  STL [R1+0x8e4], R25 ;  /* 0x0008e41901007387 */ /* 0x000fe80000100800 */
[----:B------:R-:W-:Y:S04]  /*26f0*/  STL [R1+0x8e0], R24 ;  /* 0x0008e01801007387 */ /* 0x000fe80000100800 */
[----:B------:R-:W-:Y:S04]  /*2700*/  STL [R1+0x8dc], R74 ;  /* 0x0008dc4a01007387 */ /* 0x000fe80000100800 */
[----:B------:R-:W-:Y:S04]  /*2710*/  STL [R1+0x888], R3 ;  /* 0x0008880301007387 */ /* 0x000fe80000100800 */
[----:B------:R-:W-:Y:S04]  /*2720*/  STL [R1+0x884], R5 ;  /* 0x0008840501007387 */ /* 0x000fe80000100800 */
[----:B------:R-:W-:Y:S01]  /*2730*/  STL [R1+0x74], R9 ;  /* 0x0000740901007387 */ /* 0x000fe20000100800 */
[----:B--2---:R-:W-:-:S03]  /*2740*/  PRMT R88, RZ, 0x7610, R88 ;  /* 0x00007610ff587816 */ /* 0x004fc60000000058 */
[----:B---3--:R0:W-:Y:S02]  /*2750*/  STL [R1+0x1a8], R91 ;  /* 0x0001a85b01007387 */ /* 0x0081e40000100800 */
[----:B0-----:R-:W-:Y:S02]  /*2760*/  LEA.HI.X.SX32 R91, R10, R2, 0x1, P6 ;  /* 0x000000020a5b7211 */ /* 0x001fe400030f0eff */
[----:B------:R-:W-:-:S04]  /*2770*/  IADD3 R90, P6, PT, R8, R0, RZ ;  /* 0x00000000085a7210 */ /* 0x000fc80007fde0ff */
[----:B------:R-:W-:Y:S01]  /*2780*/  LEA.HI.X.SX32 R89, R8, R2, 0x1, P6 ;  /* 0x0000000208597211 */ /* 0x000fe200030f0eff */
[----:B------:R-:W-:Y:S02]  /*2790*/  @!P1 IMAD.MOV.U32 R8, RZ, RZ, R9 ;  /* 0x000000ffff089224 */ /* 0x000fe400078e0009 */
[----:B------:R-:W-:-:S05]  /*27a0*/  @!P1 IMAD.MOV.U32 R9, RZ, RZ, R91 ;  /* 0x000000ffff099224 */ /* 0x000fca00078e005b */
[----:B------:R0:W2:Y:S02]  /*27b0*/  @!P1 LDG.E.U8 R12, desc[UR18][R8.64] ;  /* 0x00000012080c9981 */ /* 0x0000a4000c1e1100 */
[----:B0-----:R-:W-:Y:S02]  /*27c0*/  @!P4 IMAD.MOV.U32 R8, RZ, RZ, R90 ;  /* 0x000000ffff08c224 */ /* 0x001fe400078e005a */
[----:B------:R-:W-:-:S05]  /*27d0*/  @!P4 IMAD.MOV.U32 R9, RZ, RZ, R89 ;  /* 0x000000ffff09c224 */ /* 0x000fca00078e0059 */
[----:B------:R0:W3:Y:S01]  /*27e0*/  @!P4 LDG.E.U8 R88, desc[UR18][R8.64] ;  /* 0x000000120858c981 */ /* 0x0000e2000c1e1100 */
[----:B------:R-:W-:Y:S01]  /*27f0*/  ISETP.GE.U32.AND P5, PT, R11, 0x7fffff58, PT ;  /* 0x7fffff580b00780c */ /* 0x000fe20003fa6070 */
[----:B------:R-:W-:Y:S02]  /*2800*/  IMAD R11, R4, 0x18, RZ ;  /* 0x00000018040b7824 */ /* 0x000fe400078e02ff */
[----:B------:R0:W-:Y:S04]  /*2810*/  STL [R1+0x64], R91 ;  /* 0x0000645b01007387 */ /* 0x0001e80000100800 */
[----:B------:R-:W-:Y:S04]  /*2820*/  STL [R1+0x108], R90 ;  /* 0x0001085a01007387 */ /* 0x000fe80000100800 */
[----:B0-----:R-:W4:Y:S04]  /*2830*/  LDL.LU R91, [R1+0x9dc] ;  /* 0x0009dc00015b7983 */ /* 0x001f280000300800 */
[----:B------:R0:W-:Y:S01]  /*2840*/  STL [R1+0x104], R89 ;  /* 0x0001045901007387 */ /* 0x0001e20000100800 */
[----:B------:R-:W-:-:S05]  /*2850*/  VIADD R8, R14, 0xffffffc7 ;  /* 0xffffffc70e087836 */ /* 0x000fca0000000000 */
[----:B------:R-:W-:Y:S01]  /*2860*/  ISETP.GE.U32.AND P4, PT, R8, 0x7fffff48, PT ;  /* 0x7fffff480800780c */ /* 0x000fe20003f86070 */
[----:B------:R-:W-:Y:S01]  /*2870*/  VIADD R10, R14, 0xffffffcf ;  /* 0xffffffcf0e0a7836 */ /* 0x000fe20000000000 */
[----:B------:R-:W-:-:S04]  /*2880*/  PRMT R83, RZ, 0x7610, R83 ;  /* 0x00007610ff537816 */ /* 0x000fc80000000053 */
[----:B------:R-:W-:Y:S01]  /*2890*/  ISETP.GE.U32.AND P1, PT, R10, 0x7fffff50, PT ;  /* 0x7fffff500a00780c */ /* 0x000fe20003f26070 */
[----:B------:R-:W-:Y:S01]  /*28a0*/  IMAD.SHL.U32 R10, R4, 0x20, RZ ;  /* 0x00000020040a7824 */ /* 0x000fe200078e00ff */
[----:B------:R-:W-:Y:S01]  /*28b0*/  PRMT R85, RZ, 0x7610, R85 ;  /* 0x00007610ff557816 */ /* 0x000fe20000000055 */
[----:B--2---:R2:W-:Y:S04]  /*28c0*/  STL [R1+0x280], R12 ;  /* 0x0002800c01007387 */ /* 0x0045e80000100800 */
[----:B0-----:R-:W4:Y:S04]  /*28d0*/  LDL.LU R89, [R1+0x9d8] ;  /* 0x0009d80001597983 */ /* 0x001f280000300800 */
[----:B------:R-:W4:Y:S01]  /*28e0*/  LDL.LU R90, [R1+0x9d4] ;  /* 0x0009d400015a7983 */ /* 0x000f220000300800 */
[----:B--2---:R-:W-:-:S04]  /*28f0*/  IADD3 R12, P6, PT, R11, R0, RZ ;  /* 0x000000000b0c7210 */ /* 0x004fc80007fde0ff */
[----:B------:R-:W-:Y:S01]  /*2900*/  LEA.HI.X.SX32 R11, R11, R2, 0x1, P6 ;  /* 0x000000020b0b7211 */ /* 0x000fe200030f0eff */
[----:B------:R-:W-:-:S04]  /*2910*/  IMAD.MOV.U32 R9, RZ, RZ, R12 ;  /* 0x000000ffff097224 */ /* 0x000fc800078e000c */
[----:B------:R-:W-:-:S05]  /*2920*/  IMAD.MOV.U32 R8, RZ, RZ, R11 ;  /* 0x000000ffff087224 */ /* 0x000fca00078e000b */
[-C--:B------:R-:W-:Y:S01]  /*2930*/  @!P0 LOP3.LUT R9, R9, R8.reuse, RZ, 0x3c, !PT ;  /* 0x0000000809098212 */ /* 0x080fe200078e3cff */
[----:B---3--:R0:W-:Y:S03]  /*2940*/  STL [R1+0x1bc], R88 ;  /* 0x0001bc5801007387 */ /* 0x0081e60000100800 */
[----:B------:R-:W-:-:S04]  /*2950*/  @!P0 LOP3.LUT R8, R9, R8, RZ, 0x3c, !PT ;  /* 0x0000000809088212 */ /* 0x000fc800078e3cff */
[----:B------:R-:W-:Y:S01]  /*2960*/  @!P0 LOP3.LUT R9, R9, R8, RZ, 0x3c, !PT ;  /* 0x0000000809098212 */ /* 0x000fe200078e3cff */
[----:B0-----:R-:W2:Y:S04]  /*2970*/  LDL.LU R88, [R1+0x9d0] ;  /* 0x0009d00001587983 */ /* 0x001ea80000300800 */
[----:B------:R0:W-:Y:S04]  /*2980*/  STL [R1+0x3d8], R12 ;  /* 0x0003d80c01007387 */ /* 0x0001e80000100800 */
[----:B------:R3:W2:Y:S01]  /*2990*/  @!P0 LDG.E.U8 R83, desc[UR18][R8.64] ;  /* 0x0000001208538981 */ /* 0x0006a2000c1e1100 */
[----:B0-----:R-:W-:-:S04]  /*29a0*/  IADD3 R12, P6, PT, R10, R0, RZ ;  /* 0x000000000a0c7210 */ /* 0x001fc80007fde0ff */
[----:B---3--:R-:W-:Y:S01]  /*29b0*/  LEA.HI.X.SX32 R8, R10, R2, 0x1, P6 ;  /* 0x000000020a087211 */ /* 0x008fe200030f0eff */
[----:B------:R-:W-:Y:S01]  /*29c0*/  IMAD.MOV.U32 R9, RZ, RZ, R12 ;  /* 0x000000ffff097224 */ /* 0x000fe200078e000c */
[----:B------:R-:W-:Y:S04]  /*29d0*/  STL [R1+0x154], R11 ;  /* 0x0001540b01007387 */ /* 0x000fe80000100800 */
[-C--:B------:R-:W-:Y:S01]  /*29e0*/  @!P2 LOP3.LUT R9, R9, R8.reuse, RZ, 0x3c, !PT ;  /* 0x000000080909a212 */ /* 0x080fe200078e3cff */
[----:B------:R-:W-:Y:S04]  /*29f0*/  STL [R1+0x410], R12 ;  /* 0x0004100c01007387 */ /* 0x000fe80000100800 */
[----:B------:R0:W-:Y:S02]  /*2a00*/  STL [R1+0x40c], R8 ;  /* 0x00040c0801007387 */ /* 0x0001e40000100800 */
[----:B0-----:R-:W-:-:S04]  /*2a10*/  @!P2 LOP3.LUT R8, R9, R8, RZ, 0x3c, !PT ;  /* 0x000000080908a212 */ /* 0x001fc800078e3cff */
[----:B------:R-:W-:-:S05]  /*2a20*/  @!P2 LOP3.LUT R9, R9, R8, RZ, 0x3c, !PT ;  /* 0x000000080909a212 */ /* 0x000fca00078e3cff */
[----:B------:R0:W3:Y:S01]  /*2a30*/  @!P2 LDG.E.U8 R85, desc[UR18][R8.64] ;  /* 0x000000120855a981 */ /* 0x0000e2000c1e1100 */
[----:B------:R-:W-:-:S05]  /*2a40*/  VIADD R11, R14, 0xffffffbf ;  /* 0xffffffbf0e0b7836 */ /* 0x000fca0000000000 */
[----:B------:R-:W-:Y:S01]  /*2a50*/  ISETP.GE.U32.AND P0, PT, R11, 0x7fffff40, PT ;  /* 0x7fffff400b00780c */ /* 0x000fe20003f06070 */
[C---:B------:R-:W-:Y:S02]  /*2a60*/  IMAD R11, R4.reuse, 0x28, RZ ;  /* 0x00000028040b7824 */ /* 0x040fe400078e02ff */
[----:B------:R-:W-:Y:S01]  /*2a70*/  IMAD R10, R4, 0x30, RZ ;  /* 0x00000030040a7824 */ /* 0x000fe200078e02ff */
[----:B------:R-:W-:Y:S02]  /*2a80*/  PRMT R87, RZ, 0x7610, R87 ;  /* 0x00007610ff577816 */ /* 0x000fe40000000057 */
[----:B------:R-:W-:Y:S01]  /*2a90*/  PRMT R81, RZ, 0x7610, R81 ;  /* 0x00007610ff517816 */ /* 0x000fe20000000051 */
[----:B--2---:R2:W-:Y:S02]  /*2aa0*/  STL [R1+0x1b8], R83 ;  /* 0x0001b85301007387 */ /* 0x0045e40000100800 */
[----:B--2---:R-:W-:-:S04]  /*2ab0*/  IADD3 R83, P6, PT, R11, R0, RZ ;  /* 0x000000000b537210 */ /* 0x004fc80007fde0ff */
[----:B0-----:R-:W-:Y:S01]  /*2ac0*/  LEA.HI.X.SX32 R8, R11, R2, 0x1, P6 ;  /* 0x000000020b087211 */ /* 0x001fe200030f0eff */
[----:B------:R-:W-:Y:S01]  /*2ad0*/  IMAD.MOV.U32 R9, RZ, RZ, R83 ;  /* 0x000000ffff097224 */ /* 0x000fe200078e0053 */
[----:B------:R0:W-:Y:S04]  /*2ae0*/  STL [R1+0x448], R83 ;  /* 0x0004485301007387 */ /* 0x0001e80000100800 */
[----:B------:R-:W-:Y:S01]  /*2af0*/  @!P5 LOP3.LUT R9, R9, R8, RZ, 0x3c, !PT ;  /* 0x000000080909d212 */ /* 0x000fe200078e3cff */
[----:B------:R2:W-:Y:S01]  /*2b00*/  STL [R1+0x444], R8 ;  /* 0x0004440801007387 */ /* 0x0005e20000100800 */
[----:B0-----:R-:W-:Y:S02]  /*2b10*/  IADD3 R83, P6, PT, R10, R0, RZ ;  /* 0x000000000a537210 */ /* 0x001fe40007fde0ff */
[----:B--2---:R-:W-:-:S03]  /*2b20*/  @!P5 LOP3.LUT R8, R9, R8, RZ, 0x3c, !PT ;  /* 0x000000080908d212 */ /* 0x004fc600078e3cff */
[----:B------:R-:W-:Y:S01]  /*2b30*/  STL [R1+0x480], R83 ;  /* 0x0004805301007387 */ /* 0x000fe20000100800 */
[----:B------:R-:W-:-:S03]  /*2b40*/  @!P5 LOP3.LUT R9, R9, R8, RZ, 0x3c, !PT ;  /* 0x000000080909d212 */ /* 0x000fc600078e3cff */
[----:B---3--:R0:W-:Y:S04]  /*2b50*/  STL [R1+0x27c], R85 ;  /* 0x00027c5501007387 */ /* 0x0081e80000100800 */
[----:B------:R2:W3:Y:S01]  /*2b60*/  @!P5 LDG.E.U8 R87, desc[UR18][R8.64] ;  /* 0x000000120857d981 */ /* 0x0004e2000c1e1100 */
[----:B0-----:R-:W-:Y:S01]  /*2b70*/  LEA.HI.X.SX32 R85, R10, R2, 0x1, P6 ;  /* 0x000000020a557211 */ /* 0x001fe200030f0eff */
[----:B--2---:R-:W-:-:S04]  /*2b80*/  @!P1 IMAD.MOV.U32 R8, RZ, RZ, R83 ;  /* 0x000000ffff089224 */ /* 0x004fc800078e0053 */
[----:B------:R-:W-:-:S05]  /*2b90*/  @!P1 IMAD.MOV.U32 R9, RZ, RZ, R85 ;  /* 0x000000ffff099224 */ /* 0x000fca00078e0055 */
[----:B------:R0:W2:Y:S01]  /*2ba0*/  @!P1 LDG.E.U8 R81, desc[UR18][R8.64] ;  /* 0x0000001208519981 */ /* 0x0000a2000c1e1100 */
[----:B------:R-:W-:-:S05]  /*2bb0*/  IMAD R11, R4, 0x38, RZ ;  /* 0x00000038040b7824 */ /* 0x000fca00078e02ff */
[----:B------:R-:W-:Y:S01]  /*2bc0*/  IADD3 R10, P6, PT, R11, R0, RZ ;  /* 0x000000000b0a7210 */ /* 0x000fe20007fde0ff */
[----:B0-----:R-:W-:-:S03]  /*2bd0*/  VIADD R8, R14, 0xffffffa7 ;  /* 0xffffffa70e087836 */ /* 0x001fc60000000000 */
[----:B------:R-:W-:Y:S01]  /*2be0*/  LEA.HI.X.SX32 R11, R11, R2, 0x1, P6 ;  /* 0x000000020b0b7211 */ /* 0x000fe200030f0eff */
[----:B------:R-:W-:Y:S01]  /*2bf0*/  IMAD.MOV.U32 R9, RZ, RZ, R10 ;  /* 0x000000ffff097224 */ /* 0x000fe200078e000a */
[----:B------:R-:W-:-:S03]  /*2c00*/  ISETP.GE.U32.AND P1, PT, R8, 0x7fffff28, PT ;  /* 0x7fffff280800780c */ /* 0x000fc60003f26070 */
[----:B------:R-:W-:Y:S02]  /*2c10*/  IMAD.MOV.U32 R8, RZ, RZ, R11 ;  /* 0x000000ffff087224 */ /* 0x000fe400078e000b */
[----:B------:R-:W-:-:S03]  /*2c20*/  VIADD R12, R14, 0xffffffb7 ;  /* 0xffffffb70e0c7836 */ /* 0x000fc60000000000 */
[-C--:B------:R-:W-:Y:S02]  /*2c30*/  @!P4 LOP3.LUT R9, R9, R8.reuse, RZ, 0x3c, !PT ;  /* 0x000000080909c212 */ /* 0x080fe400078e3cff */
[----:B------:R-:W-:Y:S01]  /*2c40*/  ISETP.GE.U32.AND P2, PT, R12, 0x7fffff38, PT ;  /* 0x7fffff380c00780c */ /* 0x000fe20003f46070 */
[----:B------:R-:W-:Y:S01]  /*2c50*/  VIADD R12, R14, 0xffffffaf ;  /* 0xffffffaf0e0c7836 */ /* 0x000fe20000000000 */
[C---:B------:R-:W-:Y:S02]  /*2c60*/  @!P4 LOP3.LUT R8, R9.reuse, R8, RZ, 0x3c, !PT ;  /* 0x000000080908c212 */ /* 0x040fe400078e3cff */
[----:B------:R-:W-:Y:S02]  /*2c70*/  PRMT R78, RZ, 0x7610, R78 ;  /* 0x00007610ff4e7816 */ /* 0x000fe4000000004e */
[----:B------:R-:W-:Y:S02]  /*2c80*/  ISETP.GE.U32.AND P5, PT, R12, 0x7fffff30, PT ;  /* 0x7fffff300c00780c */ /* 0x000fe40003fa6070 */
[----:B------:R-:W-:-:S05]  /*2c90*/  @!P4 LOP3.LUT R9, R9, R8, RZ, 0x3c, !PT ;  /* 0x000000080909c212 */ /* 0x000fca00078e3cff */
[----:B------:R0:W4:Y:S01]  /*2ca0*/  @!P4 LDG.E.U8 R78, desc[UR18][R8.64] ;  /* 0x00000012084ec981 */ /* 0x000122000c1e1100 */
[----:B------:R-:W-:-:S03]  /*2cb0*/  PRMT R79, RZ, 0x7610, R79 ;  /* 0x00007610ff4f7816 */ /* 0x000fc6000000004f */
[----:B---3--:R3:W-:Y:S04]  /*2cc0*/  STL [R1+0x1cc], R87 ;  /* 0x0001cc5701007387 */ /* 0x0087e80000100800 */
[----:B---3--:R-:W3:Y:S04]  /*2cd0*/  LDL.LU R87, [R1+0x9cc] ;  /* 0x0009cc0001577983 */ /* 0x008ee80000300800 */
[----:B------:R0:W-:Y:S04]  /*2ce0*/  STL [R1+0x47c], R85 ;  /* 0x00047c5501007387 */ /* 0x0001e80000100800 */
[----:B0-----:R-:W3:Y:S04]  /*2cf0*/  LDL.LU R85, [R1+0x9c8] ;  /* 0x0009c80001557983 */ /* 0x001ee80000300800 */
[----:B------:R-:W3:Y:S04]  /*2d00*/  LDL.LU R83, [R1+0x9c4] ;  /* 0x0009c40001537983 */ /* 0x000ee80000300800 */
[----:B--2---:R0:W-:Y:S04]  /*2d10*/  STL [R1+0x1c8], R81 ;  /* 0x0001c85101007387 */ /* 0x0041e80000100800 */
[----:B0-----:R-:W2:Y:S04]  /*2d20*/  LDL.LU R81, [R1+0x9c0] ;  /* 0x0009c00001517983 */ /* 0x001ea80000300800 */
[----:B------:R0:W-:Y:S02]  /*2d30*/  STL [R1+0x4c0], R10 ;  /* 0x0004c00a01007387 */ /* 0x0001e40000100800 */
[----:B0-----:R-:W-:-:S05]  /*2d40*/  IMAD.SHL.U32 R10, R4, 0x40, RZ ;  /* 0x00000040040a7824 */ /* 0x001fca00078e00ff */
[----:B------:R-:W-:-:S04]  /*2d50*/  IADD3 R12, P6, PT, R10, R0, RZ ;  /* 0x000000000a0c7210 */ /* 0x000fc80007fde0ff */
[----:B------:R-:W-:Y:S01]  /*2d60*/  LEA.HI.X.SX32 R8, R10, R2, 0x1, P6 ;  /* 0x000000020a087211 */ /* 0x000fe200030f0eff */
[----:B------:R-:W-:Y:S01]  /*2d70*/  IMAD.MOV.U32 R9, RZ, RZ, R12 ;  /* 0x000000ffff097224 */ /* 0x000fe200078e000c */
[----:B------:R-:W-:Y:S04]  /*2d80*/  STL [R1+0x4bc], R11 ;  /* 0x0004bc0b01007387 */ /* 0x000fe80000100800 */
[-C--:B------:R-:W-:Y:S01]  /*2d90*/  @!P0 LOP3.LUT R9, R9, R8.reuse, RZ, 0x3c, !PT ;  /* 0x0000000809098212 */ /* 0x080fe200078e3cff */
[----:B------:R-:W-:Y:S04]  /*2da0*/  STL [R1+0x4f8], R12 ;  /* 0x0004f80c01007387 */ /* 0x000fe80000100800 */
[----:B------:R0:W-:Y:S02]  /*2db0*/  STL [R1+0x4f4], R8 ;  /* 0x0004f40801007387 */ /* 0x0001e40000100800 */
[----:B0-----:R-:W-:-:S04]  /*2dc0*/  @!P0 LOP3.LUT R8, R9, R8, RZ, 0x3c, !PT ;  /* 0x0000000809088212 */ /* 0x001fc800078e3cff */
[----:B------:R-:W-:-:S05]  /*2dd0*/  @!P0 LOP3.LUT R9, R9, R8, RZ, 0x3c, !PT ;  /* 0x0000000809098212 */ /* 0x000fca00078e3cff */
[----:B------:R0:W2:Y:S01]  /*2de0*/  @!P0 LDG.E.U8 R79, desc[UR18][R8.64] ;  /* 0x00000012084f8981 */ /* 0x0000a2000c1e1100 */
[----:B------:R-:W-:-:S05]  /*2df0*/  VIADD R11, R14, 0xffffff9f ;  /* 0xffffff9f0e0b7836 */ /* 0x000fca0000000000 */
[----:B------:R-:W-:Y:S01]  /*2e00*/  ISETP.GE.U32.AND P4, PT, R11, 0x7fffff20, PT ;  /* 0x7fffff200b00780c */ /* 0x000fe20003f86070 */
[C---:B------:R-:W-:Y:S01]  /*2e10*/  IMAD R11, R4.reuse, 0x48, RZ ;  /* 0x00000048040b7824 */ /* 0x040fe200078e02ff */
[----:B----4-:R4:W-:Y:S01]  /*2e20*/  STL [R1+0x274], R78 ;  /* 0x0002744e01007387 */ /* 0x0109e20000100800 */
[----:B------:R-:W-:-:S03]  /*2e30*/  IMAD R10, R4, 0x50, RZ ;  /* 0x00000050040a7824 */ /* 0x000fc600078e02ff */
[----:B----4-:R-:W-:-:S04]  /*2e40*/  IADD3 R78, P6, PT, R11, R0, RZ ;  /* 0x000000000b4e7210 */ /* 0x010fc80007fde0ff */
[----:B0-----:R-:W-:Y:S01]  /*2e50*/  LEA.HI.X.SX32 R8, R11, R2, 0x1, P6 ;  /* 0x000000020b087211 */ /* 0x001fe200030f0eff */
[----:B------:R-:W-:Y:S01]  /*2e60*/  IMAD.MOV.U32 R9, RZ, RZ, R78 ;  /* 0x000000ffff097224 */ /* 0x000fe200078e004e */
[----:B------:R0:W-:Y:S04]  /*2e70*/  STL [R1+0x530], R78 ;  /* 0x0005304e01007387 */ /* 0x0001e80000100800 */
[----:B------:R-:W-:Y:S01]  /*2e80*/  @!P2 LOP3.LUT R9, R9, R8, RZ, 0x3c, !PT ;  /* 0x000000080909a212 */ /* 0x000fe200078e3cff */
[----:B------:R4:W-:Y:S01]  /*2e90*/  STL [R1+0x52c], R8 ;  /* 0x00052c0801007387 */ /* 0x0009e20000100800 */
[----:B0-----:R-:W-:Y:S02]  /*2ea0*/  IADD3 R78, P6, PT, R10, R0, RZ ;  /* 0x000000000a4e7210 */ /* 0x001fe40007fde0ff */
[----:B------:R-:W-:-:S02]  /*2eb0*/  PRMT R80, RZ, 0x7610, R80 ;  /* 0x00007610ff507816 */ /* 0x000fc40000000050 */
[C---:B----4-:R-:W-:Y:S01]  /*2ec0*/  @!P2 LOP3.LUT R8, R9.reuse, R8, RZ, 0x3c, !PT ;  /* 0x000000080908a212 */ /* 0x050fe200078e3cff */
[----:B------:R-:W-:Y:S03]  /*2ed0*/  STL [R1+0x568], R78 ;  /* 0x0005684e01007387 */ /* 0x000fe60000100800 */
[----:B------:R-:W-:Y:S02]  /*2ee0*/  @!P2 LOP3.LUT R9, R9, R8, RZ, 0x3c, !PT ;  /* 0x000000080909a212 */ /* 0x000fe400078e3cff */
[----:B------:R-:W-:-:S03]  /*2ef0*/  PRMT R77, RZ, 0x7610, R77 ;  /* 0x00007610ff4d7816 */ /* 0x000fc6000000004d */
[----:B------:R0:W4:Y:S02]  /*2f00*/  @!P2 LDG.E.U8 R80, desc[UR18][R8.64] ;  /* 0x000000120850a981 */ /* 0x000124000c1e1100 */
[----:B0-----:R-:W-:Y:S02]  /*2f10*/  @!P5 IMAD.MOV.U32 R8, RZ, RZ, R78 ;  /* 0x000000ffff08d224 */ /* 0x001fe400078e004e */
[----:B--2---:R0:W-:Y:S02]  /*2f20*/  STL [R1+0x60], R79 ;  /* 0x0000604f01007387 */ /* 0x0041e40000100800 */
[----:B0-----:R-:W-:-:S05]  /*2f30*/  LEA.HI.X.SX32 R79, R10, R2, 0x1, P6 ;  /* 0x000000020a4f7211 */ /* 0x001fca00030f0eff */
        /* <DEDUP_REMOVED lines=10> */
[-C--:B------:R-:W-:Y:S01]  /*2fe0*/  @!P1 LOP3.LUT R9, R9, R8.reuse, RZ, 0x3c, !PT ;  /* 0x0000000809099212 */ /* 0x080fe200078e3cff */
[----:B----4-:R0:W-:Y:S01]  /*2ff0*/  STL [R1+0x58], R80 ;  /* 0x0000585001007387 */ /* 0x0101e20000100800 */
[----:B------:R-:W-:Y:S01]  /*3000*/  ISETP.GE.U32.AND P0, PT, R12, 0x7fffff18, PT ;  /* 0x7fffff180c00780c */ /* 0x000fe20003f06070 */
[----:B------:R-:W-:Y:S01]  /*3010*/  VIADD R12, R14, 0xffffff8f ;  /* 0xffffff8f0e0c7836 */ /* 0x000fe20000000000 */
[----:B------:R-:W-:Y:S01]  /*3020*/  @!P1 LOP3.LUT R8, R9, R8, RZ, 0x3c, !PT ;  /* 0x0000000809089212 */ /* 0x000fe200078e3cff */
[----:B0-----:R-:W4:Y:S04]  /*3030*/  LDL.LU R80, [R1+0x9bc] ;  /* 0x0009bc0001507983 */ /* 0x001f280000300800 */
[----:B------:R0:W-:Y:S01]  /*3040*/  STL [R1+0x564], R79 ;  /* 0x0005644f01007387 */ /* 0x0001e20000100800 */
[----:B------:R-:W-:-:S03]  /*3050*/  PRMT R68, RZ, 0x7610, R68 ;  /* 0x00007610ff447816 */ /* 0x000fc60000000044 */
[----:B0-----:R-:W3:Y:S04]  /*3060*/  LDL.LU R79, [R1+0x9b8] ;  /* 0x0009b800014f7983 */ /* 0x001ee80000300800 */
[----:B------:R-:W3:Y:S01]  /*3070*/  LDL.LU R78, [R1+0x9b4] ;  /* 0x0009b400014e7983 */ /* 0x000ee20000300800 */
[----:B------:R-:W-:Y:S02]  /*3080*/  ISETP.GE.U32.AND P2, PT, R12, 0x7fffff10, PT ;  /* 0x7fffff100c00780c */ /* 0x000fe40003f46070 */
[----:B------:R-:W-:-:S05]  /*3090*/  @!P1 LOP3.LUT R9, R9, R8, RZ, 0x3c, !PT ;  /* 0x0000000809099212 */ /* 0x000fca00078e3cff */
[----:B------:R0:W3:Y:S01]  /*30a0*/  @!P1 LDG.E.U8 R68, desc[UR18][R8.64] ;  /* 0x0000001208449981 */ /* 0x0000e2000c1e1100 */
[----:B------:R-:W-:-:S03]  /*30b0*/  PRMT R75, RZ, 0x7610, R75 ;  /* 0x00007610ff4b7816 */ /* 0x000fc6000000004b */
[----:B--2---:R2:W-:Y:S04]  /*30c0*/  STL [R1+0x278], R77 ;  /* 0x0002784d01007387 */ /* 0x0045e80000100800 */
[----:B--2---:R-:W2:Y:S04]  /*30d0*/  LDL.LU R77, [R1+0x9b0] ;  /* 0x0009b000014d7983 */ /* 0x004ea80000300800 */
[----:B------:R0:W-:Y:S02]  /*30e0*/  STL [R1+0x5a0], R10 ;  /* 0x0005a00a01007387 */ /* 0x0001e40000100800 */
[----:B0-----:R-:W-:-:S05]  /*30f0*/  IMAD R10, R4, 0x60, RZ ;  /* 0x00000060040a7824 */ /* 0x001fca00078e02ff */
        /* <DEDUP_REMOVED lines=12> */
[----:B------:R-:W-:Y:S01]  /*31c0*/  IMAD R11, R4, 0x68, RZ ;  /* 0x00000068040b7824 */ /* 0x000fe200078e02ff */
[----:B---3--:R3:W-:Y:S04]  /*31d0*/  STL [R1+0xf0], R68 ;  /* 0x0000f04401007387 */ /* 0x0087e80000100800 */
[----:B---3--:R-:W-:-:S04]  /*31e0*/  IADD3 R68, P6, PT, R11, R0, RZ ;  /* 0x000000000b447210 */ /* 0x008fc80007fde0ff */
[----:B0-----:R-:W-:Y:S01]  /*31f0*/  LEA.HI.X.SX32 R8, R11, R2, 0x1, P6 ;  /* 0x000000020b087211 */ /* 0x001fe200030f0eff */
[----:B------:R-:W-:Y:S01]  /*3200*/  IMAD.MOV.U32 R9, RZ, RZ, R68 ;  /* 0x000000ffff097224 */ /* 0x000fe200078e0044 */
[----:B------:R-:W-:Y:S01]  /*3210*/  STL [R1+0x608], R68 ;  /* 0x0006084401007387 */ /* 0x000fe20000100800 */
[----:B------:R-:W-:-:S03]  /*3220*/  IMAD R10, R4, 0x70, RZ ;  /* 0x00000070040a7824 */ /* 0x000fc600078e02ff */
[----:B------:R-:W-:Y:S02]  /*3230*/  @!P0 LOP3.LUT R9, R9, R8, RZ, 0x3c, !PT ;  /* 0x0000000809098212 */ /* 0x000fe400078e3cff */
[----:B------:R-:W-:Y:S02]  /*3240*/  PRMT R76, RZ, 0x7610, R76 ;  /* 0x00007610ff4c7816 */ /* 0x000fe4000000004c */
[----:B------:R-:W-:Y:S01]  /*3250*/  PRMT R7, RZ, 0x7610, R7 ;  /* 0x00007610ff077816 */ /* 0x000fe20000000007 */
[----:B--2---:R0:W-:Y:S04]  /*3260*/  STL [R1+0xec], R75 ;  /* 0x0000ec4b01007387 */ /* 0x0041e80000100800 */
[----:B------:R2:W-:Y:S01]  /*3270*/  STL [R1+0x604], R8 ;  /* 0x0006040801007387 */ /* 0x0005e20000100800 */
[----:B0-----:R-:W-:-:S02]  /*3280*/  IADD3 R75, P6, PT, R10, R0, RZ ;  /* 0x000000000a4b7210 */ /* 0x001fc40007fde0ff */
[C---:B--2---:R-:W-:Y:S02]  /*3290*/  @!P0 LOP3.LUT R8, R9.reuse, R8, RZ, 0x3c, !PT ;  /* 0x0000000809088212 */ /* 0x044fe400078e3cff */
[----:B------:R-:W-:Y:S02]  /*32a0*/  LEA.HI.X.SX32 R68, R10, R2, 0x1, P6 ;  /* 0x000000020a447211 */ /* 0x000fe400030f0eff */
[----:B------:R-:W-:-:S05]  /*32b0*/  @!P0 LOP3.LUT R9, R9, R8, RZ, 0x3c, !PT ;  /* 0x0000000809098212 */ /* 0x000fca00078e3cff */
[----:B------:R0:W2:Y:S02]  /*32c0*/  @!P0 LDG.E.U8 R76, desc[UR18][R8.64] ;  /* 0x00000012084c8981 */ /* 0x0000a4000c1e1100 */
[----:B0-----:R-:W-:Y:S02]  /*32d0*/  @!P2 IMAD.MOV.U32 R8, RZ, RZ, R75 ;  /* 0x000000ffff08a224 */ /* 0x001fe400078e004b */
[----:B------:R-:W-:-:S05]  /*32e0*/  @!P2 IMAD.MOV.U32 R9, RZ, RZ, R68 ;  /* 0x000000ffff09a224 */ /* 0x000fca00078e0044 */
[----:B------:R0:W3:Y:S01]  /*32f0*/  @!P2 LDG.E.U8 R7, desc[UR18][R8.64] ;  /* 0x000000120807a981 */ /* 0x0000e2000c1e1100 */
[----:B------:R-:W-:-:S05]  /*3300*/  IMAD R11, R4, 0x78, RZ ;  /* 0x00000078040b7824 */ /* 0x000fca00078e02ff */
[----:B------:R-:W-:Y:S01]  /*3310*/  IADD3 R10, P6, PT, R11, R0, RZ ;  /* 0x000000000b0a7210 */ /* 0x000fe20007fde0ff */
[----:B0-----:R-:W-:-:S03]  /*3320*/  VIADD R8, R14, 0xffffffde ;  /* 0xffffffde0e087836 */ /* 0x001fc60000000000 */
[----:B------:R-:W-:Y:S01]  /*3330*/  LEA.HI.X.SX32 R11, R11, R2, 0x1, P6 ;  /* 0x000000020b0b7211 */ /* 0x000fe200030f0eff */
[----:B------:R-:W-:Y:S01]  /*3340*/  STL [R1+0x638], R75 ;  /* 0x0006384b01007387 */ /* 0x000fe20000100800 */
[----:B------:R-:W-:Y:S01]  /*3350*/  IMAD.MOV.U32 R9, RZ, RZ, R10 ;  /* 0x000000ffff097224 */ /* 0x000fe200078e000a */
[----:B------:R-:W-:Y:S02]  /*3360*/  ISETP.GE.U32.AND P2, PT, R8, 0x7fffff5f, PT ;  /* 0x7fffff5f0800780c */ /* 0x000fe40003f46070 */
        /* <DEDUP_REMOVED lines=11> */
[----:B--2---:R2:W-:Y:S04]  /*3420*/  STL [R1+0x270], R76 ;  /* 0x0002704c01007387 */ /* 0x0045e80000100800 */
[----:B--2---:R-:W2:Y:S04]  /*3430*/  LDL.LU R76, [R1+0x9ac] ;  /* 0x0009ac00014c7983 */ /* 0x004ea80000300800 */
[----:B------:R0:W-:Y:S04]  /*3440*/  STL [R1+0x634], R68 ;  /* 0x0006344401007387 */ /* 0x0001e80000100800 */
[----:B0-----:R-:W2:Y:S04]  /*3450*/  LDL.LU R68, [R1+0x9a8] ;  /* 0x0009a80001447983 */ /* 0x001ea80000300800 */
[----:B------:R-:W2:Y:S04]  /*3460*/  LDL.LU R75, [R1+0x9a4] ;  /* 0x0009a400014b7983 */ /* 0x000ea80000300800 */
[----:B---3--:R0:W-:Y:S04]  /*3470*/  STL [R1+0x26c], R7 ;  /* 0x00026c0701007387 */ /* 0x0081e80000100800 */
[----:B0-----:R-:W3:Y:S04]  /*3480*/  LDL.LU R7, [R1+0x9a0] ;  /* 0x0009a00001077983 */ /* 0x001ee80000300800 */
        /* <DEDUP_REMOVED lines=51> */
[----:B0-----:R-:W4:Y:S04]  /*37c0*/  LDL.LU R71, [R1+0x998] ;  /* 0x0009980001477983 */ /* 0x001f280000300800 */
        /* <DEDUP_REMOVED lines=22> */
[----:B---3--:R3:W-:Y:S01]  /*3930*/  STL [R1+0x158], R65 ;  /* 0x0001584101007387 */ /* 0x0087e20000100800 */
[----:B------:R-:W-:-:S03]  /*3940*/  IMAD R10, R4, 0x39, RZ ;  /* 0x00000039040a7824 */ /* 0x000fc600078e02ff */
[----:B---3--:R-:W-:-:S04]  /*3950*/  IADD3 R65, P6, PT, R11, R0, RZ ;  /* 0x000000000b417210 */ /* 0x008fc80007fde0ff */
[----:B0-----:R-:W-:Y:S01]  /*3960*/  LEA.HI.X.SX32 R8, R11, R2, 0x1, P6 ;  /* 0x000000020b087211 */ /* 0x001fe200030f0eff */
[----:B------:R-:W-:Y:S01]  /*3970*/  IMAD.MOV.U32 R9, RZ, RZ, R65 ;  /* 0x000000ffff097224 */ /* 0x000fe200078e0041 */
[----:B------:R0:W-:Y:S04]  /*3980*/  STL [R1+0x490], R65 ;  /* 0x0004904101007387 */ /* 0x0001e80000100800 */
[----:B------:R-:W-:Y:S01]  /*3990*/  @!P1 LOP3.LUT R9, R9, R8, RZ, 0x3c, !PT ;  /* 0x0000000809099212 */ /* 0x000fe200078e3cff */
[----:B------:R3:W-:Y:S01]  /*39a0*/  STL [R1+0x48c], R8 ;  /* 0x00048c0801007387 */ /* 0x0007e20000100800 */
[----:B0-----:R-:W-:Y:S02]  /*39b0*/  IADD3 R65, P6, PT, R10, R0, RZ ;  /* 0x000000000a417210 */ /* 0x001fe40007fde0ff */
[----:B------:R-:W-:-:S02]  /*39c0*/  PRMT R67, RZ, 0x7610, R67 ;  /* 0x00007610ff437816 */ /* 0x000fc40000000043 */
[C---:B---3--:R-:W-:Y:S01]  /*39d0*/  @!P1 LOP3.LUT R8, R9.reuse, R8, RZ, 0x3c, !PT ;  /* 0x0000000809089212 */ /* 0x048fe200078e3cff */
[----:B------:R-:W-:Y:S03]  /*39e0*/  STL [R1+0x4c8], R65 ;  /* 0x0004c84101007387 */ /* 0x000fe60000100800 */
[----:B------:R-:W-:Y:S02]  /*39f0*/  @!P1 LOP3.LUT R9, R9, R8, RZ, 0x3c, !PT ;  /* 0x0000000809099212 */ /* 0x000fe400078e3cff */
[----:B------:R-:W-:-:S03]  /*3a00*/  PRMT R64, RZ, 0x7610, R64 ;  /* 0x00007610ff407816 */ /* 0x000fc60000000040 */
[----:B------:R0:W3:Y:S01]  /*3a10*/  @!P1 LDG.E.U8 R67, desc[UR18][R8.64] ;  /* 0x0000001208439981 */ /* 0x0000e2000c1e1100 */
[----:B------:R-:W-:Y:S02]  /*3a20*/  IMAD R11, R4, 0x41, RZ ;  /* 0x00000041040b7824 */ /* 0x000fe400078e02ff */
[----:B0-----:R-:W-:Y:S01]  /*3a30*/  @!P4 IMAD.MOV.U32 R8, RZ, RZ, R65 ;  /* 0x000000ffff08c224 */ /* 0x001fe200078e0041 */
[----:B------:R-:W-:Y:S01]  /*3a40*/  PRMT R63, RZ, 0x7610, R63 ;  /* 0x00007610ff3f7816 */ /* 0x000fe2000000003f */
[----:B--2---:R0:W-:Y:S02]  /*3a50*/  STL [R1+0x264], R66 ;  /* 0x0002644201007387 */ /* 0x0041e40000100800 */
[----:B0-----:R-:W-:-:S05]  /*3a60*/  LEA.HI.X.SX32 R66, R10, R2, 0x1, P6 ;  /* 0x000000020a427211 */ /* 0x001fca00030f0eff */
[----:B------:R-:W-:-:S05]  /*3a70*/  @!P4 IMAD.MOV.U32 R9, RZ, RZ, R66 ;  /* 0x000000ffff09c224 */ /* 0x000fca00078e0042 */
[----:B------:R0:W2:Y:S01]  /*3a80*/  @!P4 LDG.E.U8 R64, desc[UR18][R8.64] ;  /* 0x000000120840c981 */ /* 0x0000a2000c1e1100 */
[----:B------:R-:W-:-:S04]  /*3a90*/  IADD3 R10, P6, PT, R11, R0, RZ ;  /* 0x000000000b0a7210 */ /* 0x000fc80007fde0ff */
[----:B------:R-:W-:Y:S01]  /*3aa0*/  LEA.HI.X.SX32 R11, R11, R2, 0x1, P6 ;  /* 0x000000020b0b7211 */ /* 0x000fe200030f0eff */
[----:B0-----:R-:W-:Y:S02]  /*3ab0*/  VIADD R8, R14, 0xffffff9e ;  /* 0xffffff9e0e087836 */ /* 0x001fe40000000000 */
[----:B------:R-:W-:-:S03]  /*3ac0*/  IMAD.MOV.U32 R9, RZ, RZ, R10 ;  /* 0x000000ffff097224 */ /* 0x000fc600078e000a */
[----:B------:R-:W-:Y:S01]  /*3ad0*/  ISETP.GE.U32.AND P4, PT, R8, 0x7fffff1f, PT ;  /* 0x7fffff1f0800780c */ /* 0x000fe20003f86070 */
[----:B------:R-:W-:-:S05]  /*3ae0*/  IMAD.MOV.U32 R8, RZ, RZ, R11 ;  /* 0x000000ffff087224 */ /* 0x000fca00078e000b */
[----:B------:R-:W-:-:S04]  /*3af0*/  @!P0 LOP3.LUT R9, R9, R8, RZ, 0x3c, !PT ;  /* 0x0000000809098212 */ /* 0x000fc800078e3cff */
[----:B------:R-:W-:-:S04]  /*3b00*/  @!P0 LOP3.LUT R8, R9, R8, RZ, 0x3c, !PT ;  /* 0x0000000809088212 */ /* 0x000fc800078e3cff */
[----:B------:R-:W-:-:S05]  /*3b10*/  @!P0 LOP3.LUT R9, R9, R8, RZ, 0x3c, !PT ;  /* 0x0000000809098212 */ /* 0x000fca00078e3cff */
[----:B------:R0:W4:Y:S01]  /*3b20*/  @!P0 LDG.E.U8 R63, desc[UR18][R8.64] ;  /* 0x00000012083f8981 */ /* 0x000122000c1e1100 */
[----:B------:R-:W-:-:S03]  /*3b30*/  VIADD R12, R14, 0xffffffae ;  /* 0xffffffae0e0c7836 */ /* 0x000fc60000000000 */
[----:B---3--:R3:W-:Y:S02]  /*3b40*/  STL [R1+0x164], R67 ;  /* 0x0001644301007387 */ /* 0x0087e40000100800 */
[----:B------:R-:W-:Y:S01]  /*3b50*/  ISETP.GE.U32.AND P5, PT, R12, 0x7fffff2f, PT ;  /* 0x7fffff2f0c00780c */ /* 0x000fe20003fa6070 */
[----:B------:R-:W-:Y:S01]  /*3b60*/  VIADD R12, R14, 0xffffffa6 ;  /* 0xffffffa60e0c7836 */ /* 0x000fe20000000000 */
[----:B---3--:R-:W3:Y:S04]  /*3b70*/  LDL.LU R67, [R1+0x98c] ;  /* 0x00098c0001437983 */ /* 0x008ee80000300800 */
[----:B------:R0:W-:Y:S01]  /*3b80*/  STL [R1+0x4c4], R66 ;  /* 0x0004c44201007387 */ /* 0x0001e20000100800 */
[----:B------:R-:W-:-:S03]  /*3b90*/  ISETP.GE.U32.AND P1, PT, R12, 0x7fffff27, PT ;  /* 0x7fffff270c00780c */ /* 0x000fc60003f26070 */
[----:B0-----:R-:W3:Y:S04]  /*3ba0*/  LDL.LU R66, [R1+0x988] ;  /* 0x0009880001427983 */ /* 0x001ee80000300800 */
[----:B------:R-:W3:Y:S01]  /*3bb0*/  LDL.LU R65, [R1+0x984] ;  /* 0x0009840001417983 */ /* 0x000ee20000300800 */
[----:B------:R-:W-:-:S03]  /*3bc0*/  PRMT R62, RZ, 0x7610, R62 ;  /* 0x00007610ff3e7816 */ /* 0x000fc6000000003e */
[----:B--2---:R0:W-:Y:S04]  /*3bd0*/  STL [R1+0x160], R64 ;  /* 0x0001604001007387 */ /* 0x0041e80000100800 */
[----:B0-----:R-:W2:Y:S04]  /*3be0*/  LDL.LU R64, [R1+0x980] ;  /* 0x0009800001407983 */ /* 0x001ea80000300800 */
[----:B------:R0:W-:Y:S02]  /*3bf0*/  STL [R1+0x500], R10 ;  /* 0x0005000a01007387 */ /* 0x0001e40000100800 */
[----:B0-----:R-:W-:-:S05]  /*3c00*/  IMAD R10, R4, 0x49, RZ ;  /* 0x00000049040a7824 */ /* 0x001fca00078e02ff */
[----:B------:R-:W-:-:S04]  /*3c10*/  IADD3 R12, P6, PT, R10, R0, RZ ;  /* 0x000000000a0c7210 */ /* 0x000fc80007fde0ff */
[----:B------:R-:W-:Y:S01]  /*3c20*/  LEA.HI.X.SX32 R8, R10, R2, 0x1, P6 ;  /* 0x000000020a087211 */ /* 0x000fe200030f0eff */
[----:B------:R-:W-:Y:S01]  /*3c30*/  IMAD.MOV.U32 R9, RZ, RZ, R12 ;  /* 0x000000ffff097224 */ /* 0x000fe200078e000c */
[----:B------:R0:W-:Y:S04]  /*3c40*/  STL [R1+0x4fc], R11 ;  /* 0x0004fc0b01007387 */ /* 0x0001e80000100800 */
[-C--:B------:R-:W-:Y:S01]  /*3c50*/  @!P2 LOP3.LUT R9, R9, R8.reuse, RZ, 0x3c, !PT ;  /* 0x000000080909a212 */ /* 0x080fe200078e3cff */
[----:B------:R-:W-:Y:S04]  /*3c60*/  STL [R1+0x538], R12 ;  /* 0x0005380c01007387 */ /* 0x000fe80000100800 */
[----:B------:R1:W-:Y:S01]  /*3c70*/  STL [R1+0x534], R8 ;  /* 0x0005340801007387 */ /* 0x0003e20000100800 */
[----:B0-----:R-:W-:Y:S01]  /*3c80*/  VIADD R11, R14, 0xffffff96 ;  /* 0xffffff960e0b7836 */ /* 0x001fe20000000000 */
[----:B-1----:R-:W-:-:S04]  /*3c90*/  @!P2 LOP3.LUT R8, R9, R8, RZ, 0x3c, !PT ;  /* 0x000000080908a212 */ /* 0x002fc800078e3cff */
[----:B------:R-:W-:Y:S02]  /*3ca0*/  ISETP.GE.U32.AND P0, PT, R11, 0x7fffff17, PT ;  /* 0x7fffff170b00780c */ /* 0x000fe40003f06070 */
[----:B------:R-:W-:Y:S01]  /*3cb0*/  @!P2 LOP3.LUT R9, R9, R8, RZ, 0x3c, !PT ;  /* 0x000000080909a212 */ /* 0x000fe200078e3cff */
[----:B------:R-:W-:Y:S01]  /*3cc0*/  IMAD R11, R4, 0x51, RZ ;  /* 0x00000051040b7824 */ /* 0x000fe200078e02ff */
[----:B----4-:R0:W-:Y:S04]  /*3cd0*/  STL [R1+0x260], R63 ;  /* 0x0002603f01007387 */ /* 0x0101e80000100800 */
[----:B------:R1:W4:Y:S01]  /*3ce0*/  @!P2 LDG.E.U8 R62, desc[UR18][R8.64] ;  /* 0x00000012083ea981 */ /* 0x000322000c1e1100 */
[----:B0-----:R-:W-:-:S04]  /*3cf0*/  IADD3 R63, P6, PT, R11, R0, RZ ;  /* 0x000000000b3f7210 */ /* 0x001fc80007fde0ff */
[----:B-1----:R-:W-:Y:S01]  /*3d00*/  LEA.HI.X.SX32 R9, R11, R2, 0x1, P6 ;  /* 0x000000020b097211 */ /* 0x002fe200030f0eff */
[----:B------:R-:W-:-:S05]  /*3d10*/  @!P5 IMAD.MOV.U32 R8, RZ, RZ, R63 ;  /* 0x000000ffff08d224 */ /* 0x000fca00078e003f */
[----:B------:R0:W2:Y:S01]  /*3d20*/  @!P5 LDG.E.U8 R86, desc[UR18][R8.64] ;  /* 0x000000120856d981 */ /* 0x0000a2000c1e1100 */
[----:B------:R-:W-:-:S03]  /*3d30*/  IMAD R10, R4, 0x59, RZ ;  /* 0x00000059040a7824 */ /* 0x000fc600078e02ff */
[----:B------:R-:W-:Y:S01]  /*3d40*/  STL [R1+0x570], R63 ;  /* 0x0005703f01007387 */ /* 0x000fe20000100800 */
[----:B------:R-:W-:-:S03]  /*3d50*/  IMAD R11, R4, 0x61, RZ ;  /* 0x00000061040b7824 */ /* 0x000fc600078e02ff */
[----:B----4-:R1:W-:Y:S02]  /*3d60*/  STL [R1+0x16c], R62 ;  /* 0x00016c3e01007387 */ /* 0x0103e40000100800 */
[C---:B-1----:R-:W-:Y:S02]  /*3d70*/  IADD3 R62, P6, PT, R10.reuse, R0, RZ ;  /* 0x000000000a3e7210 */ /* 0x042fe40007fde0ff */
[----:B------:R1:W-:Y:S02]  /*3d80*/  STL [R1+0x56c], R9 ;  /* 0x00056c0901007387 */ /* 0x0003e40000100800 */
[----:B------:R-:W-:Y:S02]  /*3d90*/  LEA.HI.X.SX32 R10, R10, R2, 0x1, P6 ;  /* 0x000000020a0a7211 */ /* 0x000fe400030f0eff */
[----:B------:R-:W-:Y:S01]  /*3da0*/  STL [R1+0x5a8], R62 ;  /* 0x0005a83e01007387 */ /* 0x000fe20000100800 */
[----:B0-----:R-:W-:-:S03]  /*3db0*/  @!P1 IMAD.MOV.U32 R8, RZ, RZ, R62 ;  /* 0x000000ffff089224 */ /* 0x001fc600078e003e */
[----:B------:R-:W4:Y:S01]  /*3dc0*/  LDL.LU R63, [R1+0x97c] ;  /* 0x00097c00013f7983 */ /* 0x000f220000300800 */
[----:B-1----:R-:W-:-:S03]  /*3dd0*/  @!P1 IMAD.MOV.U32 R9, RZ, RZ, R10 ;  /* 0x000000ffff099224 */ /* 0x002fc600078e000a */
[----:B------:R0:W-:Y:S04]  /*3de0*/  STL [R1+0x5a4], R10 ;  /* 0x0005a40a01007387 */ /* 0x0001e80000100800 */
[----:B--2---:R1:W-:Y:S04]  /*3df0*/  STL [R1+0x168], R86 ;  /* 0x0001685601007387 */ /* 0x0043e80000100800 */
[----:B------:R2:W3:Y:S01]  /*3e00*/  @!P1 LDG.E.U8 R84, desc[UR18][R8.64] ;  /* 0x0000001208549981 */ /* 0x0004e2000c1e1100 */
[----:B0-----:R-:W-:-:S03]  /*3e10*/  IMAD R10, R4, 0x69, RZ ;  /* 0x00000069040a7824 */ /* 0x001fc600078e02ff */
[----:B------:R-:W4:Y:S01]  /*3e20*/  LDL.LU R62, [R1+0x978] ;  /* 0x00097800013e7983 */ /* 0x000f220000300800 */
[----:B-1----:R-:W-:Y:S01]  /*3e30*/  IADD3 R86, P6, PT, R11, R0, RZ ;  /* 0x000000000b567210 */ /* 0x002fe20007fde0ff */
[----:B--2---:R-:W-:-:S03]  /*3e40*/  VIADD R8, R14, 0xfffffffe ;  /* 0xfffffffe0e087836 */ /* 0x004fc60000000000 */
[----:B------:R-:W-:Y:S02]  /*3e50*/  LEA.HI.X.SX32 R11, R11, R2, 0x1, P6 ;  /* 0x000000020b0b7211 */ /* 0x000fe400030f0eff */
[----:B------:R-:W-:Y:S01]  /*3e60*/  ISETP.GE.U32.AND P1, PT, R8, 0x7fffff7f, PT ;  /* 0x7fffff7f0800780c */ /* 0x000fe20003f26070 */
[----:B------:R-:W-:Y:S02]  /*3e70*/  @!P4 IMAD.MOV.U32 R8, RZ, RZ, R86 ;  /* 0x000000ffff08c224 */ /* 0x000fe400078e0056 */
[----:B------:R-:W-:-:S05]  /*3e80*/  @!P4 IMAD.MOV.U32 R9, RZ, RZ, R11 ;  /* 0x000000ffff09c224 */ /* 0x000fca00078e000b */
[----:B------:R0:W2:Y:S01]  /*3e90*/  @!P4 LDG.E.U8 R82, desc[UR18][R8.64] ;  /* 0x000000120852c981 */ /* 0x0000a2000c1e1100 */
[----:B------:R-:W-:-:S03]  /*3ea0*/  VIADD R12, R14, 0xffffff8e ;  /* 0xffffff8e0e0c7836 */ /* 0x000fc60000000000 */
[----:B------:R-:W-:Y:S04]  /*3eb0*/  STL [R1+0x5e0], R86 ;  /* 0x0005e05601007387 */ /* 0x000fe80000100800 */
[----:B------:R1:W-:Y:S01]  /*3ec0*/  STL [R1+0x5dc], R11 ;  /* 0x0005dc0b01007387 */ /* 0x0003e20000100800 */
[----:B------:R-:W-:Y:S02]  /*3ed0*/  ISETP.GE.U32.AND P2, PT, R12, 0x7fffff0f, PT ;  /* 0x7fffff0f0c00780c */ /* 0x000fe40003f46070 */
[----:B------:R-:W-:Y:S01]  /*3ee0*/  PRMT R59, RZ, 0x7610, R59 ;  /* 0x00007610ff3b7816 */ /* 0x000fe2000000003b */
[----:B-1----:R-:W-:Y:S01]  /*3ef0*/  IMAD R11, R4, 0x71, RZ ;  /* 0x00000071040b7824 */ /* 0x002fe200078e02ff */
[----:B------:R-:W-:Y:S01]  /*3f00*/  PRMT R61, RZ, 0x7610, R61 ;  /* 0x00007610ff3d7816 */ /* 0x000fe2000000003d */
[----:B---3--:R1:W-:Y:S02]  /*3f10*/  STL [R1+0x25c], R84 ;  /* 0x00025c5401007387 */ /* 0x0083e40000100800 */
[----:B-1----:R-:W-:-:S04]  /*3f20*/  IADD3 R84, P6, PT, R10, R0, RZ ;  /* 0x000000000a547210 */ /* 0x002fc80007fde0ff */
[----:B------:R-:W-:Y:S01]  /*3f30*/  LEA.HI.X.SX32 R86, R10, R2, 0x1, P6 ;  /* 0x000000020a567211 */ /* 0x000fe200030f0eff */
[----:B------:R-:W-:Y:S01]  /*3f40*/  STL [R1+0x610], R84 ;  /* 0x0006105401007387 */ /* 0x000fe20000100800 */
[----:B0-----:R-:W-:-:S03]  /*3f50*/  @!P0 IMAD.MOV.U32 R8, RZ, RZ, R84 ;  /* 0x000000ffff088224 */ /* 0x001fc600078e0054 */
[----:B------:R-:W-:Y:S01]  /*3f60*/  @!P0 IMAD.MOV.U32 R9, RZ, RZ, R86 ;  /* 0x000000ffff098224 */ /* 0x000fe200078e0056 */
[----:B--2---:R0:W-:Y:S04]  /*3f70*/  STL [R1+0x174], R82 ;  /* 0x0001745201007387 */ /* 0x0041e80000100800 */
[----:B------:R1:W2:Y:S01]  /*3f80*/  @!P0 LDG.E.U8 R59, desc[UR18][R8.64] ;  /* 0x00000012083b8981 */ /* 0x0002a2000c1e1100 */
[----:B0-----:R-:W-:-:S04]  /*3f90*/  IADD3 R82, P6, PT, R11, R0, RZ ;  /* 0x000000000b527210 */ /* 0x001fc80007fde0ff */
[----:B------:R-:W-:Y:S01]  /*3fa0*/  LEA.HI.X.SX32 R84, R11, R2, 0x1, P6 ;  /* 0x000000020b547211 */ /* 0x000fe200030f0eff */
[----:B-1----:R-:W-:-:S04]  /*3fb0*/  @!P2 IMAD.MOV.U32 R8, RZ, RZ, R82 ;  /* 0x000000ffff08a224 */ /* 0x002fc800078e0052 */
[----:B------:R-:W-:-:S05]  /*3fc0*/  @!P2 IMAD.MOV.U32 R9, RZ, RZ, R84 ;  /* 0x000000ffff09a224 */ /* 0x000fca00078e0054 */
[----:B------:R-:W3:Y:S01]  /*3fd0*/  @!P2 LDG.E.U8 R61, desc[UR18][R8.64] ;  /* 0x00000012083da981 */ /* 0x000ee2000c1e1100 */
[----:B------:R-:W-:Y:S02]  /*3fe0*/  VIADD R12, R14, 0xffffff86 ;  /* 0xffffff860e0c7836 */ /* 0x000fe40000000000 */
[----:B------:R-:W-:Y:S01]  /*3ff0*/  IMAD R10, R4, 0x79, RZ ;  /* 0x00000079040a7824 */ /* 0x000fe200078e02ff */
[----:B------:R-:W-:Y:S02]  /*4000*/  STL [R1+0x60c], R86 ;  /* 0x00060c5601007387 */ /* 0x000fe40000100800 */
[----:B------:R-:W-:Y:S02]  /*4010*/  ISETP.GE.U32.AND P5, PT, R12, 0x7fffff07, PT ;  /* 0x7fffff070c00780c */ /* 0x000fe40003fa6070 */
[----:B------:R-:W-:Y:S01]  /*4020*/  STL [R1+0x640], R82 ;  /* 0x0006405201007387 */ /* 0x000fe20000100800 */
[----:B------:R-:W-:-:S03]  /*4030*/  PRMT R58, RZ, 0x7610, R58 ;  /* 0x00007610ff3a7816 */ /* 0x000fc6000000003a */
[----:B--2---:R0:W-:Y:S04]  /*4040*/  STL [R1+0x170], R59 ;  /* 0x0001703b01007387 */ /* 0x0041e80000100800 */
[----:B------:R-:W-:Y:S01]  /*4050*/  STL [R1+0x63c], R84 ;  /* 0x00063c5401007387 */ /* 0x000fe20000100800 */
[----:B0-----:R-:W-:-:S05]  /*4060*/  IADD3 R59, P6, PT, R10, R0, RZ ;  /* 0x000000000a3b7210 */ /* 0x001fca0007fde0ff */
[----:B------:R-:W-:Y:S04]  /*4070*/  STL [R1+0x670], R59 ;  /* 0x0006703b01007387 */ /* 0x000fe80000100800 */
[----:B---3--:R0:W-:Y:S01]  /*4080*/  STL [R1+0x258], R61 ;  /* 0x0002583d01007387 */ /* 0x0081e20000100800 */
[----:B------:R-:W-:Y:S01]  /*4090*/  @!P5 IMAD.MOV.U32 R8, RZ, RZ, R59 ;  /* 0x000000ffff08d224 */ /* 0x000fe200078e003b */
[----:B0-----:R-:W-:-:S05]  /*40a0*/  LEA.HI.X.SX32 R61, R10, R2, 0x1, P6 ;  /* 0x000000020a3d7211 */ /* 0x001fca00030f0eff */
[----:B------:R-:W-:-:S05]  /*40b0*/  @!P5 IMAD.MOV.U32 R9, RZ, RZ, R61 ;  /* 0x000000ffff09d224 */ /* 0x000fca00078e003d */
[----:B------:R0:W2:Y:S01]  /*40c0*/  @!P5 LDG.E.U8 R58, desc[UR18][R8.64] ;  /* 0x00000012083ad981 */ /* 0x0000a2000c1e1100 */
[----:B------:R-:W-:Y:S01]  /*40d0*/  VIADD R12, R14, 0xfffffffd ;  /* 0xfffffffd0e0c7836 */ /* 0x000fe20000000000 */
[----:B------:R-:W-:Y:S01]  /*40e0*/  IADD3 R84, P6, PT, R0, R4, RZ ;  /* 0x0000000400547210 */ /* 0x000fe20007fde0ff */
[----:B------:R-:W-:Y:S02]  /*40f0*/  IMAD.SHL.U32 R86, R4, 0x2, RZ ;  /* 0x0000000204567824 */ /* 0x000fe400078e00ff */
[----:B------:R-:W-:Y:S01]  /*4100*/  VIADD R10, R14, 0xffffffe5 ;  /* 0xffffffe50e0a7836 */ /* 0x000fe20000000000 */
[----:B------:R-:W-:Y:S01]  /*4110*/  ISETP.GE.U32.AND P4, PT, R12, 0x7fffff7e, PT ;  /* 0x7fffff7e0c00780c */ /* 0x000fe20003f86070 */
[----:B------:R-:W-:Y:S01]  /*4120*/  VIADD R12, R14, 0xfffffff5 ;  /* 0xfffffff50e0c7836 */ /* 0x000fe20000000000 */
[----:B------:R1:W-:Y:S01]  /*4130*/  STL [R1+0x66c], R61 ;  /* 0x00066c3d01007387 */ /* 0x0003e20000100800 */
[----:B------:R-:W-:Y:S02]  /*4140*/  LEA.HI.X.SX32 R82, R4, R2, 0x1, P6 ;  /* 0x0000000204527211 */ /* 0x000fe400030f0eff */
[----:B------:R-:W-:Y:S01]  /*4150*/  ISETP.GE.U32.AND P5, PT, R10, 0x7fffff66, PT ;  /* 0x7fffff660a00780c */ /* 0x000fe20003fa6070 */
[----:B------:R-:W-:Y:S01]  /*4160*/  IMAD R10, R4, 0xa, RZ ;  /* 0x0000000a040a7824 */ /* 0x000fe200078e02ff */
[----:B------:R-:W-:Y:S01]  /*4170*/  ISETP.GE.U32.AND P0, PT, R12, 0x7fffff76, PT ;  /* 0x7fffff760c00780c */ /* 0x000fe20003f06070 */
[----:B------:R-:W-:Y:S01]  /*4180*/  STL [R1+0x7fc], R84 ;  /* 0x0007fc5401007387 */ /* 0x000fe20000100800 */
[----:B------:R-:W-:-:S02]  /*4190*/  PRMT R12, RZ, 0x7610, R12 ;  /* 0x00007610ff0c7816 */ /* 0x000fc4000000000c */
[C---:B-1----:R-:W-:Y:S01]  /*41a0*/  IADD3 R61, P6, PT, R86.reuse, R0, RZ ;  /* 0x00000000563d7210 */ /* 0x042fe20007fde0ff */
[----:B0-----:R-:W-:Y:S01]  /*41b0*/  @!P1 IMAD.MOV.U32 R8, RZ, RZ, R84 ;  /* 0x000000ffff089224 */ /* 0x001fe200078e0054 */
[----:B------:R-:W-:Y:S01]  /*41c0*/  STL [R1+0x7f8], R82 ;  /* 0x0007f85201007387 */ /* 0x000fe20000100800 */
[----:B------:R-:W-:Y:S01]  /*41d0*/  @!P1 IMAD.MOV.U32 R9, RZ, RZ, R82 ;  /* 0x000000ffff099224 */ /* 0x000fe200078e0052 */
[----:B------:R-:W-:Y:S02]  /*41e0*/  LEA.HI.X.SX32 R86, R86, R2, 0x1, P6 ;  /* 0x0000000256567211 */ /* 0x000fe400030f0eff */
[----:B------:R-:W-:Y:S01]  /*41f0*/  STL [R1], R61 ;  /* 0x0000003d01007387 */ /* 0x000fe20000100800 */
[----:B------:R-:W-:-:S03]  /*4200*/  PRMT R60, RZ, 0x7610, R60 ;  /* 0x00007610ff3c7816 */ /* 0x000fc6000000003c */
[----:B------:R0:W3:Y:S01]  /*4210*/  @!P1 LDG.E.U8 R12, desc[UR18][R8.64] ;  /* 0x00000012080c9981 */ /* 0x0000e2000c1e1100 */
[----:B------:R-:W-:Y:S01]  /*4220*/  PRMT R57, RZ, 0x7610, R57 ;  /* 0x00007610ff397816 */ /* 0x000fe20000000039 */
[----:B0-----:R-:W-:Y:S02]  /*4230*/  @!P4 IMAD.MOV.U32 R8, RZ, RZ, R61 ;  /* 0x000000ffff08c224 */ /* 0x001fe400078e003d */
[----:B------:R-:W-:-:S05]  /*4240*/  @!P4 IMAD.MOV.U32 R9, RZ, RZ, R86 ;  /* 0x000000ffff09c224 */ /* 0x000fca00078e0056 */
[----:B------:R0:W4:Y:S04]  /*4250*/  @!P4 LDG.E.U8 R60, desc[UR18][R8.64] ;  /* 0x00000012083cc981 */ /* 0x000128000c1e1100 */
[----:B--2---:R1:W-:Y:S02]  /*4260*/  STL [R1+0x250], R58 ;  /* 0x0002503a01007387 */ /* 0x0043e40000100800 */
[----:B-1----:R-:W-:-:S04]  /*4270*/  IADD3 R58, P6, PT, R10, R0, RZ ;  /* 0x000000000a3a7210 */ /* 0x002fc80007fde0ff */
[----:B------:R-:W-:Y:S01]  /*4280*/  LEA.HI.X.SX32 R59, R10, R2, 0x1, P6 ;  /* 0x000000020a3b7211 */ /* 0x000fe200030f0eff */
[----:B0-----:R-:W-:-:S04]  /*4290*/  @!P0 IMAD.MOV.U32 R8, RZ, RZ, R58 ;  /* 0x000000ffff088224 */ /* 0x001fc800078e003a */
[----:B------:R-:W-:-:S05]  /*42a0*/  @!P0 IMAD.MOV.U32 R9, RZ, RZ, R59 ;  /* 0x000000ffff098224 */ /* 0x000fca00078e003b */
[----:B------:R0:W2:Y:S01]  /*42b0*/  @!P0 LDG.E.U8 R57, desc[UR18][R8.64] ;  /* 0x0000001208398981 */ /* 0x0000a2000c1e1100 */
[----:B------:R-:W-:-:S05]  /*42c0*/  VIADD R11, R14, 0xffffffed ;  /* 0xffffffed0e0b7836 */ /* 0x000fca0000000000 */
[----:B------:R-:W-:Y:S01]  /*42d0*/  ISETP.GE.U32.AND P2, PT, R11, 0x7fffff6e, PT ;  /* 0x7fffff6e0b00780c */ /* 0x000fe20003f46070 */
[----:B------:R-:W-:-:S05]  /*42e0*/  VIADD R11, R14, 0xffffffdd ;  /* 0xffffffdd0e0b7836 */ /* 0x000fca0000000000 */
[----:B------:R-:W-:Y:S01]  /*42f0*/  ISETP.GE.U32.AND P1, PT, R11, 0x7fffff5e, PT ;  /* 0x7fffff5e0b00780c */ /* 0x000fe20003f26070 */
[----:B------:R-:W-:Y:S02]  /*4300*/  IMAD R11, R4, 0x12, RZ ;  /* 0x00000012040b7824 */ /* 0x000fe400078e02ff */
[----:B0-----:R-:W-:-:S03]  /*4310*/  VIADD R8, R14, 0xffffffcd ;  /* 0xffffffcd0e087836 */ /* 0x001fc60000000000 */
[C---:B------:R-:W-:Y:S01]  /*4320*/  IADD3 R10, P6, PT, R11.reuse, R0, RZ ;  /* 0x000000000b0a7210 */ /* 0x040fe20007fde0ff */
[----:B---3--:R0:W-:Y:S03]  /*4330*/  STL [R1+0x17c], R12 ;  /* 0x00017c0c01007387 */ /* 0x0081e60000100800 */
[----:B------:R-:W-:Y:S01]  /*4340*/  LEA.HI.X.SX32 R11, R11, R2, 0x1, P6 ;  /* 0x000000020b0b7211 */ /* 0x000fe200030f0eff */
[----:B------:R-:W-:Y:S01]  /*4350*/  STL [R1+0x98], R58 ;  /* 0x0000983a01007387 */ /* 0x000fe20000100800 */
[----:B------:R-:W-:Y:S01]  /*4360*/  ISETP.GE.U32.AND P0, PT, R8, 0x7fffff4e, PT ;  /* 0x7fffff4e0800780c */ /* 0x000fe20003f06070 */
[----:B------:R-:W-:Y:S02]  /*4370*/  IMAD.MOV.U32 R9, RZ, RZ, R10 ;  /* 0x000000ffff097224 */ /* 0x000fe400078e000a */
[----:B------:R-:W3:Y:S01]  /*4380*/  LDL.LU R61, [R1+0x974] ;  /* 0x00097400013d7983 */ /* 0x000ee20000300800 */
[----:B------:R-:W-:-:S03]  /*4390*/  IMAD.MOV.U32 R8, RZ, RZ, R11 ;  /* 0x000000ffff087224 */ /* 0x000fc600078e000b */
[----:B------:R-:W-:Y:S04]  /*43a0*/  STL [R1+0x800], R86 ;  /* 0x0008005601007387 */ /* 0x000fe80000100800 */
[----:B----4-:R1:W-:Y:S01]  /*43b0*/  STL [R1+0x178], R60 ;  /* 0x0001783c01007387 */ /* 0x0103e20000100800 */
[-C--:B------:R-:W-:Y:S01]  /*43c0*/  @!P2 LOP3.LUT R9, R9, R8.reuse, RZ, 0x3c, !PT ;  /* 0x000000080909a212 */ /* 0x080fe200078e3cff */
[----:B0-----:R-:W-:Y:S02]  /*43d0*/  VIADD R12, R14, 0xffffffd5 ;  /* 0xffffffd50e0c7836 */ /* 0x001fe40000000000 */
[----:B-1----:R-:W4:Y:S04]  /*43e0*/  LDL.LU R60, [R1+0x970] ;  /* 0x00097000013c7983 */ /* 0x002f280000300800 */
[----:B------:R0:W-:Y:S01]  /*43f0*/  STL [R1+0x94], R59 ;  /* 0x0000943b01007387 */ /* 0x0001e20000100800 */
[----:B------:R-:W-:-:S03]  /*4400*/  @!P2 LOP3.LUT R8, R9, R8, RZ, 0x3c, !PT ;  /* 0x000000080908a212 */ /* 0x000fc600078e3cff */
[----:B0-----:R-:W3:Y:S04]  /*4410*/  LDL.LU R59, [R1+0x96c] ;  /* 0x00096c00013b7983 */ /* 0x001ee80000300800 */
[----:B------:R-:W3:Y:S01]  /*4420*/  LDL.LU R58, [R1+0x968] ;  /* 0x00096800013a7983 */ /* 0x000ee20000300800 */
[----:B------:R-:W-:Y:S02]  /*4430*/  PRMT R54, RZ, 0x7610, R54 ;  /* 0x00007610ff367816 */ /* 0x000fe40000000036 */
[----:B------:R-:W-:Y:S02]  /*4440*/  ISETP.GE.U32.AND P4, PT, R12, 0x7fffff56, PT ;  /* 0x7fffff560c00780c */ /* 0x000fe40003f86070 */
[----:B------:R-:W-:-:S05]  /*4450*/  @!P2 LOP3.LUT R9, R9, R8, RZ, 0x3c, !PT ;  /* 0x000000080909a212 */ /* 0x000fca00078e3cff */
[----:B------:R0:W3:Y:S01]  /*4460*/  @!P2 LDG.E.U8 R54, desc[UR18][R8.64] ;  /* 0x000000120836a981 */ /* 0x0000e2000c1e1100 */
[----:B------:R-:W-:-:S03]  /*4470*/  PRMT R55, RZ, 0x7610, R55 ;  /* 0x00007610ff377816 */ /* 0x000fc60000000037 */
[----:B--2---:R1:W-:Y:S04]  /*4480*/  STL [R1+0x254], R57 ;  /* 0x0002543901007387 */ /* 0x0043e80000100800 */
[----:B-1----:R-:W2:Y:S04]  /*4490*/  LDL.LU R57, [R1+0x964] ;  /* 0x0009640001397983 */ /* 0x002ea80000300800 */
[----:B------:R1:W-:Y:S02]  /*44a0*/  STL [R1+0x128], R10 ;  /* 0x0001280a01007387 */ /* 0x0003e40000100800 */
[----:B-1----:R-:W-:-:S05]  /*44b0*/  IMAD R10, R4, 0x1a, RZ ;  /* 0x0000001a040a7824 */ /* 0x002fca00078e02ff */
[----:B------:R-:W-:-:S04]  /*44c0*/  IADD3 R12, P6, PT, R10, R0, RZ ;  /* 0x000000000a0c7210 */ /* 0x000fc80007fde0ff */
[----:B0-----:R-:W-:Y:S01]  /*44d0*/  LEA.HI.X.SX32 R8, R10, R2, 0x1, P6 ;  /* 0x000000020a087211 */ /* 0x001fe200030f0eff */
        /* <DEDUP_REMOVED lines=13> */
[----:B-1----:R-:W-:-:S04]  /*45b0*/  IADD3 R54, P6, PT, R11, R0, RZ ;  /* 0x000000000b367210 */ /* 0x002fc80007fde0ff */
[----:B0-----:R-:W-:Y:S01]  /*45c0*/  LEA.HI.X.SX32 R8, R11, R2, 0x1, P6 ;  /* 0x000000020b087211 */ /* 0x001fe200030f0eff */
[----:B------:R-:W-:Y:S01]  /*45d0*/  IMAD.MOV.U32 R9, RZ, RZ, R54 ;  /* 0x000000ffff097224 */ /* 0x000fe200078e0036 */
[----:B------:R0:W-:Y:S04]  /*45e0*/  STL [R1+0x420], R54 ;  /* 0x0004203601007387 */ /* 0x0001e80000100800 */
[----:B------:R-:W-:Y:S01]  /*45f0*/  @!P1 LOP3.LUT R9, R9, R8, RZ, 0x3c, !PT ;  /* 0x0000000809099212 */ /* 0x000fe200078e3cff */
[----:B------:R1:W-:Y:S01]  /*4600*/  STL [R1+0x41c], R8 ;  /* 0x00041c0801007387 */ /* 0x0003e20000100800 */
[----:B0-----:R-:W-:Y:S02]  /*4610*/  IADD3 R54, P6, PT, R10, R0, RZ ;  /* 0x000000000a367210 */ /* 0x001fe40007fde0ff */
[----:B------:R-:W-:-:S02]  /*4620*/  PRMT R56, RZ, 0x7610, R56 ;  /* 0x00007610ff387816 */ /* 0x000fc40000000038 */
[C---:B-1----:R-:W-:Y:S01]  /*4630*/  @!P1 LOP3.LUT R8, R9.reuse, R8, RZ, 0x3c, !PT ;  /* 0x0000000809089212 */ /* 0x042fe200078e3cff */
[----:B------:R-:W-:Y:S03]  /*4640*/  STL [R1+0x458], R54 ;  /* 0x0004583601007387 */ /* 0x000fe60000100800 */
[----:B------:R-:W-:Y:S02]  /*4650*/  @!P1 LOP3.LUT R9, R9, R8, RZ, 0x3c, !PT ;  /* 0x0000000809099212 */ /* 0x000fe400078e3cff */
[----:B------:R-:W-:-:S03]  /*4660*/  PRMT R53, RZ, 0x7610, R53 ;  /* 0x00007610ff357816 */ /* 0x000fc60000000035 */
[----:B------:R0:W3:Y:S02]  /*4670*/  @!P1 LDG.E.U8 R56, desc[UR18][R8.64] ;  /* 0x0000001208389981 */ /* 0x0000e4000c1e1100 */
        /* <DEDUP_REMOVED lines=15> */
[----:B---3--:R0:W-:Y:S01]  /*4770*/  STL [R1+0x24c], R56 ;  /* 0x00024c3801007387 */ /* 0x0081e20000100800 */
[----:B------:R-:W-:Y:S01]  /*4780*/  VIADD R12, R14, 0xffffffb5 ;  /* 0xffffffb50e0c7836 */ /* 0x000fe20000000000 */
[----:B------:R-:W-:Y:S02]  /*4790*/  @!P0 LOP3.LUT R8, R9, R8, RZ, 0x3c, !PT ;  /* 0x0000000809088212 */ /* 0x000fe400078e3cff */
[----:B0-----:R-:W3:Y:S04]  /*47a0*/  LDL.LU R56, [R1+0x960] ;  /* 0x0009600001387983 */ /* 0x001ee80000300800 */
        /* <DEDUP_REMOVED lines=54> */
[----:B---3--:R0:W-:Y:S01]  /*4b10*/  STL [R1+0x194], R52 ;  /* 0x0001943401007387 */ /* 0x0081e20000100800 */
[----:B------:R-:W-:Y:S01]  /*4b20*/  ISETP.GE.U32.AND P2, PT, R12, 0x7fffff1e, PT ;  /* 0x7fffff1e0c00780c */ /* 0x000fe20003f46070 */
[----:B------:R-:W-:Y:S01]  /*4b30*/  VIADD R12, R14, 0xffffff95 ;  /* 0xffffff950e0c7836 */ /* 0x000fe20000000000 */
[----:B------:R-:W-:Y:S01]  /*4b40*/  @!P4 LOP3.LUT R8, R9, R8, RZ, 0x3c, !PT ;  /* 0x000000080908c212 */ /* 0x000fe200078e3cff */
        /* <DEDUP_REMOVED lines=263> */
[----:B------:R-:W-:Y:S01]  /*5bc0*/  IMAD R10, R4, 0x6b, RZ ;  /* 0x0000006b040a7824 */ /* 0x000fe200078e02ff */
[----:B------:R-:W-:Y:S02]  /*5bd0*/  PRMT R29, RZ, 0x7610, R29 ;  /* 0x00007610ff1d7816 */ /* 0x000fe4000000001d */
[----:B-1----:R-:W-:-:S04]  /*5be0*/  IADD3 R32, P6, PT, R11, R0, RZ ;  /* 0x000000000b207210 */ /* 0x002fc80007fde0ff */
[----:B0-----:R-:W-:Y:S01]  /*5bf0*/  LEA.HI.X.SX32 R9, R11, R2, 0x1, P6 ;  /* 0x000000020b097211 */ /* 0x001fe200030f0eff */
[----:B------:R-:W-:Y:S01]  /*5c00*/  STL [R1+0x5f0], R32 ;  /* 0x0005f02001007387 */ /* 0x000fe20000100800 */
[----:B------:R-:W-:Y:S01]  /*5c10*/  @!P5 IMAD.MOV.U32 R8, RZ, RZ, R32 ;  /* 0x000000ffff08d224 */ /* 0x000fe200078e0020 */
[----:B------:R-:W-:-:S04]  /*5c20*/  PRMT R30, RZ, 0x7610, R30 ;  /* 0x00007610ff1e7816 */ /* 0x000fc8000000001e */
[----:B------:R0:W3:Y:S04]  /*5c30*/  @!P5 LDG.E.U8 R29, desc[UR18][R8.64] ;  /* 0x00000012081dd981 */ /* 0x0000e8000c1e1100 */
[----:B--2---:R1:W-:Y:S02]  /*5c40*/  STL [R1+0x228], R31 ;  /* 0x0002281f01007387 */ /* 0x0043e40000100800 */
[----:B-1----:R-:W-:-:S04]  /*5c50*/  IADD3 R31, P6, PT, R10, R0, RZ ;  /* 0x000000000a1f7210 */ /* 0x002fc80007fde0ff */
[----:B------:R-:W-:Y:S01]  /*5c60*/  LEA.HI.X.SX32 R10, R10, R2, 0x1, P6 ;  /* 0x000000020a0a7211 */ /* 0x000fe200030f0eff */
[----:B------:R1:W-:Y:S01]  /*5c70*/  STL [R1+0x5ec], R9 ;  /* 0x0005ec0901007387 */ /* 0x0003e20000100800 */
[----:B0-----:R-:W-:-:S03]  /*5c80*/  @!P1 IMAD.MOV.U32 R8, RZ, RZ, R31 ;  /* 0x000000ffff089224 */ /* 0x001fc600078e001f */
[----:B-1----:R-:W-:-:S05]  /*5c90*/  @!P1 IMAD.MOV.U32 R9, RZ, RZ, R10 ;  /* 0x000000ffff099224 */ /* 0x002fca00078e000a */
[----:B------:R0:W2:Y:S01]  /*5ca0*/  @!P1 LDG.E.U8 R30, desc[UR18][R8.64] ;  /* 0x00000012081e9981 */ /* 0x0000a2000c1e1100 */
[----:B------:R-:W-:-:S03]  /*5cb0*/  IMAD R11, R4, 0x73, RZ ;  /* 0x00000073040b7824 */ /* 0x000fc600078e02ff */
[----:B------:R1:W-:Y:S04]  /*5cc0*/  STL [R1+0x620], R31 ;  /* 0x0006201f01007387 */ /* 0x0003e80000100800 */
[----:B------:R-:W4:Y:S04]  /*5cd0*/  LDL.LU R32, [R1+0x900] ;  /* 0x0009000001207983 */ /* 0x000f280000300800 */
[----:B------:R-:W-:Y:S04]  /*5ce0*/  STL [R1+0x61c], R10 ;  /* 0x00061c0a01007387 */ /* 0x000fe80000100800 */
[----:B---3--:R3:W-:Y:S01]  /*5cf0*/  STL [R1+0x220], R29 ;  /* 0x0002201d01007387 */ /* 0x0087e20000100800 */
[----:B0-----:R-:W-:-:S03]  /*5d00*/  VIADD R8, R14, 0xffffffeb ;  /* 0xffffffeb0e087836 */ /* 0x001fc60000000000 */
[----:B-1----:R-:W4:Y:S01]  /*5d10*/  LDL.LU R31, [R1+0x8fc] ;  /* 0x0008fc00011f7983 */ /* 0x002f220000300800 */
[----:B---3--:R-:W-:-:S05]  /*5d20*/  IADD3 R29, P6, PT, R11, R0, RZ ;  /* 0x000000000b1d7210 */ /* 0x008fca0007fde0ff */
[----:B------:R-:W-:Y:S01]  /*5d30*/  STL [R1+0x650], R29 ;  /* 0x0006501d01007387 */ /* 0x000fe20000100800 */
[----:B------:R-:W-:Y:S02]  /*5d40*/  PRMT R28, RZ, 0x7610, R28 ;  /* 0x00007610ff1c7816 */ /* 0x000fe4000000001c */
[----:B------:R-:W-:Y:S01]  /*5d50*/  ISETP.GE.U32.AND P1, PT, R8, 0x7fffff6c, PT ;  /* 0x7fffff6c0800780c */ /* 0x000fe20003f26070 */
[----:B------:R-:W-:Y:S01]  /*5d60*/  @!P4 IMAD.MOV.U32 R8, RZ, RZ, R29 ;  /* 0x000000ffff08c224 */ /* 0x000fe200078e001d */
[----:B--2---:R0:W-:Y:S02]  /*5d70*/  STL [R1+0x218], R30 ;  /* 0x0002181e01007387 */ /* 0x0041e40000100800 */
[----:B0-----:R-:W-:-:S05]  /*5d80*/  LEA.HI.X.SX32 R30, R11, R2, 0x1, P6 ;  /* 0x000000020b1e7211 */ /* 0x001fca00030f0eff */
[----:B------:R-:W-:-:S05]  /*5d90*/  @!P4 IMAD.MOV.U32 R9, RZ, RZ, R30 ;  /* 0x000000ffff09c224 */ /* 0x000fca00078e001e */
[----:B------:R0:W2:Y:S01]  /*5da0*/  @!P4 LDG.E.U8 R28, desc[UR18][R8.64] ;  /* 0x00000012081cc981 */ /* 0x0000a2000c1e1100 */
[----:B------:R-:W-:Y:S02]  /*5db0*/  IMAD R10, R4, 0x7b, RZ ;  /* 0x0000007b040a7824 */ /* 0x000fe400078e02ff */
[----:B------:R-:W-:Y:S01]  /*5dc0*/  VIADD R12, R14, 0xfffffffb ;  /* 0xfffffffb0e0c7836 */ /* 0x000fe20000000000 */
[----:B------:R1:W-:Y:S02]  /*5dd0*/  STL [R1+0x64c], R30 ;  /* 0x00064c1e01007387 */ /* 0x0003e40000100800 */
[----:B0-----:R-:W-:Y:S01]  /*5de0*/  IADD3 R9, P6, PT, R10, R0, RZ ;  /* 0x000000000a097210 */ /* 0x001fe20007fde0ff */
[----:B------:R-:W-:Y:S01]  /*5df0*/  IMAD.SHL.U32 R8, R4, 0x4, RZ ;  /* 0x0000000404087824 */ /* 0x000fe200078e00ff */
[----:B------:R-:W-:Y:S01]  /*5e00*/  ISETP.GE.U32.AND P2, PT, R12, 0x7fffff7c, PT ;  /* 0x7fffff7c0c00780c */ /* 0x000fe20003f46070 */
[----:B------:R-:W-:Y:S01]  /*5e10*/  VIADD R12, R14, 0xfffffff3 ;  /* 0xfffffff30e0c7836 */ /* 0x000fe20000000000 */
[----:B-1----:R-:W-:Y:S01]  /*5e20*/  LEA.HI.X.SX32 R30, R10, R2, 0x1, P6 ;  /* 0x000000020a1e7211 */ /* 0x002fe200030f0eff */
[----:B------:R-:W-:Y:S03]  /*5e30*/  STL [R1+0x680], R9 ;  /* 0x0006800901007387 */ /* 0x000fe60000100800 */
[----:B------:R-:W-:-:S02]  /*5e40*/  ISETP.GE.U32.AND P5, PT, R12, 0x7fffff74, PT ;  /* 0x7fffff740c00780c */ /* 0x000fc40003fa6070 */
[----:B------:R-:W-:Y:S02]  /*5e50*/  PRMT R12, RZ, 0x7610, R12 ;  /* 0x00007610ff0c7816 */ /* 0x000fe4000000000c */
[----:B------:R-:W-:Y:S01]  /*5e60*/  PRMT R27, RZ, 0x7610, R27 ;  /* 0x00007610ff1b7816 */ /* 0x000fe2000000001b */
[----:B--2---:R0:W-:Y:S02]  /*5e70*/  STL [R1+0x1f4], R28 ;  /* 0x0001f41c01007387 */ /* 0x0041e40000100800 */
[----:B0-----:R-:W-:-:S04]  /*5e80*/  IADD3 R28, P6, PT, R8, R0, RZ ;  /* 0x00000000081c7210 */ /* 0x001fc80007fde0ff */
[----:B------:R-:W-:Y:S01]  /*5e90*/  LEA.HI.X.SX32 R29, R8, R2, 0x1, P6 ;  /* 0x00000002081d7211 */ /* 0x000fe200030f0eff */
[----:B------:R-:W-:Y:S02]  /*5ea0*/  @!P0 IMAD.MOV.U32 R8, RZ, RZ, R9 ;  /* 0x000000ffff088224 */ /* 0x000fe400078e0009 */
[----:B------:R-:W-:-:S05]  /*5eb0*/  @!P0 IMAD.MOV.U32 R9, RZ, RZ, R30 ;  /* 0x000000ffff098224 */ /* 0x000fca00078e001e */
[----:B------:R0:W2:Y:S02]  /*5ec0*/  @!P0 LDG.E.U8 R12, desc[UR18][R8.64] ;  /* 0x00000012080c8981 */ /* 0x0000a4000c1e1100 */
[----:B0-----:R-:W-:Y:S02]  /*5ed0*/  @!P2 IMAD.MOV.U32 R8, RZ, RZ, R28 ;  /* 0x000000ffff08a224 */ /* 0x001fe400078e001c */
[----:B------:R-:W-:-:S05]  /*5ee0*/  @!P2 IMAD.MOV.U32 R9, RZ, RZ, R29 ;  /* 0x000000ffff09a224 */ /* 0x000fca00078e001d */
[----:B------:R0:W3:Y:S01]  /*5ef0*/  @!P2 LDG.E.U8 R27, desc[UR18][R8.64] ;  /* 0x00000012081ba981 */ /* 0x0000e2000c1e1100 */
[----:B------:R-:W-:-:S03]  /*5f00*/  VIADD R11, R14, 0xffffffe3 ;  /* 0xffffffe30e0b7836 */ /* 0x000fc60000000000 */
[----:B------:R1:W-:Y:S02]  /*5f10*/  STL [R1+0x67c], R30 ;  /* 0x00067c1e01007387 */ /* 0x0003e40000100800 */
[----:B------:R-:W-:Y:S01]  /*5f20*/  ISETP.GE.U32.AND P4, PT, R11, 0x7fffff64, PT ;  /* 0x7fffff640b00780c */ /* 0x000fe20003f86070 */
[----:B------:R-:W-:Y:S01]  /*5f30*/  IMAD R11, R4, 0xc, RZ ;  /* 0x0000000c040b7824 */ /* 0x000fe200078e02ff */
[----:B------:R-:W-:Y:S04]  /*5f40*/  STL [R1+0x24], R28 ;  /* 0x0000241c01007387 */ /* 0x000fe80000100800 */
[----:B-1----:R-:W4:Y:S04]  /*5f50*/  LDL.LU R30, [R1+0x8f8] ;  /* 0x0008f800011e7983 */ /* 0x002f280000300800 */
[----:B------:R1:W-:Y:S01]  /*5f60*/  STL [R1+0x1c], R29 ;  /* 0x00001c1d01007387 */ /* 0x0003e20000100800 */
[----:B0-----:R-:W-:-:S05]  /*5f70*/  VIADD R8, R14, 0xffffffd3 ;  /* 0xffffffd30e087836 */ /* 0x001fca0000000000 */
[----:B------:R-:W-:Y:S01]  /*5f80*/  ISETP.GE.U32.AND P2, PT, R8, 0x7fffff54, PT ;  /* 0x7fffff540800780c */ /* 0x000fe20003f46070 */
[----:B------:R-:W-:Y:S01]  /*5f90*/  VIADD R10, R14, 0xffffffdb ;  /* 0xffffffdb0e0a7836 */ /* 0x000fe20000000000 */
[----:B------:R-:W-:-:S04]  /*5fa0*/  PRMT R24, RZ, 0x7610, R24 ;  /* 0x00007610ff187816 */ /* 0x000fc80000000018 */
[----:B------:R-:W-:Y:S01]  /*5fb0*/  ISETP.GE.U32.AND P0, PT, R10, 0x7fffff5c, PT ;  /* 0x7fffff5c0a00780c */ /* 0x000fe20003f06070 */
[----:B------:R-:W-:Y:S01]  /*5fc0*/  IMAD R10, R4, 0x14, RZ ;  /* 0x00000014040a7824 */ /* 0x000fe200078e02ff */
[----:B------:R-:W-:Y:S01]  /*5fd0*/  PRMT R25, RZ, 0x7610, R25 ;  /* 0x00007610ff197816 */ /* 0x000fe20000000019 */
[----:B--2---:R0:W-:Y:S04]  /*5fe0*/  STL [R1+0x1dc], R12 ;  /* 0x0001dc0c01007387 */ /* 0x0041e80000100800 */
[----:B-1----:R-:W2:Y:S04]  /*5ff0*/  LDL.LU R29, [R1+0x8f4] ;  /* 0x0008f400011d7983 */ /* 0x002ea80000300800 */
[----:B------:R-:W2:Y:S01]  /*6000*/  LDL.LU R28, [R1+0x8f0] ;  /* 0x0008f000011c7983 */ /* 0x000ea20000300800 */
[----:B0-----:R-:W-:-:S04]  /*6010*/  IADD3 R12, P6, PT, R11, R0, RZ ;  /* 0x000000000b0c7210 */ /* 0x001fc80007fde0ff */
[----:B------:R-:W-:Y:S01]  /*6020*/  LEA.HI.X.SX32 R11, R11, R2, 0x1, P6 ;  /* 0x000000020b0b7211 */ /* 0x000fe200030f0eff */
[----:B------:R-:W-:-:S04]  /*6030*/  IMAD.MOV.U32 R9, RZ, RZ, R12 ;  /* 0x000000ffff097224 */ /* 0x000fc800078e000c */
[----:B------:R-:W-:-:S05]  /*6040*/  IMAD.MOV.U32 R8, RZ, RZ, R11 ;  /* 0x000000ffff087224 */ /* 0x000fca00078e000b */
[-C--:B------:R-:W-:Y:S01]  /*6050*/  @!P5 LOP3.LUT R9, R9, R8.reuse, RZ, 0x3c, !PT ;  /* 0x000000080909d212 */ /* 0x080fe200078e3cff */
[----:B---3--:R0:W-:Y:S03]  /*6060*/  STL [R1+0x1e4], R27 ;  /* 0x0001e41b01007387 */ /* 0x0081e60000100800 */
[----:B------:R-:W-:-:S04]  /*6070*/  @!P5 LOP3.LUT R8, R9, R8, RZ, 0x3c, !PT ;  /* 0x000000080908d212 */ /* 0x000fc800078e3cff */
[----:B------:R-:W-:Y:S01]  /*6080*/  @!P5 LOP3.LUT R9, R9, R8, RZ, 0x3c, !PT ;  /* 0x000000080909d212 */ /* 0x000fe200078e3cff */
[----:B0-----:R-:W3:Y:S04]  /*6090*/  LDL.LU R27, [R1+0x8ec] ;  /* 0x0008ec00011b7983 */ /* 0x001ee80000300800 */
[----:B------:R0:W-:Y:S04]  /*60a0*/  STL [R1+0xb8], R12 ;  /* 0x0000b80c01007387 */ /* 0x0001e80000100800 */
[----:B------:R1:W2:Y:S01]  /*60b0*/  @!P5 LDG.E.U8 R24, desc[UR18][R8.64] ;  /* 0x000000120818d981 */ /* 0x0002a2000c1e1100 */
[----:B0-----:R-:W-:-:S04]  /*60c0*/  IADD3 R12, P6, PT, R10, R0, RZ ;  /* 0x000000000a0c7210 */ /* 0x001fc80007fde0ff */
[----:B-1----:R-:W-:Y:S01]  /*60d0*/  LEA.HI.X.SX32 R8, R10, R2, 0x1, P6 ;  /* 0x000000020a087211 */ /* 0x002fe200030f0eff */
        /* <DEDUP_REMOVED lines=13> */
[----:B------:R-:W-:Y:S02]  /*61b0*/  PRMT R74, RZ, 0x7610, R74 ;  /* 0x00007610ff4a7816 */ /* 0x000fe4000000004a */
[----:B------:R-:W-:Y:S01]  /*61c0*/  PRMT R84, RZ, 0x7610, R84 ;  /* 0x00007610ff547816 */ /* 0x000fe20000000054 */
[----:B--2---:R1:W-:Y:S02]  /*61d0*/  STL [R1+0xe4], R24 ;  /* 0x0000e41801007387 */ /* 0x0043e40000100800 */
[----:B-1----:R-:W-:-:S04]  /*61e0*/  IADD3 R24, P6, PT, R11, R0, RZ ;  /* 0x000000000b187210 */ /* 0x002fc80007fde0ff */
[----:B0-----:R-:W-:Y:S01]  /*61f0*/  LEA.HI.X.SX32 R8, R11, R2, 0x1, P6 ;  /* 0x000000020b087211 */ /* 0x001fe200030f0eff */
[----:B------:R-:W-:Y:S01]  /*6200*/  IMAD.MOV.U32 R9, RZ, RZ, R24 ;  /* 0x000000ffff097224 */ /* 0x000fe200078e0018 */
[----:B------:R0:W-:Y:S04]  /*6210*/  STL [R1+0x3f8], R24 ;  /* 0x0003f81801007387 */ /* 0x0001e80000100800 */
[----:B------:R-:W-:Y:S01]  /*6220*/  @!P4 LOP3.LUT R9, R9, R8, RZ, 0x3c, !PT ;  /* 0x000000080909c212 */ /* 0x000fe200078e3cff */
[----:B------:R1:W-:Y:S01]  /*6230*/  STL [R1+0x3f4], R8 ;  /* 0x0003f40801007387 */ /* 0x0003e20000100800 */
[----:B0-----:R-:W-:Y:S02]  /*6240*/  IADD3 R24, P6, PT, R10, R0, RZ ;  /* 0x000000000a187210 */ /* 0x001fe40007fde0ff */
[----:B-1----:R-:W-:-:S03]  /*6250*/  @!P4 LOP3.LUT R8, R9, R8, RZ, 0x3c, !PT ;  /* 0x000000080908c212 */ /* 0x002fc600078e3cff */
[----:B------:R-:W-:Y:S01]  /*6260*/  STL [R1+0x430], R24 ;  /* 0x0004301801007387 */ /* 0x000fe20000100800 */
[----:B------:R-:W-:-:S03]  /*6270*/  @!P4 LOP3.LUT R9, R9, R8, RZ, 0x3c, !PT ;  /* 0x000000080909c212 */ /* 0x000fc600078e3cff */
[----:B---3--:R0:W-:Y:S04]  /*6280*/  STL [R1+0xbc], R25 ;  /* 0x0000bc1901007387 */ /* 0x0081e80000100800 */
[----:B------:R1:W2:Y:S01]  /*6290*/  @!P4 LDG.E.U8 R26, desc[UR18][R8.64] ;  /* 0x00000012081ac981 */ /* 0x0002a2000c1e1100 */
[----:B0-----:R-:W-:Y:S01]  /*62a0*/  LEA.HI.X.SX32 R25, R10, R2, 0x1, P6 ;  /* 0x000000020a197211 */ /* 0x001fe200030f0eff */
[----:B-1----:R-:W-:-:S04]  /*62b0*/  @!P0 IMAD.MOV.U32 R8, RZ, RZ, R24 ;  /* 0x000000ffff088224 */ /* 0x002fc800078e0018 */
[----:B------:R-:W-:-:S05]  /*62c0*/  @!P0 IMAD.MOV.U32 R9, RZ, RZ, R25 ;  /* 0x000000ffff098224 */ /* 0x000fca00078e0019 */
[----:B------:R0:W3:Y:S01]  /*62d0*/  @!P0 LDG.E.U8 R74, desc[UR18][R8.64] ;  /* 0x00000012084a8981 */ /* 0x0000e2000c1e1100 */
[----:B------:R-:W-:-:S05]  /*62e0*/  IMAD R11, R4, 0x2c, RZ ;  /* 0x0000002c040b7824 */ /* 0x000fca00078e02ff */
[----:B------:R-:W-:Y:S01]  /*62f0*/  IADD3 R10, P6, PT, R11, R0, RZ ;  /* 0x000000000b0a7210 */ /* 0x000fe20007fde0ff */
[----:B0-----:R-:W-:-:S03]  /*6300*/  VIADD R8, R14, 0xffffffb3 ;  /* 0xffffffb30e087836 */ /* 0x001fc60000000000 */
[----:B------:R-:W-:Y:S01]  /*6310*/  LEA.HI.X.SX32 R11, R11, R2, 0x1, P6 ;  /* 0x000000020b0b7211 */ /* 0x000fe200030f0eff */
[----:B------:R-:W-:Y:S01]  /*6320*/  IMAD.MOV.U32 R9, RZ, RZ, R10 ;  /* 0x000000ffff097224 */ /* 0x000fe200078e000a */
[----:B------:R-:W-:-:S03]  /*6330*/  ISETP.GE.U32.AND P0, PT, R8, 0x7fffff34, PT ;  /* 0x7fffff340800780c */ /* 0x000fc60003f06070 */
[----:B------:R-:W-:-:S05]  /*6340*/  IMAD.MOV.U32 R8, RZ, RZ, R11 ;  /* 0x000000ffff087224 */ /* 0x000fca00078e000b */
[----:B------:R-:W-:-:S04]  /*6350*/  @!P2 LOP3.LUT R9, R9, R8, RZ, 0x3c, !PT ;  /* 0x000000080909a212 */ /* 0x000fc800078e3cff */
[----:B------:R-:W-:-:S04]  /*6360*/  @!P2 LOP3.LUT R8, R9, R8, RZ, 0x3c, !PT ;  /* 0x000000080908a212 */ /* 0x000fc800078e3cff */
[----:B------:R-:W-:-:S05]  /*6370*/  @!P2 LOP3.LUT R9, R9, R8, RZ, 0x3c, !PT ;  /* 0x000000080909a212 */ /* 0x000fca00078e3cff */
[----:B------:R0:W4:Y:S01]  /*6380*/  @!P2 LDG.E.U8 R84, desc[UR18][R8.64] ;  /* 0x000000120854a981 */ /* 0x000122000c1e1100 */
[----:B------:R-:W-:-:S05]  /*6390*/  VIADD R12, R14, 0xffffffc3 ;  /* 0xffffffc30e0c7836 */ /* 0x000fca0000000000 */
[----:B------:R-:W-:Y:S01]  /*63a0*/  ISETP.GE.U32.AND P1, PT, R12, 0x7fffff44, PT ;  /* 0x7fffff440c00780c */ /* 0x000fe20003f26070 */
[----:B------:R-:W-:-:S05]  /*63b0*/  VIADD R12, R14, 0xffffffbb ;  /* 0xffffffbb0e0c7836 */ /* 0x000fca0000000000 */
[----:B------:R-:W-:Y:S02]  /*63c0*/  ISETP.GE.U32.AND P4, PT, R12, 0x7fffff3c, PT ;  /* 0x7fffff3c0c00780c */ /* 0x000fe40003f86070 */
[----:B------:R-:W-:Y:S02]  /*63d0*/  PRMT R86, RZ, 0x7610, R86 ;  /* 0x00007610ff567816 */ /* 0x000fe40000000056 */
[----:B------:R-:W-:Y:S01]  /*63e0*/  PRMT R82, RZ, 0x7610, R82 ;  /* 0x00007610ff527816 */ /* 0x000fe20000000052 */
[----:B--2---:R1:W-:Y:S04]  /*63f0*/  STL [R1+0xa8], R26 ;  /* 0x0000a81a01007387 */ /* 0x0043e80000100800 */
[----:B-1----:R-:W2:Y:S04]  /*6400*/  LDL.LU R26, [R1+0x8e8] ;  /* 0x0008e800011a7983 */ /* 0x002ea80000300800 */
[----:B------:R1:W-:Y:S04]  /*6410*/  STL [R1+0x42c], R25 ;  /* 0x00042c1901007387 */ /* 0x0003e80000100800 */
[----:B-1----:R-:W2:Y:S04]  /*6420*/  LDL.LU R25, [R1+0x8e4] ;  /* 0x0008e40001197983 */ /* 0x002ea80000300800 */
[----:B------:R-:W2:Y:S04]  /*6430*/  LDL.LU R24, [R1+0x8e0] ;  /* 0x0008e00001187983 */ /* 0x000ea80000300800 */
[----:B---3--:R1:W-:Y:S04]  /*6440*/  STL [R1+0xa4], R74 ;  /* 0x0000a44a01007387 */ /* 0x0083e80000100800 */
[----:B-1----:R-:W3:Y:S04]  /*6450*/  LDL.LU R74, [R1+0x8dc] ;  /* 0x0008dc00014a7983 */ /* 0x002ee80000300800 */
[----:B------:R1:W-:Y:S02]  /*6460*/  STL [R1+0x468], R10 ;  /* 0x0004680a01007387 */ /* 0x0003e40000100800 */
[----:B-1----:R-:W-:-:S05]  /*6470*/  IMAD R10, R4, 0x34, RZ ;  /* 0x00000034040a7824 */ /* 0x002fca00078e02ff */
[----:B------:R-:W-:-:S04]  /*6480*/  IADD3 R12, P6, PT, R10, R0, RZ ;  /* 0x000000000a0c7210 */ /* 0x000fc80007fde0ff */
[----:B0-----:R-:W-:Y:S01]  /*6490*/  LEA.HI.X.SX32 R8, R10, R2, 0x1, P6 ;  /* 0x000000020a087211 */ /* 0x001fe200030f0eff */
[----:B------:R-:W-:Y:S01]  /*64a0*/  IMAD.MOV.U32 R9, RZ, RZ, R12 ;  /* 0x000000ffff097224 */ /* 0x000fe200078e000c */
[----:B------:R0:W-:Y:S04]  /*64b0*/  STL [R1+0x464], R11 ;  /* 0x0004640b01007387 */ /* 0x0001e80000100800 */
[-C--:B------:R-:W-:Y:S01]  /*64c0*/  @!P5 LOP3.LUT R9, R9, R8.reuse, RZ, 0x3c, !PT ;  /* 0x000000080909d212 */ /* 0x080fe200078e3cff */
[----:B------:R-:W-:Y:S04]  /*64d0*/  STL [R1+0x4a8], R12 ;  /* 0x0004a80c01007387 */ /* 0x000fe80000100800 */
[----:B------:R1:W-:Y:S01]  /*64e0*/  STL [R1+0x4a4], R8 ;  /* 0x0004a40801007387 */ /* 0x0003e20000100800 */
[----:B0-----:R-:W-:Y:S01]  /*64f0*/  VIADD R11, R14, 0xffffffab ;  /* 0xffffffab0e0b7836 */ /* 0x001fe20000000000 */
[----:B-1----:R-:W-:-:S04]  /*6500*/  @!P5 LOP3.LUT R8, R9, R8, RZ, 0x3c, !PT ;  /* 0x000000080908d212 */ /* 0x002fc800078e3cff */
[----:B------:R-:W-:Y:S02]  /*6510*/  @!P5 LOP3.LUT R9, R9, R8, RZ, 0x3c, !PT ;  /* 0x000000080909d212 */ /* 0x000fe400078e3cff */
[----:B------:R-:W-:-:S03]  /*6520*/  ISETP.GE.U32.AND P2, PT, R11, 0x7fffff2c, PT ;  /* 0x7fffff2c0b00780c */ /* 0x000fc60003f46070 */
[----:B------:R0:W2:Y:S01]  /*6530*/  @!P5 LDG.E.U8 R86, desc[UR18][R8.64] ;  /* 0x000000120856d981 */ /* 0x0000a2000c1e1100 */
[----:B------:R-:W-:-:S03]  /*6540*/  IMAD R11, R4, 0x3c, RZ ;  /* 0x0000003c040b7824 */ /* 0x000fc600078e02ff */
[----:B----4-:R1:W-:Y:S02]  /*6550*/  STL [R1+0x9c], R84 ;  /* 0x00009c5401007387 */ /* 0x0103e40000100800 */
[----:B-1----:R-:W-:-:S04]  /*6560*/  IADD3 R84, P6, PT, R11, R0, RZ ;  /* 0x000000000b547210 */ /* 0x002fc80007fde0ff */
[----:B0-----:R-:W-:Y:S01]  /*6570*/  LEA.HI.X.SX32 R8, R11, R2, 0x1, P6 ;  /* 0x000000020b087211 */ /* 0x001fe200030f0eff */
[----:B------:R-:W-:Y:S01]  /*6580*/  IMAD.MOV.U32 R9, RZ, RZ, R84 ;  /* 0x000000ffff097224 */ /* 0x000fe200078e0054 */
[----:B------:R-:W-:Y:S04]  /*6590*/  STL [R1+0x4e0], R84 ;  /* 0x0004e05401007387 */ /* 0x000fe80000100800 */
[-C--:B------:R-:W-:Y:S01]  /*65a0*/  @!P1 LOP3.LUT R9, R9, R8.reuse, RZ, 0x3c, !PT ;  /* 0x0000000809099212 */ /* 0x080fe200078e3cff */
[----:B------:R0:W-:Y:S03]  /*65b0*/  STL [R1+0x4dc], R8 ;  /* 0x0004dc0801007387 */ /* 0x0001e60000100800 */
[----:B0-----:R-:W-:-:S04]  /*65c0*/  @!P1 LOP3.LUT R8, R9, R8, RZ, 0x3c, !PT ;  /* 0x0000000809089212 */ /* 0x001fc800078e3cff */
[----:B------:R-:W-:-:S05]  /*65d0*/  @!P1 LOP3.LUT R9, R9, R8, RZ, 0x3c, !PT ;  /* 0x0000000809099212 */ /* 0x000fca00078e3cff */
[----:B------:R0:W4:Y:S01]  /*65e0*/  @!P1 LDG.E.U8 R82, desc[UR18][R8.64] ;  /* 0x0000001208529981 */ /* 0x000122000c1e1100 */
[----:B------:R-:W-:-:S05]  /*65f0*/  IMAD R10, R4, 0x44, RZ ;  /* 0x00000044040a7824 */ /* 0x000fca00078e02ff */
[----:B------:R-:W-:-:S05]  /*6600*/  IADD3 R84, P6, PT, R10, R0, RZ ;  /* 0x000000000a547210 */ /* 0x000fca0007fde0ff */
[----:B------:R-:W-:Y:S01]  /*6610*/  STL [R1+0x518], R84 ;  /* 0x0005185401007387 */ /* 0x000fe20000100800 */
[----:B0-----:R-:W-:Y:S02]  /*6620*/  @!P4 IMAD.MOV.U32 R8, RZ, RZ, R84 ;  /* 0x000000ffff08c224 */ /* 0x001fe400078e0054 */
[----:B------:R-:W-:Y:S02]  /*6630*/  IMAD R11, R4, 0x4c, RZ ;  /* 0x0000004c040b7824 */ /* 0x000fe400078e02ff */
[----:B------:R-:W-:-:S05]  /*6640*/  VIADD R12, R14, 0xffffffa3 ;  /* 0xffffffa30e0c7836 */ /* 0x000fca0000000000 */
[----:B------:R-:W-:Y:S01]  /*6650*/  ISETP.GE.U32.AND P5, PT, R12, 0x7fffff24, PT ;  /* 0x7fffff240c00780c */ /* 0x000fe20003fa6070 */
[----:B------:R-:W-:-:S05]  /*6660*/  VIADD R12, R14, 0xffffff9b ;  /* 0xffffff9b0e0c7836 */ /* 0x000fca0000000000 */
[----:B------:R-:W-:Y:S02]  /*6670*/  ISETP.GE.U32.AND P1, PT, R12, 0x7fffff1c, PT ;  /* 0x7fffff1c0c00780c */ /* 0x000fe40003f26070 */
[----:B------:R-:W-:Y:S01]  /*6680*/  PRMT R12, RZ, 0x7610, R12 ;  /* 0x00007610ff0c7816 */ /* 0x000fe2000000000c */
[----:B--2---:R0:W-:Y:S02]  /*6690*/  STL [R1+0x90], R86 ;  /* 0x0000905601007387 */ /* 0x0041e40000100800 */
[----:B0-----:R-:W-:-:S05]  /*66a0*/  LEA.HI.X.SX32 R86, R10, R2, 0x1, P6 ;  /* 0x000000020a567211 */ /* 0x001fca00030f0eff */
[----:B------:R-:W-:-:S05]  /*66b0*/  @!P4 IMAD.MOV.U32 R9, RZ, RZ, R86 ;  /* 0x000000ffff09c224 */ /* 0x000fca00078e0056 */
[----:B------:R0:W2:Y:S04]  /*66c0*/  @!P4 LDG.E.U8 R73, desc[UR18][R8.64] ;  /* 0x000000120849c981 */ /* 0x0000a8000c1e1100 */
[----:B------:R-:W-:Y:S01]  /*66d0*/  STL [R1+0x514], R86 ;  /* 0x0005145601007387 */ /* 0x000fe20000100800 */
[----:B0-----:R-:W-:-:S05]  /*66e0*/  VIADD R8, R14, 0xffffff93 ;  /* 0xffffff930e087836 */ /* 0x001fca0000000000 */
[----:B------:R-:W-:Y:S01]  /*66f0*/  ISETP.GE.U32.AND P4, PT, R8, 0x7fffff14, PT ;  /* 0x7fffff140800780c */ /* 0x000fe20003f86070 */
[----:B----4-:R0:W-:Y:S02]  /*6700*/  STL [R1+0x8c], R82 ;  /* 0x00008c5201007387 */ /* 0x0101e40000100800 */
[----:B0-----:R-:W-:-:S04]  /*6710*/  IADD3 R82, P6, PT, R11, R0, RZ ;  /* 0x000000000b527210 */ /* 0x001fc80007fde0ff */
[----:B------:R-:W-:Y:S01]  /*6720*/  LEA.HI.X.SX32 R84, R11, R2, 0x1, P6 ;  /* 0x000000020b547211 */ /* 0x000fe200030f0eff */
[----:B------:R-:W-:-:S04]  /*6730*/  @!P0 IMAD.MOV.U32 R8, RZ, RZ, R82 ;  /* 0x000000ffff088224 */ /* 0x000fc800078e0052 */
[----:B------:R-:W-:-:S05]  /*6740*/  @!P0 IMAD.MOV.U32 R9, RZ, RZ, R84 ;  /* 0x000000ffff098224 */ /* 0x000fca00078e0054 */
[----:B------:R0:W4:Y:S01]  /*6750*/  @!P0 LDG.E.U8 R12, desc[UR18][R8.64] ;  /* 0x00000012080c8981 */ /* 0x000122000c1e1100 */
[----:B------:R-:W-:-:S03]  /*6760*/  IMAD R10, R4, 0x54, RZ ;  /* 0x00000054040a7824 */ /* 0x000fc600078e02ff */
[----:B------:R-:W-:Y:S04]  /*6770*/  STL [R1+0x550], R82 ;  /* 0x0005505201007387 */ /* 0x000fe80000100800 */
[----:B------:R-:W-:Y:S01]  /*6780*/  STL [R1+0x54c], R84 ;  /* 0x00054c5401007387 */ /* 0x000fe20000100800 */
[----:B------:R-:W-:-:S05]  /*6790*/  VIADD R11, R14, 0xffffff8b ;  /* 0xffffff8b0e0b7836 */ /* 0x000fca0000000000 */
[----:B------:R-:W-:Y:S01]  /*67a0*/  ISETP.GE.U32.AND P0, PT, R11, 0x7fffff0c, PT ;  /* 0x7fffff0c0b00780c */ /* 0x000fe20003f06070 */
[----:B------:R-:W-:Y:S01]  /*67b0*/  IMAD R11, R4, 0x5c, RZ ;  /* 0x0000005c040b7824 */ /* 0x000fe200078e02ff */
[----:B--2---:R1:W-:Y:S02]  /*67c0*/  STL [R1+0x84], R73 ;  /* 0x0000844901007387 */ /* 0x0043e40000100800 */
[----:B-1----:R-:W-:-:S04]  /*67d0*/  IADD3 R73, P6, PT, R10, R0, RZ ;  /* 0x000000000a497210 */ /* 0x002fc80007fde0ff */
[----:B------:R-:W-:Y:S01]  /*67e0*/  LEA.HI.X.SX32 R84, R10, R2, 0x1, P6 ;  /* 0x000000020a547211 */ /* 0x000fe200030f0eff */
[----:B0-----:R-:W-:-:S04]  /*67f0*/  @!P2 IMAD.MOV.U32 R8, RZ, RZ, R73 ;  /* 0x000000ffff08a224 */ /* 0x001fc800078e0049 */
[----:B------:R-:W-:-:S05]  /*6800*/  @!P2 IMAD.MOV.U32 R9, RZ, RZ, R84 ;  /* 0x000000ffff09a224 */ /* 0x000fca00078e0054 */
[----:B------:R0:W2:Y:S01]  /*6810*/  @!P2 LDG.E.U8 R72, desc[UR18][R8.64] ;  /* 0x000000120848a981 */ /* 0x0000a2000c1e1100 */
[----:B------:R-:W-:-:S03]  /*6820*/  IADD3 R82, P6, PT, R11, R0, RZ ;  /* 0x000000000b527210 */ /* 0x000fc60007fde0ff */
[----:B------:R-:W-:Y:S02]  /*6830*/  STL [R1+0x588], R73 ;  /* 0x0005884901007387 */ /* 0x000fe40000100800 */
[----:B0-----:R-:W-:Y:S02]  /*6840*/  @!P5 IMAD.MOV.U32 R8, RZ, RZ, R82 ;  /* 0x000000ffff08d224 */ /* 0x001fe400078e0052 */
[----:B----4-:R-:W-:Y:S04]  /*6850*/  STL [R1+0x80], R12 ;  /* 0x0000800c01007387 */ /* 0x010fe80000100800 */
[----:B------:R0:W-:Y:S02]  /*6860*/  STL [R1+0x584], R84 ;  /* 0x0005845401007387 */ /* 0x0001e40000100800 */
[----:B0-----:R-:W-:-:S05]  /*6870*/  LEA.HI.X.SX32 R84, R11, R2, 0x1, P6 ;  /* 0x000000020b547211 */ /* 0x001fca00030f0eff */
[----:B------:R-:W-:-:S05]  /*6880*/  @!P5 IMAD.MOV.U32 R9, RZ, RZ, R84 ;  /* 0x000000ffff09d224 */ /* 0x000fca00078e0054 */
[----:B------:R0:W4:Y:S01]  /*6890*/  @!P5 LDG.E.U8 R23, desc[UR18][R8.64] ;  /* 0x000000120817d981 */ /* 0x000122000c1e1100 */
[----:B------:R-:W-:-:S03]  /*68a0*/  IMAD R10, R4, 0x64, RZ ;  /* 0x00000064040a7824 */ /* 0x000fc600078e02ff */
[----:B------:R-:W-:Y:S01]  /*68b0*/  STL [R1+0x5c0], R82 ;  /* 0x0005c05201007387 */ /* 0x000fe20000100800 */
[----:B------:R-:W-:Y:S02]  /*68c0*/  IMAD R11, R4, 0x6c, RZ ;  /* 0x0000006c040b7824 */ /* 0x000fe400078e02ff */
[----:B------:R-:W-:-:S05]  /*68d0*/  VIADD R12, R14, 0xffffff83 ;  /* 0xffffff830e0c7836 */ /* 0x000fca0000000000 */
[----:B------:R-:W-:Y:S01]  /*68e0*/  ISETP.GE.U32.AND P2, PT, R12, 0x7fffff04, PT ;  /* 0x7fffff040c00780c */ /* 0x000fe20003f46070 */
[----:B------:R-:W-:-:S05]  /*68f0*/  VIADD R12, R14, 0xfffffffa ;  /* 0xfffffffa0e0c7836 */ /* 0x000fca0000000000 */
[----:B------:R-:W-:Y:S02]  /*6900*/  ISETP.GE.U32.AND P5, PT, R12, 0x7fffff7b, PT ;  /* 0x7fffff7b0c00780c */ /* 0x000fe40003fa6070 */
[----:B------:R-:W-:Y:S01]  /*6910*/  PRMT R12, RZ, 0x7610, R12 ;  /* 0x00007610ff0c7816 */ /* 0x000fe2000000000c */
[----:B--2---:R1:W-:Y:S02]  /*6920*/  STL [R1+0x7c], R72 ;  /* 0x00007c4801007387 */ /* 0x0043e40000100800 */
[----:B-1----:R-:W-:-:S04]  /*6930*/  IADD3 R72, P6, PT, R10, R0, RZ ;  /* 0x000000000a487210 */ /* 0x002fc80007fde0ff */
[----:B------:R-:W-:Y:S01]  /*6940*/  LEA.HI.X.SX32 R73, R10, R2, 0x1, P6 ;  /* 0x000000020a497211 */ /* 0x000fe200030f0eff */
[----:B0-----:R-:W-:-:S04]  /*6950*/  @!P1 IMAD.MOV.U32 R8, RZ, RZ, R72 ;  /* 0x000000ffff089224 */ /* 0x001fc800078e0048 */
[----:B------:R-:W-:-:S05]  /*6960*/  @!P1 IMAD.MOV.U32 R9, RZ, RZ, R73 ;  /* 0x000000ffff099224 */ /* 0x000fca00078e0049 */
[----:B------:R0:W2:Y:S04]  /*6970*/  @!P1 LDG.E.U8 R22, desc[UR18][R8.64] ;  /* 0x0000001208169981 */ /* 0x0000a8000c1e1100 */
[----:B------:R-:W-:Y:S04]  /*6980*/  STL [R1+0x5bc], R84 ;  /* 0x0005bc5401007387 */ /* 0x000fe80000100800 */
[----:B------:R-:W-:Y:S04]  /*6990*/  STL [R1+0x5f8], R72 ;  /* 0x0005f84801007387 */ /* 0x000fe80000100800 */
[----:B------:R-:W-:Y:S01]  /*69a0*/  STL [R1+0x5f4], R73 ;  /* 0x0005f44901007387 */ /* 0x000fe20000100800 */
[----:B0-----:R-:W-:-:S03]  /*69b0*/  VIADD R8, R14, 0xfffffff2 ;  /* 0xfffffff20e087836 */ /* 0x001fc60000000000 */
[----:B----4-:R0:W-:Y:S02]  /*69c0*/  STL [R1+0x70], R23 ;  /* 0x0000701701007387 */ /* 0x0101e40000100800 */
[----:B------:R-:W-:Y:S02]  /*69d0*/  ISETP.GE.U32.AND P1, PT, R8, 0x7fffff73, PT ;  /* 0x7fffff730800780c */ /* 0x000fe40003f26070 */
        /* <DEDUP_REMOVED lines=50> */
[----:B------:R-:W-:Y:S02]  /*6d00*/  IMAD R10, R4, 0x15, RZ ;  /* 0x00000015040a7824 */ /* 0x000fe400078e02ff */
[----:B------:R-:W-:Y:S01]  /*6d10*/  VIADD R11, R14, 0xffffffca ;  /* 0xffffffca0e0b7836 */ /* 0x000fe20000000000 */
[----:B------:R-:W-:Y:S04]  /*6d20*/  STL [R1+0xd0], R20 ;  /* 0x0000d01401007387 */ /* 0x000fe80000100800 */
[----:B------:R-:W-:Y:S01]  /*6d30*/  STL [R1+0xcc], R21 ;  /* 0x0000cc1501007387 */ /* 0x000fe20000100800 */
[----:B------:R-:W-:Y:S01]  /*6d40*/  ISETP.GE.U32.AND P1, PT, R11, 0x7fffff4b, PT ;  /* 0x7fffff4b0b00780c */ /* 0x000fe20003f26070 */
[----:B------:R-:W-:Y:S01]  /*6d50*/  IMAD R11, R4, 0x1d, RZ ;  /* 0x0000001d040b7824 */ /* 0x000fe200078e02ff */
[----:B------:R-:W-:Y:S01]  /*6d60*/  PRMT R5, RZ, 0x7610, R5 ;  /* 0x00007610ff057816 */ /* 0x000fe20000000005 */
[----:B--2---:R1:W-:Y:S02]  /*6d70*/  STL [R1+0x54], R19 ;  /* 0x0000541301007387 */ /* 0x0043e40000100800 */
[----:B-1----:R-:W-:-:S04]  /*6d80*/  IADD3 R19, P6, PT, R10, R0, RZ ;  /* 0x000000000a137210 */ /* 0x002fc80007fde0ff */
[----:B------:R-:W-:Y:S02]  /*6d90*/  LEA.HI.X.SX32 R20, R10, R2, 0x1, P6 ;  /* 0x000000020a147211 */ /* 0x000fe400030f0eff */
[C---:B------:R-:W-:Y:S01]  /*6da0*/  IADD3 R21, P6, PT, R11.reuse, R0, RZ ;  /* 0x000000000b157210 */ /* 0x040fe20007fde0ff */
[----:B0-----:R-:W-:Y:S02]  /*6db0*/  @!P4 IMAD.MOV.U32 R8, RZ, RZ, R19 ;  /* 0x000000ffff08c224 */ /* 0x001fe400078e0013 */
[----:B------:R-:W-:Y:S01]  /*6dc0*/  @!P4 IMAD.MOV.U32 R9, RZ, RZ, R20 ;  /* 0x000000ffff09c224 */ /* 0x000fe200078e0014 */
[----:B------:R-:W-:-:S04]  /*6dd0*/  LEA.HI.X.SX32 R22, R11, R2, 0x1, P6 ;  /* 0x000000020b167211 */ /* 0x000fc800030f0eff */
[----:B------:R0:W2:Y:S01]  /*6de0*/  @!P4 LDG.E.U8 R5, desc[UR18][R8.64] ;  /* 0x000000120805c981 */ /* 0x0000a2000c1e1100 */
[----:B------:R-:W-:Y:S02]  /*6df0*/  IMAD R10, R4, 0x25, RZ ;  /* 0x00000025040a7824 */ /* 0x000fe400078e02ff */
[----:B0-----:R-:W-:Y:S02]  /*6e00*/  @!P0 IMAD.MOV.U32 R8, RZ, RZ, R21 ;  /* 0x000000ffff088224 */ /* 0x001fe400078e0015 */
[----:B------:R-:W-:-:S05]  /*6e10*/  @!P0 IMAD.MOV.U32 R9, RZ, RZ, R22 ;  /* 0x000000ffff098224 */ /* 0x000fca00078e0016 */
[----:B------:R0:W3:Y:S04]  /*6e20*/  @!P0 LDG.E.U8 R18, desc[UR18][R8.64] ;  /* 0x0000001208128981 */ /* 0x0000e8000c1e1100 */
[----:B------:R1:W-:Y:S04]  /*6e30*/  STL [R1+0x140], R19 ;  /* 0x0001401301007387 */ /* 0x0003e80000100800 */
[----:B----4-:R-:W-:Y:S01]  /*6e40*/  STL [R1+0x4c], R12 ;  /* 0x00004c0c01007387 */ /* 0x010fe20000100800 */
[----:B-1----:R-:W-:-:S03]  /*6e50*/  IADD3 R19, P6, PT, R10, R0, RZ ;  /* 0x000000000a137210 */ /* 0x002fc60007fde0ff */
[----:B------:R1:W-:Y:S02]  /*6e60*/  STL [R1+0x13c], R20 ;  /* 0x00013c1401007387 */ /* 0x0003e40000100800 */
[----:B0-----:R-:W-:Y:S01]  /*6e70*/  @!P2 IMAD.MOV.U32 R8, RZ, RZ, R19 ;  /* 0x000000ffff08a224 */ /* 0x001fe200078e0013 */
[----:B-1----:R-:W-:-:S05]  /*6e80*/  LEA.HI.X.SX32 R20, R10, R2, 0x1, P6 ;  /* 0x000000020a147211 */ /* 0x002fca00030f0eff */
[----:B------:R-:W-:-:S05]  /*6e90*/  @!P2 IMAD.MOV.U32 R9, RZ, RZ, R20 ;  /* 0x000000ffff09a224 */ /* 0x000fca00078e0014 */
[----:B------:R0:W4:Y:S01]  /*6ea0*/  @!P2 LDG.E.U8 R17, desc[UR18][R8.64] ;  /* 0x000000120811a981 */ /* 0x000122000c1e1100 */
[----:B------:R-:W-:Y:S02]  /*6eb0*/  IMAD R11, R4, 0x2d, RZ ;  /* 0x0000002d040b7824 */ /* 0x000fe400078e02ff */
[----:B------:R-:W-:-:S05]  /*6ec0*/  VIADD R12, R14, 0xffffffc2 ;  /* 0xffffffc20e0c7836 */ /* 0x000fca0000000000 */
[----:B------:R-:W-:Y:S01]  /*6ed0*/  ISETP.GE.U32.AND P4, PT, R12, 0x7fffff43, PT ;  /* 0x7fffff430c00780c */ /* 0x000fe20003f86070 */
[C---:B------:R-:W-:Y:S02]  /*6ee0*/  VIADD R12, R14.reuse, 0xffffffba ;  /* 0xffffffba0e0c7836 */ /* 0x040fe40000000000 */
[----:B0-----:R-:W-:-:S03]  /*6ef0*/  VIADD R8, R14, 0xffffffb2 ;  /* 0xffffffb20e087836 */ /* 0x001fc60000000000 */
[----:B------:R-:W-:Y:S02]  /*6f00*/  ISETP.GE.U32.AND P0, PT, R12, 0x7fffff3b, PT ;  /* 0x7fffff3b0c00780c */ /* 0x000fe40003f06070 */
[----:B------:R-:W-:Y:S02]  /*6f10*/  PRMT R12, RZ, 0x7610, R12 ;  /* 0x00007610ff0c7816 */ /* 0x000fe4000000000c */
[----:B------:R-:W-:Y:S01]  /*6f20*/  ISETP.GE.U32.AND P2, PT, R8, 0x7fffff33, PT ;  /* 0x7fffff330800780c */ /* 0x000fe20003f46070 */
[----:B------:R-:W-:Y:S01]  /*6f30*/  IMAD R10, R4, 0x35, RZ ;  /* 0x00000035040a7824 */ /* 0x000fe200078e02ff */
[----:B--2---:R-:W-:Y:S04]  /*6f40*/  STL [R1+0x88c], R5 ;  /* 0x00088c0501007387 */ /* 0x004fe80000100800 */
[----:B------:R-:W-:Y:S04]  /*6f50*/  STL [R1+0x400], R21 ;  /* 0x0004001501007387 */ /* 0x000fe80000100800 */
[----:B------:R-:W-:Y:S04]  /*6f60*/  STL [R1+0x3fc], R22 ;  /* 0x0003fc1601007387 */ /* 0x000fe80000100800 */
[----:B------:R-:W-:Y:S04]  /*6f70*/  STL [R1+0x438], R19 ;  /* 0x0004381301007387 */ /* 0x000fe80000100800 */
[----:B------:R-:W-:Y:S04]  /*6f80*/  STL [R1+0x434], R20 ;  /* 0x0004341401007387 */ /* 0x000fe80000100800 */
[----:B---3--:R0:W-:Y:S02]  /*6f90*/  STL [R1+0x40], R18 ;  /* 0x0000401201007387 */ /* 0x0081e40000100800 */
[----:B0-----:R-:W-:-:S04]  /*6fa0*/  IADD3 R18, P6, PT, R11, R0, RZ ;  /* 0x000000000b127210 */ /* 0x001fc80007fde0ff */
[----:B------:R-:W-:Y:S01]  /*6fb0*/  LEA.HI.X.SX32 R19, R11, R2, 0x1, P6 ;  /* 0x000000020b137211 */ /* 0x000fe200030f0eff */
[----:B------:R-:W-:-:S04]  /*6fc0*/  @!P5 IMAD.MOV.U32 R8, RZ, RZ, R18 ;  /* 0x000000ffff08d224 */ /* 0x000fc800078e0012 */
[----:B------:R-:W-:Y:S01]  /*6fd0*/  @!P5 IMAD.MOV.U32 R9, RZ, RZ, R19 ;  /* 0x000000ffff09d224 */ /* 0x000fe200078e0013 */
[----:B------:R-:W-:Y:S04]  /*6fe0*/  STL [R1+0x470], R18 ;  /* 0x0004701201007387 */ /* 0x000fe80000100800 */
[----:B------:R0:W2:Y:S04]  /*6ff0*/  @!P5 LDG.E.U8 R12, desc[UR18][R8.64] ;  /* 0x00000012080cd981 */ /* 0x0000a8000c1e1100 */
[----:B------:R-:W-:Y:S04]  /*7000*/  STL [R1+0x46c], R19 ;  /* 0x00046c1301007387 */ /* 0x000fe80000100800 */
[----:B----4-:R1:W-:Y:S02]  /*7010*/  STL [R1+0x34], R17 ;  /* 0x0000341101007387 */ /* 0x0103e40000100800 */
[----:B-1----:R-:W-:-:S04]  /*7020*/  IADD3 R17, P6, PT, R10, R0, RZ ;  /* 0x000000000a117210 */ /* 0x002fc80007fde0ff */
[----:B------:R-:W-:Y:S01]  /*7030*/  LEA.HI.X.SX32 R19, R10, R2, 0x1, P6 ;  /* 0x000000020a137211 */ /* 0x000fe200030f0eff */
[----:B0-----:R-:W-:-:S04]  /*7040*/  @!P1 IMAD.MOV.U32 R8, RZ, RZ, R17 ;  /* 0x000000ffff089224 */ /* 0x001fc800078e0011 */
[----:B------:R-:W-:-:S05]  /*7050*/  @!P1 IMAD.MOV.U32 R9, RZ, RZ, R19 ;  /* 0x000000ffff099224 */ /* 0x000fca00078e0013 */
[----:B------:R0:W3:Y:S01]  /*7060*/  @!P1 LDG.E.U8 R16, desc[UR18][R8.64] ;  /* 0x0000001208109981 */ /* 0x0000e2000c1e1100 */
[----:B------:R-:W-:-:S05]  /*7070*/  VIADD R11, R14, 0xffffffaa ;  /* 0xffffffaa0e0b7836 */ /* 0x000fca0000000000 */
[----:B------:R-:W-:Y:S01]  /*7080*/  ISETP.GE.U32.AND P5, PT, R11, 0x7fffff2b, PT ;  /* 0x7fffff2b0b00780c */ /* 0x000fe20003fa6070 */
[----:B------:R-:W-:Y:S01]  /*7090*/  IMAD R11, R4, 0x3d, RZ ;  /* 0x0000003d040b7824 */ /* 0x000fe200078e02ff */
[----:B------:R-:W-:Y:S04]  /*70a0*/  STL [R1+0x4b0], R17 ;  /* 0x0004b01101007387 */ /* 0x000fe80000100800 */
[----:B------:R-:W-:-:S05]  /*70b0*/  IADD3 R18, P6, PT, R11, R0, RZ ;  /* 0x000000000b127210 */ /* 0x000fca0007fde0ff */
[----:B0-----:R-:W-:Y:S02]  /*70c0*/  @!P4 IMAD.MOV.U32 R8, RZ, RZ, R18 ;  /* 0x000000ffff08c224 */ /* 0x001fe400078e0012 */
[----:B------:R-:W-:Y:S01]  /*70d0*/  IMAD R10, R4, 0x45, RZ ;  /* 0x00000045040a7824 */ /* 0x000fe200078e02ff */
[----:B--2---:R-:W-:Y:S04]  /*70e0*/  STL [R1+0x2c], R12 ;  /* 0x00002c0c01007387 */ /* 0x004fe80000100800 */
[----:B------:R0:W-:Y:S02]  /*70f0*/  STL [R1+0x4ac], R19 ;  /* 0x0004ac1301007387 */ /* 0x0001e40000100800 */
[----:B0-----:R-:W-:-:S05]  /*7100*/  LEA.HI.X.SX32 R19, R11, R2, 0x1, P6 ;  /* 0x000000020b137211 */ /* 0x001fca00030f0eff */
[----:B------:R-:W-:-:S05]  /*7110*/  @!P4 IMAD.MOV.U32 R9, RZ, RZ, R19 ;  /* 0x000000ffff09c224 */ /* 0x000fca00078e0013 */
[----:B------:R0:W2:Y:S04]  /*7120*/  @!P4 LDG.E.U8 R15, desc[UR18][R8.64] ;  /* 0x00000012080fc981 */ /* 0x0000a8000c1e1100 */
[----:B------:R-:W-:Y:S04]  /*7130*/  STL [R1+0x4e8], R18 ;  /* 0x0004e81201007387 */ /* 0x000fe80000100800 */
[----:B---3--:R1:W-:Y:S02]  /*7140*/  STL [R1+0x28], R16 ;  /* 0x0000281001007387 */ /* 0x0083e40000100800 */
[----:B-1----:R-:W-:-:S04]  /*7150*/  IADD3 R16, P6, PT, R10, R0, RZ ;  /* 0x000000000a107210 */ /* 0x002fc80007fde0ff */
[----:B------:R-:W-:Y:S01]  /*7160*/  LEA.HI.X.SX32 R17, R10, R2, 0x1, P6 ;  /* 0x000000020a117211 */ /* 0x000fe200030f0eff */
[----:B0-----:R-:W-:-:S04]  /*7170*/  @!P0 IMAD.MOV.U32 R8, RZ, RZ, R16 ;  /* 0x000000ffff088224 */ /* 0x001fc800078e0010 */
[----:B------:R-:W-:-:S05]  /*7180*/  @!P0 IMAD.MOV.U32 R9, RZ, RZ, R17 ;  /* 0x000000ffff098224 */ /* 0x000fca00078e0011 */
[----:B------:R0:W3:Y:S01]  /*7190*/  @!P0 LDG.E.U8 R13, desc[UR18][R8.64] ;  /* 0x00000012080d8981 */ /* 0x0000e2000c1e1100 */
[----:B------:R-:W-:Y:S02]  /*71a0*/  IMAD R11, R4, 0x4d, RZ ;  /* 0x0000004d040b7824 */ /* 0x000fe400078e02ff */
[----:B------:R-:W-:Y:S01]  /*71b0*/  VIADD R12, R14, 0xffffffa2 ;  /* 0xffffffa20e0c7836 */ /* 0x000fe20000000000 */
[----:B------:R-:W-:Y:S04]  /*71c0*/  STL [R1+0x4e4], R19 ;  /* 0x0004e41301007387 */ /* 0x000fe80000100800 */
[----:B------:R-:W-:Y:S01]  /*71d0*/  STL [R1+0x520], R16 ;  /* 0x0005201001007387 */ /* 0x000fe20000100800 */
[----:B------:R-:W-:-:S03]  /*71e0*/  ISETP.GE.U32.AND P1, PT, R12, 0x7fffff23, PT ;  /* 0x7fffff230c00780c */ /* 0x000fc60003f26070 */
[----:B------:R-:W-:Y:S01]  /*71f0*/  STL [R1+0x51c], R17 ;  /* 0x00051c1101007387 */ /* 0x000fe20000100800 */
[C---:B------:R-:W-:Y:S02]  /*7200*/  VIADD R12, R14.reuse, 0xffffff9a ;  /* 0xffffff9a0e0c7836 */ /* 0x040fe40000000000 */
[----:B0-----:R-:W-:-:S03]  /*7210*/  VIADD R8, R14, 0xffffff92 ;  /* 0xffffff920e087836 */ /* 0x001fc60000000000 */
[----:B------:R-:W-:Y:S02]  /*7220*/  ISETP.GE.U32.AND P4, PT, R12, 0x7fffff1b, PT ;  /* 0x7fffff1b0c00780c */ /* 0x000fe40003f86070 */
[----:B------:R-:W-:Y:S02]  /*7230*/  PRMT R12, RZ, 0x7610, R12 ;  /* 0x00007610ff0c7816 */ /* 0x000fe4000000000c */
[----:B------:R-:W-:Y:S01]  /*7240*/  ISETP.GE.U32.AND P0, PT, R8, 0x7fffff13, PT ;  /* 0x7fffff130800780c */ /* 0x000fe20003f06070 */
[----:B------:R-:W-:Y:S01]  /*7250*/  IMAD R10, R4, 0x55, RZ ;  /* 0x00000055040a7824 */ /* 0x000fe200078e02ff */
[----:B------:R-:W-:Y:S01]  /*7260*/  PRMT R5, RZ, 0x7610, R5 ;  /* 0x00007610ff057816 */ /* 0x000fe20000000005 */
[----:B--2---:R0:W-:Y:S02]  /*7270*/  STL [R1+0x20], R15 ;  /* 0x0000200f01007387 */ /* 0x0041e40000100800 */
[----:B0-----:R-:W-:-:S04]  /*7280*/  IADD3 R15, P6, PT, R11, R0, RZ ;  /* 0x000000000b0f7210 */ /* 0x001fc80007fde0ff */
[----:B------:R-:W-:Y:S01]  /*7290*/  LEA.HI.X.SX32 R16, R11, R2, 0x1, P6 ;  /* 0x000000020b107211 */ /* 0x000fe200030f0eff */
[----:B------:R-:W-:-:S04]  /*72a0*/  @!P2 IMAD.MOV.U32 R8, RZ, RZ, R15 ;  /* 0x000000ffff08a224 */ /* 0x000fc800078e000f */
[----:B------:R-:W-:-:S05]  /*72b0*/  @!P2 IMAD.MOV.U32 R9, RZ, RZ, R16 ;  /* 0x000000ffff09a224 */ /* 0x000fca00078e0010 */
[----:B------:R0:W2:Y:S04]  /*72c0*/  @!P2 LDG.E.U8 R12, desc[UR18][R8.64] ;  /* 0x00000012080ca981 */ /* 0x0000a8000c1e1100 */
[----:B------:R-:W-:Y:S04]  /*72d0*/  STL [R1+0x558], R15 ;  /* 0x0005580f01007387 */ /* 0x000fe80000100800 */
[----:B------:R-:W-:Y:S04]  /*72e0*/  STL [R1+0x554], R16 ;  /* 0x0005541001007387 */ /* 0x000fe80000100800 */
[----:B---3--:R1:W-:Y:S02]  /*72f0*/  STL [R1+0x18], R13 ;  /* 0x0000180d01007387 */ /* 0x0083e40000100800 */
        /* <DEDUP_REMOVED lines=9> */
[----:B------:R-:W-:Y:S02]  /*7390*/  IADD3 R15, P6, PT, R11, R0, RZ ;  /* 0x000000000b0f7210 */ /* 0x000fe40007fde0ff */
[----:B------:R-:W-:-:S03]  /*73a0*/  PRMT R3, RZ, 0x7610, R3 ;  /* 0x00007610ff037816 */ /* 0x000fc60000000003 */
        /* <DEDUP_REMOVED lines=14> */
[----:B------:R-:W-:Y:S02]  /*7490*/  VIADD R12, R14, 0xffffff82 ;  /* 0xffffff820e0c7836 */ /* 0x000fe40000000000 */
[----:B------:R-:W-:Y:S01]  /*74a0*/  IMAD R11, R4, 0x6d, RZ ;  /* 0x0000006d040b7824 */ /* 0x000fe200078e02ff */
[----:B------:R-:W-:Y:S02]  /*74b0*/  STL [R1+0x5c4], R16 ;  /* 0x0005c41001007387 */ /* 0x000fe40000100800 */
[----:B------:R-:W-:Y:S01]  /*74c0*/  ISETP.GE.U32.AND P5, PT, R12, 0x7fffff03, PT ;  /* 0x7fffff030c00780c */ /* 0x000fe20003fa6070 */
[----:B------:R-:W-:Y:S01]  /*74d0*/  VIADD R12, R14, 0xfffffff9 ;  /* 0xfffffff90e0c7836 */ /* 0x000fe20000000000 */
[----:B------:R-:W-:Y:S04]  /*74e0*/  STL [R1+0x600], R5 ;  /* 0x0006000501007387 */ /* 0x000fe80000100800 */
[----:B------:R-:W-:Y:S01]  /*74f0*/  STL [R1+0x5fc], R13 ;  /* 0x0005fc0d01007387 */ /* 0x000fe20000100800 */
[----:B------:R-:W-:Y:S01]  /*7500*/  ISETP.GE.U32.AND P1, PT, R12, 0x7fffff7a, PT ;  /* 0x7fffff7a0c00780c */ /* 0x000fe20003f26070 */
[----:B0-----:R-:W-:-:S02]  /*7510*/  VIADD R8, R14, 0xfffffff1 ;  /* 0xfffffff10e087836 */ /* 0x001fc40000000000 */
[----:B------:R-:W-:-:S03]  /*7520*/  IMAD R10, R4, 0x75, RZ ;  /* 0x00000075040a7824 */ /* 0x000fc600078e02ff */
[----:B------:R-:W-:Y:S02]  /*7530*/  ISETP.GE.U32.AND P4, PT, R8, 0x7fffff72, PT ;  /* 0x7fffff720800780c */ /* 0x000fe40003f86070 */
[----:B------:R-:W-:Y:S02]  /*7540*/  PRMT R91, RZ, 0x7610, R91 ;  /* 0x00007610ff5b7816 */ /* 0x000fe4000000005b */
[----:B------:R-:W-:Y:S01]  /*7550*/  PRMT R89, RZ, 0x7610, R89 ;  /* 0x00007610ff597816 */ /* 0x000fe20000000059 */
[----:B--2---:R0:W-:Y:S02]  /*7560*/  STL [R1+0x4], R3 ;  /* 0x0000040301007387 */ /* 0x0041e40000100800 */
[----:B0-----:R-:W-:-:S04]  /*7570*/  IADD3 R3, P6, PT, R11, R0, RZ ;  /* 0x000000000b037210 */ /* 0x001fc80007fde0ff */
[----:B------:R-:W-:Y:S01]  /*7580*/  LEA.HI.X.SX32 R12, R11, R2, 0x1, P6 ;  /* 0x000000020b0c7211 */ /* 0x000fe200030f0eff */
[----:B------:R-:W-:Y:S01]  /*7590*/  @!P0 IMAD.MOV.U32 R8, RZ, RZ, R3 ;  /* 0x000000ffff088224 */ /* 0x000fe200078e0003 */
[----:B------:R-:W-:-:S03]  /*75a0*/  IADD3 R5, P6, PT, R10, R0, RZ ;  /* 0x000000000a057210 */ /* 0x000fc60007fde0ff */
[----:B------:R-:W-:Y:S01]  /*75b0*/  @!P0 IMAD.MOV.U32 R9, RZ, RZ, R12 ;  /* 0x000000ffff098224 */ /* 0x000fe200078e000c */
[----:B------:R-:W-:Y:S01]  /*75c0*/  LEA.HI.X.SX32 R13, R10, R2, 0x1, P6 ;  /* 0x000000020a0d7211 */ /* 0x000fe200030f0eff */
[----:B------:R-:W-:-:S03]  /*75d0*/  VIADD R11, R14, 0xffffffe9 ;  /* 0xffffffe90e0b7836 */ /* 0x000fc60000000000 */
[----:B------:R0:W2:Y:S02]  /*75e0*/  @!P0 LDG.E.U8 R92, desc[UR18][R8.64] ;  /* 0x00000012085c8981 */ /* 0x0000a4000c1e1100 */
[----:B------:R-:W-:Y:S01]  /*75f0*/  ISETP.GE.U32.AND P0, PT, R11, 0x7fffff6a, PT ;  /* 0x7fffff6a0b00780c */ /* 0x000fe20003f06070 */
[----:B------:R-:W-:Y:S02]  /*7600*/  IMAD R11, R4, 0x7d, RZ ;  /* 0x0000007d040b7824 */ /* 0x000fe400078e02ff */
[----:B0-----:R-:W-:Y:S02]  /*7610*/  @!P2 IMAD.MOV.U32 R8, RZ, RZ, R5 ;  /* 0x000000ffff08a224 */ /* 0x001fe400078e0005 */
[----:B------:R-:W-:Y:S01]  /*7620*/  @!P2 IMAD.MOV.U32 R9, RZ, RZ, R13 ;  /* 0x000000ffff09a224 */ /* 0x000fe200078e000d */
[----:B---3--:R-:W-:Y:S04]  /*7630*/  STL [R1+0x890], R93 ;  /* 0x0008905d01007387 */ /* 0x008fe80000100800 */
[----:B------:R0:W3:Y:S04]  /*7640*/  @!P2 LDG.E.U8 R91, desc[UR18][R8.64] ;  /* 0x00000012085ba981 */ /* 0x0000e8000c1e1100 */
[----:B------:R1:W-:Y:S02]  /*7650*/  STL [R1+0x630], R3 ;  /* 0x0006300301007387 */ /* 0x0003e40000100800 */
[----:B-1----:R-:W-:-:S04]  /*7660*/  IADD3 R3, P6, PT, R11, R0, RZ ;  /* 0x000000000b037210 */ /* 0x002fc80007fde0ff */
[----:B------:R-:W-:Y:S01]  /*7670*/  LEA.HI.X.SX32 R15, R11, R2, 0x1, P6 ;  /* 0x000000020b0f7211 */ /* 0x000fe200030f0eff */
[----:B0-----:R-:W-:-:S04]  /*7680*/  @!P5 IMAD.MOV.U32 R8, RZ, RZ, R3 ;  /* 0x000000ffff08d224 */ /* 0x001fc800078e0003 */
[----:B------:R-:W-:-:S05]  /*7690*/  @!P5 IMAD.MOV.U32 R9, RZ, RZ, R15 ;  /* 0x000000ffff09d224 */ /* 0x000fca00078e000f */
[----:B------:R0:W4:Y:S01]  /*76a0*/  @!P5 LDG.E.U8 R89, desc[UR18][R8.64] ;  /* 0x000000120859d981 */ /* 0x000122000c1e1100 */
[----:B------:R-:W-:-:S03]  /*76b0*/  IMAD R10, R4, 0x6, RZ ;  /* 0x00000006040a7824 */ /* 0x000fc600078e02ff */
[----:B------:R1:W-:Y:S01]  /*76c0*/  STL [R1+0x62c], R12 ;  /* 0x00062c0c01007387 */ /* 0x0003e20000100800 */
[----:B------:R-:W-:Y:S01]  /*76d0*/  IMAD R11, R4, 0xe, RZ ;  /* 0x0000000e040b7824 */ /* 0x000fe200078e02ff */
[----:B------:R-:W-:Y:S01]  /*76e0*/  PRMT R90, RZ, 0x7610, R90 ;  /* 0x00007610ff5a7816 */ /* 0x000fe2000000005a */
[----:B-1----:R-:W-:-:S05]  /*76f0*/  VIADD R12, R14, 0xffffffe1 ;  /* 0xffffffe10e0c7836 */ /* 0x002fca0000000000 */
[----:B------:R-:W-:Y:S01]  /*7700*/  ISETP.GE.U32.AND P2, PT, R12, 0x7fffff62, PT ;  /* 0x7fffff620c00780c */ /* 0x000fe20003f46070 */
[----:B------:R-:W-:-:S05]  /*7710*/  VIADD R12, R14, 0xffffffd9 ;  /* 0xffffffd90e0c7836 */ /* 0x000fca0000000000 */
[----:B------:R-:W-:Y:S02]  /*7720*/  ISETP.GE.U32.AND P5, PT, R12, 0x7fffff5a, PT ;  /* 0x7fffff5a0c00780c */ /* 0x000fe40003fa6070 */
[----:B------:R-:W-:Y:S02]  /*7730*/  PRMT R88, RZ, 0x7610, R88 ;  /* 0x00007610ff587816 */ /* 0x000fe40000000058 */
[----:B------:R-:W-:Y:S01]  /*7740*/  PRMT R87, RZ, 0x7610, R87 ;  /* 0x00007610ff577816 */ /* 0x000fe20000000057 */
[----:B--2---:R-:W-:Y:S04]  /*7750*/  STL [R1+0x894], R92 ;  /* 0x0008945c01007387 */ /* 0x004fe80000100800 */
[----:B------:R1:W-:Y:S04]  /*7760*/  STL [R1+0x660], R5 ;  /* 0x0006600501007387 */ /* 0x0003e80000100800 */
[----:B------:R2:W-:Y:S01]  /*7770*/  STL [R1+0x65c], R13 ;  /* 0x00065c0d01007387 */ /* 0x0005e20000100800 */
[----:B-1----:R-:W-:-:S04]  /*7780*/  IADD3 R5, P6, PT, R10, R0, RZ ;  /* 0x000000000a057210 */ /* 0x002fc80007fde0ff */
[----:B--2---:R-:W-:Y:S01]  /*7790*/  LEA.HI.X.SX32 R13, R10, R2, 0x1, P6 ;  /* 0x000000020a0d7211 */ /* 0x004fe200030f0eff */
[----:B0-----:R-:W-:Y:S01]  /*77a0*/  @!P1 IMAD.MOV.U32 R8, RZ, RZ, R5 ;  /* 0x000000ffff089224 */ /* 0x001fe200078e0005 */
[----:B---3--:R-:W-:Y:S03]  /*77b0*/  STL [R1+0x898], R91 ;  /* 0x0008985b01007387 */ /* 0x008fe60000100800 */
[----:B------:R-:W-:Y:S01]  /*77c0*/  @!P1 IMAD.MOV.U32 R9, RZ, RZ, R13 ;  /* 0x000000ffff099224 */ /* 0x000fe200078e000d */
[----:B------:R0:W-:Y:S04]  /*77d0*/  STL [R1+0x690], R3 ;  /* 0x0006900301007387 */ /* 0x0001e80000100800 */
[----:B------:R1:W2:Y:S01]  /*77e0*/  @!P1 LDG.E.U8 R90, desc[UR18][R8.64] ;  /* 0x00000012085a9981 */ /* 0x0002a2000c1e1100 */
[----:B0-----:R-:W-:Y:S01]  /*77f0*/  IADD3 R3, P6, PT, R11, R0, RZ ;  /* 0x000000000b037210 */ /* 0x001fe20007fde0ff */
[----:B-1----:R-:W-:-:S03]  /*7800*/  VIADD R8, R14, 0xffffffd1 ;  /* 0xffffffd10e087836 */ /* 0x002fc60000000000 */
[----:B------:R-:W-:Y:S01]  /*7810*/  LEA.HI.X.SX32 R12, R11, R2, 0x1, P6 ;  /* 0x000000020b0c7211 */ /* 0x000fe200030f0eff */
[----:B------:R-:W-:Y:S01]  /*7820*/  IMAD R10, R4, 0x16, RZ ;  /* 0x00000016040a7824 */ /* 0x000fe200078e02ff */
[----:B------:R-:W-:Y:S01]  /*7830*/  STL [R1+0x68c], R15 ;  /* 0x00068c0f01007387 */ /* 0x000fe20000100800 */
[----:B------:R-:W-:Y:S01]  /*7840*/  ISETP.GE.U32.AND P1, PT, R8, 0x7fffff52, PT ;  /* 0x7fffff520800780c */ /* 0x000fe20003f26070 */
[----:B------:R-:W-:Y:S02]  /*7850*/  @!P4 IMAD.MOV.U32 R8, RZ, RZ, R3 ;  /* 0x000000ffff08c224 */ /* 0x000fe400078e0003 */
[----:B------:R-:W-:Y:S01]  /*7860*/  @!P4 IMAD.MOV.U32 R9, RZ, RZ, R12 ;  /* 0x000000ffff09c224 */ /* 0x000fe200078e000c */
[----:B------:R0:W-:Y:S04]  /*7870*/  STL [R1+0x48], R5 ;  /* 0x0000480501007387 */ /* 0x0001e80000100800 */
[----:B----4-:R-:W-:Y:S04]  /*7880*/  STL [R1+0x89c], R89 ;  /* 0x00089c5901007387 */ /* 0x010fe80000100800 */
[----:B------:R1:W3:Y:S01]  /*7890*/  @!P4 LDG.E.U8 R88, desc[UR18][R8.64] ;  /* 0x000000120858c981 */ /* 0x0002e2000c1e1100 */
[----:B0-----:R-:W-:-:S03]  /*78a0*/  IADD3 R5, P6, PT, R10, R0, RZ ;  /* 0x000000000a057210 */ /* 0x001fc60007fde0ff */
[----:B------:R0:W-:Y:S02]  /*78b0*/  STL [R1+0x3c], R13 ;  /* 0x00003c0d01007387 */ /* 0x0001e40000100800 */
[----:B0-----:R-:W-:Y:S01]  /*78c0*/  LEA.HI.X.SX32 R13, R10, R2, 0x1, P6 ;  /* 0x000000020a0d7211 */ /* 0x001fe200030f0eff */
[----:B-1----:R-:W-:-:S04]  /*78d0*/  @!P0 IMAD.MOV.U32 R8, RZ, RZ, R5 ;  /* 0x000000ffff088224 */ /* 0x002fc800078e0005 */
[----:B------:R-:W-:-:S05]  /*78e0*/  @!P0 IMAD.MOV.U32 R9, RZ, RZ, R13 ;  /* 0x000000ffff098224 */ /* 0x000fca00078e000d */
[----:B------:R0:W4:Y:S01]  /*78f0*/  @!P0 LDG.E.U8 R87, desc[UR18][R8.64] ;  /* 0x0000001208578981 */ /* 0x000122000c1e1100 */
[----:B------:R-:W-:-:S05]  /*7900*/  VIADD R11, R14, 0xffffffc9 ;  /* 0xffffffc90e0b7836 */ /* 0x000fca0000000000 */
[----:B------:R-:W-:Y:S01]  /*7910*/  ISETP.GE.U32.AND P4, PT, R11, 0x7fffff4a, PT ;  /* 0x7fffff4a0b00780c */ /* 0x000fe20003f86070 */
[C---:B------:R-:W-:Y:S02]  /*7920*/  IMAD R11, R4.reuse, 0x1e, RZ ;  /* 0x0000001e040b7824 */ /* 0x040fe400078e02ff */
[----:B------:R-:W-:Y:S01]  /*7930*/  IMAD R10, R4, 0x26, RZ ;  /* 0x00000026040a7824 */ /* 0x000fe200078e02ff */
[----:B------:R-:W-:Y:S02]  /*7940*/  PRMT R85, RZ, 0x7610, R85 ;  /* 0x00007610ff557816 */ /* 0x000fe40000000055 */
[----:B------:R-:W-:Y:S02]  /*7950*/  PRMT R83, RZ, 0x7610, R83 ;  /* 0x00007610ff537816 */ /* 0x000fe40000000053 */
[----:B------:R-:W-:Y:S01]  /*7960*/  PRMT R81, RZ, 0x7610, R81 ;  /* 0x00007610ff517816 */ /* 0x000fe20000000051 */
[----:B--2---:R-:W-:Y:S04]  /*7970*/  STL [R1+0x8a0], R90 ;  /* 0x0008a05a01007387 */ /* 0x004fe80000100800 */
[----:B------:R1:W-:Y:S04]  /*7980*/  STL [R1+0xe8], R3 ;  /* 0x0000e80301007387 */ /* 0x0003e80000100800 */
[----:B------:R2:W-:Y:S01]  /*7990*/  STL [R1+0xd4], R12 ;  /* 0x0000d40c01007387 */ /* 0x0005e20000100800 */
[----:B-1----:R-:W-:-:S04]  /*79a0*/  IADD3 R3, P6, PT, R11, R0, RZ ;  /* 0x000000000b037210 */ /* 0x002fc80007fde0ff */
[----:B------:R-:W-:Y:S01]  /*79b0*/  LEA.HI.X.SX32 R15, R11, R2, 0x1, P6 ;  /* 0x000000020b0f7211 */ /* 0x000fe200030f0eff */
[----:B0-----:R-:W-:Y:S02]  /*79c0*/  @!P2 IMAD.MOV.U32 R8, RZ, RZ, R3 ;  /* 0x000000ffff08a224 */ /* 0x001fe400078e0003 */
[----:B--2---:R-:W-:Y:S01]  /*79d0*/  VIADD R12, R14, 0xffffffc1 ;  /* 0xffffffc10e0c7836 */ /* 0x004fe20000000000 */
[----:B---3--:R-:W-:Y:S04]  /*79e0*/  STL [R1+0x8a4], R88 ;  /* 0x0008a45801007387 */ /* 0x008fe80000100800 */
[----:B------:R0:W-:Y:S01]  /*79f0*/  STL [R1+0x148], R5 ;  /* 0x0001480501007387 */ /* 0x0001e20000100800 */
[----:B------:R-:W-:-:S03]  /*7a00*/  @!P2 IMAD.MOV.U32 R9, RZ, RZ, R15 ;  /* 0x000000ffff09a224 */ /* 0x000fc600078e000f */
[----:B------:R1:W-:Y:S01]  /*7a10*/  STL [R1+0x144], R13 ;  /* 0x0001440d01007387 */ /* 0x0003e20000100800 */
[----:B------:R-:W-:Y:S01]  /*7a20*/  IMAD R11, R4, 0x2e, RZ ;  /* 0x0000002e040b7824 */ /* 0x000fe200078e02ff */
[----:B------:R-:W-:Y:S02]  /*7a30*/  ISETP.GE.U32.AND P0, PT, R12, 0x7fffff42, PT ;  /* 0x7fffff420c00780c */ /* 0x000fe40003f06070 */
[----:B------:R2:W3:Y:S01]  /*7a40*/  @!P2 LDG.E.U8 R85, desc[UR18][R8.64] ;  /* 0x000000120855a981 */ /* 0x0004e2000c1e1100 */
[----:B0-----:R-:W-:-:S04]  /*7a50*/  IADD3 R5, P6, PT, R10, R0, RZ ;  /* 0x000000000a057210 */ /* 0x001fc80007fde0ff */
[----:B-1----:R-:W-:Y:S01]  /*7a60*/  LEA.HI.X.SX32 R13, R10, R2, 0x1, P6 ;  /* 0x000000020a0d7211 */ /* 0x002fe200030f0eff */
[----:B------:R-:W-:Y:S02]  /*7a70*/  VIADD R12, R14, 0xffffffb9 ;  /* 0xffffffb90e0c7836 */ /* 0x000fe40000000000 */
[----:B--2---:R-:W-:Y:S02]  /*7a80*/  @!P5 IMAD.MOV.U32 R8, RZ, RZ, R5 ;  /* 0x000000ffff08d224 */ /* 0x004fe400078e0005 */
[----:B------:R-:W-:Y:S01]  /*7a90*/  @!P5 IMAD.MOV.U32 R9, RZ, RZ, R13 ;  /* 0x000000ffff09d224 */ /* 0x000fe200078e000d */
[----:B----4-:R-:W-:Y:S04]  /*7aa0*/  STL [R1+0x8a8], R87 ;  /* 0x0008a85701007387 */ /* 0x010fe80000100800 */
[----:B------:R0:W-:Y:S01]  /*7ab0*/  STL [R1+0x408], R3 ;  /* 0x0004080301007387 */ /* 0x0001e20000100800 */
[----:B------:R-:W-:-:S03]  /*7ac0*/  ISETP.GE.U32.AND P2, PT, R12, 0x7fffff3a, PT ;  /* 0x7fffff3a0c00780c */ /* 0x000fc60003f46070 */
[----:B------:R1:W2:Y:S01]  /*7ad0*/  @!P5 LDG.E.U8 R83, desc[UR18][R8.64] ;  /* 0x000000120853d981 */ /* 0x0002a2000c1e1100 */
[----:B0-----:R-:W-:Y:S01]  /*7ae0*/  IADD3 R3, P6, PT, R11, R0, RZ ;  /* 0x000000000b037210 */ /* 0x001fe20007fde0ff */
[----:B-1----:R-:W-:-:S03]  /*7af0*/  VIADD R8, R14, 0xffffffb1 ;  /* 0xffffffb10e087836 */ /* 0x002fc60000000000 */
[----:B------:R-:W-:Y:S02]  /*7b00*/  LEA.HI.X.SX32 R12, R11, R2, 0x1, P6 ;  /* 0x000000020b0c7211 */ /* 0x000fe400030f0eff */
[----:B------:R-:W-:Y:S01]  /*7b10*/  ISETP.GE.U32.AND P5, PT, R8, 0x7fffff32, PT ;  /* 0x7fffff320800780c */ /* 0x000fe20003fa6070 */
[----:B------:R-:W-:Y:S02]  /*7b20*/  @!P1 IMAD.MOV.U32 R8, RZ, RZ, R3 ;  /* 0x000000ffff089224 */ /* 0x000fe400078e0003 */
[----:B------:R-:W-:-:S05]  /*7b30*/  @!P1 IMAD.MOV.U32 R9, RZ, RZ, R12 ;  /* 0x000000ffff099224 */ /* 0x000fca00078e000c */
[----:B------:R0:W4:Y:S01]  /*7b40*/  @!P1 LDG.E.U8 R81, desc[UR18][R8.64] ;  /* 0x0000001208519981 */ /* 0x000122000c1e1100 */
[----:B------:R-:W-:Y:S02]  /*7b50*/  IMAD R10, R4, 0x36, RZ ;  /* 0x00000036040a7824 */ /* 0x000fe400078e02ff */
[----:B------:R-:W-:Y:S01]  /*7b60*/  VIADD R11, R14, 0xffffffa9 ;  /* 0xffffffa90e0b7836 */ /* 0x000fe20000000000 */
[----:B------:R-:W-:Y:S04]  /*7b70*/  STL [R1+0x404], R15 ;  /* 0x0004040f01007387 */ /* 0x000fe80000100800 */
[----:B------:R1:W-:Y:S01]  /*7b80*/  STL [R1+0x440], R5 ;  /* 0x0004400501007387 */ /* 0x0003e20000100800 */
[----:B------:R-:W-:Y:S01]  /*7b90*/  ISETP.GE.U32.AND P1, PT, R11, 0x7fffff2a, PT ;  /* 0x7fffff2a0b00780c */ /* 0x000fe20003f26070 */
[----:B------:R-:W-:Y:S01]  /*7ba0*/  IMAD R11, R4, 0x3e, RZ ;  /* 0x0000003e040b7824 */ /* 0x000fe200078e02ff */
[----:B-1----:R-:W-:-:S02]  /*7bb0*/  IADD3 R5, P6, PT, R10, R0, RZ ;  /* 0x000000000a057210 */ /* 0x002fc40007fde0ff */
[----:B------:R-:W-:-:S03]  /*7bc0*/  PRMT R80, RZ, 0x7610, R80 ;  /* 0x00007610ff507816 */ /* 0x000fc60000000050 */
[----:B0-----:R-:W-:Y:S01]  /*7bd0*/  @!P4 IMAD.MOV.U32 R8, RZ, RZ, R5 ;  /* 0x000000ffff08c224 */ /* 0x001fe200078e0005 */
[----:B------:R-:W-:Y:S02]  /*7be0*/  PRMT R79, RZ, 0x7610, R79 ;  /* 0x00007610ff4f7816 */ /* 0x000fe4000000004f */
[----:B------:R-:W-:Y:S01]  /*7bf0*/  PRMT R78, RZ, 0x7610, R78 ;  /* 0x00007610ff4e7816 */ /* 0x000fe2000000004e */
[----:B---3--:R-:W-:Y:S04]  /*7c00*/  STL [R1+0x8ac], R85 ;  /* 0x0008ac5501007387 */ /* 0x008fe80000100800 */
[----:B------:R0:W-:Y:S02]  /*7c10*/  STL [R1+0x43c], R13 ;  /* 0x00043c0d01007387 */ /* 0x0001e40000100800 */
[----:B0-----:R-:W-:Y:S01]  /*7c20*/  LEA.HI.X.SX32 R13, R10, R2, 0x1, P6 ;  /* 0x000000020a0d7211 */ /* 0x001fe200030f0eff */
[----:B------:R-:W-:Y:S01]  /*7c30*/  IMAD R10, R4, 0x46, RZ ;  /* 0x00000046040a7824 */ /* 0x000fe200078e02ff */
[----:B--2---:R-:W-:Y:S04]  /*7c40*/  STL [R1+0x8b0], R83 ;  /* 0x0008b05301007387 */ /* 0x004fe80000100800 */
[----:B------:R0:W-:Y:S01]  /*7c50*/  STL [R1+0x478], R3 ;  /* 0x0004780301007387 */ /* 0x0001e20000100800 */
[----:B------:R-:W-:-:S03]  /*7c60*/  @!P4 IMAD.MOV.U32 R9, RZ, RZ, R13 ;  /* 0x000000ffff09c224 */ /* 0x000fc600078e000d */
[----:B------:R1:W-:Y:S04]  /*7c70*/  STL [R1+0x474], R12 ;  /* 0x0004740c01007387 */ /* 0x0003e80000100800 */
[----:B------:R2:W3:Y:S01]  /*7c80*/  @!P4 LDG.E.U8 R80, desc[UR18][R8.64] ;  /* 0x000000120850c981 */ /* 0x0004e2000c1e1100 */
[----:B0-----:R-:W-:Y:S01]  /*7c90*/  IADD3 R3, P6, PT, R11, R0, RZ ;  /* 0x000000000b037210 */ /* 0x001fe20007fde0ff */
[----:B-1----:R-:W-:-:S03]  /*7ca0*/  VIADD R12, R14, 0xffffffa1 ;  /* 0xffffffa10e0c7836 */ /* 0x002fc60000000000 */
[----:B------:R-:W-:Y:S01]  /*7cb0*/  LEA.HI.X.SX32 R14, R11, R2, 0x1, P6 ;  /* 0x000000020b0e7211 */ /* 0x000fe200030f0eff */
[----:B----4-:R-:W-:Y:S01]  /*7cc0*/  STL [R1+0x8b4], R81 ;  /* 0x0008b45101007387 */ /* 0x010fe20000100800 */
[----:B--2---:R-:W-:-:S03]  /*7cd0*/  @!P0 IMAD.MOV.U32 R8, RZ, RZ, R3 ;  /* 0x000000ffff088224 */ /* 0x004fc600078e0003 */
[----:B------:R0:W-:Y:S01]  /*7ce0*/  STL [R1+0x4b8], R5 ;  /* 0x0004b80501007387 */ /* 0x0001e20000100800 */
[----:B------:R-:W-:-:S03]  /*7cf0*/  @!P0 IMAD.MOV.U32 R9, RZ, RZ, R14 ;  /* 0x000000ffff098224 */ /* 0x000fc600078e000e */
[----:B------:R1:W-:Y:S04]  /*7d00*/  STL [R1+0x4b4], R13 ;  /* 0x0004b40d01007387 */ /* 0x0003e80000100800 */
[----:B------:R2:W4:Y:S01]  /*7d10*/  @!P0 LDG.E.U8 R79, desc[UR18][R8.64] ;  /* 0x00000012084f8981 */ /* 0x000522000c1e1100 */
[----:B0-----:R-:W-:-:S04]  /*7d20*/  IADD3 R5, P6, PT, R10, R0, RZ ;  /* 0x000000000a057210 */ /* 0x001fc80007fde0ff */
[----:B-1----:R-:W-:Y:S01]  /*7d30*/  LEA.HI.X.SX32 R13, R10, R2, 0x1, P6 ;  /* 0x000000020a0d7211 */ /* 0x002fe200030f0eff */
[----:B--2---:R-:W-:-:S04]  /*7d40*/  @!P2 IMAD.MOV.U32 R8, RZ, RZ, R5 ;  /* 0x000000ffff08a224 */ /* 0x004fc800078e0005 */
[----:B------:R-:W-:-:S05]  /*7d50*/  @!P2 IMAD.MOV.U32 R9, RZ, RZ, R13 ;  /* 0x000000ffff09a224 */ /* 0x000fca00078e000d */
[----:B------:R0:W2:Y:S01]  /*7d60*/  @!P2 LDG.E.U8 R78, desc[UR18][R8.64] ;  /* 0x00000012084ea981 */ /* 0x0000a2000c1e1100 */
[C---:B------:R-:W-:Y:S02]  /*7d70*/  IMAD R11, R4.reuse, 0x4e, RZ ;  /* 0x0000004e040b7824 */ /* 0x040fe400078e02ff */
[----:B------:R-:W-:Y:S01]  /*7d80*/  IMAD R10, R4, 0x56, RZ ;  /* 0x00000056040a7824 */ /* 0x000fe200078e02ff */
[----:B------:R-:W-:Y:S02]  /*7d90*/  ISETP.GE.U32.AND P4, PT, R12, 0x7fffff22, PT ;  /* 0x7fffff220c00780c */ /* 0x000fe40003f86070 */
[----:B------:R-:W-:Y:S02]  /*7da0*/  PRMT R77, RZ, 0x7610, R77 ;  /* 0x00007610ff4d7816 */ /* 0x000fe4000000004d */
[----:B------:R-:W-:Y:S02]  /*7db0*/  PRMT R76, RZ, 0x7610, R76 ;  /* 0x00007610ff4c7816 */ /* 0x000fe4000000004c */
[----:B------:R-:W-:Y:S01]  /*7dc0*/  PRMT R75, RZ, 0x7610, R75 ;  /* 0x00007610ff4b7816 */ /* 0x000fe2000000004b */
[----:B------:R-:W-:-:S05]  /*7dd0*/  VIADD R85, R68, 0x33 ;  /* 0x0000003344557836 */ /* 0x000fca0000000000 */
[----:B------:R-:W-:Y:S01]  /*7de0*/  IABS R19, R85 ;  /* 0x0000005500137213 */ /* 0x000fe20000000000 */
[----:B---3--:R-:W-:Y:S04]  /*7df0*/  STL [R1+0x8b8], R80 ;  /* 0x0008b85001007387 */ /* 0x008fe80000100800 */
[----:B------:R1:W-:Y:S04]  /*7e00*/  STL [R1+0x4f0], R3 ;  /* 0x0004f00301007387 */ /* 0x0003e80000100800 */
[----:B------:R-:W-:Y:S04]  /*7e10*/  STL [R1+0x4ec], R14 ;  /* 0x0004ec0e01007387 */ /* 0x000fe80000100800 */
[----:B------:R3:W-:Y:S01]  /*7e20*/  STL [R1+0x528], R5 ;  /* 0x0005280501007387 */ /* 0x0007e20000100800 */
[----:B-1----:R-:W-:-:S03]  /*7e30*/  IADD3 R3, P0, PT, R11, R0, RZ ;  /* 0x000000000b037210 */ /* 0x002fc60007f1e0ff */
[----:B----4-:R-:W-:Y:S01]  /*7e40*/  STL [R1+0x8bc], R79 ;  /* 0x0008bc4f01007387 */ /* 0x010fe20000100800 */
[----:B---3--:R-:W-:-:S03]  /*7e50*/  IADD3 R5, P2, PT, R10, R0, RZ ;  /* 0x000000000a057210 */ /* 0x008fc60007f5e0ff */
[----:B------:R1:W-:Y:S01]  /*7e60*/  STL [R1+0x524], R13 ;  /* 0x0005240d01007387 */ /* 0x0003e20000100800 */
[----:B0-----:R-:W-:Y:S01]  /*7e70*/  @!P5 IMAD.MOV.U32 R8, RZ, RZ, R3 ;  /* 0x000000ffff08d224 */ /* 0x001fe200078e0003 */
[-C--:B------:R-:W-:Y:S02]  /*7e80*/  LEA.HI.X.SX32 R12, R10, R2.reuse, 0x1, P2 ;  /* 0x000000020a0c7211 */ /* 0x080fe400010f0eff */
[----:B-1----:R-:W-:Y:S01]  /*7e90*/  LEA.HI.X.SX32 R13, R11, R2, 0x1, P0 ;  /* 0x000000020b0d7211 */ /* 0x002fe200000f0eff */
[----:B------:R-:W-:Y:S01]  /*7ea0*/  IMAD R11, R4, 0x5e, RZ ;  /* 0x0000005e040b7824 */ /* 0x000fe200078e02ff */
[----:B--2---:R-:W-:Y:S03]  /*7eb0*/  STL [R1+0x8c0], R78 ;  /* 0x0008c04e01007387 */ /* 0x004fe60000100800 */
[----:B------:R-:W-:Y:S01]  /*7ec0*/  @!P5 IMAD.MOV.U32 R9, RZ, RZ, R13 ;  /* 0x000000ffff09d224 */ /* 0x000fe200078e000d */
[----:B------:R0:W-:Y:S04]  /*7ed0*/  STL [R1+0x560], R3 ;  /* 0x0005600301007387 */ /* 0x0001e80000100800 */
[----:B------:R1:W2:Y:S01]  /*7ee0*/  @!P5 LDG.E.U8 R77, desc[UR18][R8.64] ;  /* 0x00000012084dd981 */ /* 0x0002a2000c1e1100 */
[----:B------:R-:W-:-:S02]  /*7ef0*/  VIADD R80, R68, 0x30 ;  /* 0x0000003044507836 */ /* 0x000fc40000000000 */
[C---:B------:R-:W-:Y:S02]  /*7f00*/  VIADD R90, R68.reuse, 0x36 ;  /* 0x00000036445a7836 */ /* 0x040fe40000000000 */
[C---:B------:R-:W-:Y:S01]  /*7f10*/  VIADD R92, R68.reuse, 0x39 ;  /* 0x00000039445c7836 */ /* 0x040fe20000000000 */
[C---:B0-----:R-:W-:Y:S01]  /*7f20*/  IADD3 R3, P0, PT, R11.reuse, R0, RZ ;  /* 0x000000000b037210 */ /* 0x041fe20007f1e0ff */
[----:B------:R0:W-:Y:S01]  /*7f30*/  STL [R1+0x598], R5 ;  /* 0x0005980501007387 */ /* 0x0001e20000100800 */
[----:B------:R-:W-:Y:S01]  /*7f40*/  VIADD R82, R68, 0x3f ;  /* 0x0000003f44527836 */ /* 0x000fe20000000000 */
[----:B------:R-:W-:Y:S01]  /*7f50*/  ISETP.GT.U32.AND P2, PT, R6, R71, PT ;  /* 0x000000470600720c */ /* 0x000fe20003f44070 */
[----:B-1----:R-:W-:Y:S01]  /*7f60*/  @!P1 IMAD.MOV.U32 R8, RZ, RZ, R5 ;  /* 0x000000ffff089224 */ /* 0x002fe200078e0005 */
[----:B------:R-:W1:Y:S01]  /*7f70*/  LDC R78, c[0x0][0x3a0] ;  /* 0x0000e800ff4e7b82 */ /* 0x000e620000000800 */
[----:B------:R-:W-:Y:S01]  /*7f80*/  @!P1 IMAD.MOV.U32 R9, RZ, RZ, R12 ;  /* 0x000000ffff099224 */ /* 0x000fe200078e000c */
[----:B0-----:R-:W-:-:S04]  /*7f90*/  LEA.HI.X.SX32 R5, R11, R2, 0x1, P0 ;  /* 0x000000020b057211 */ /* 0x001fc800000f0eff */
[----:B------:R0:W3:Y:S02]  /*7fa0*/  @!P1 LDG.E.U8 R76, desc[UR18][R8.64] ;  /* 0x00000012084c9981 */ /* 0x0000e4000c1e1100 */
[----:B0-----:R-:W-:Y:S02]  /*7fb0*/  @!P4 IMAD.MOV.U32 R8, RZ, RZ, R3 ;  /* 0x000000ffff08c224 */ /* 0x001fe400078e0003 */
[----:B------:R-:W-:-:S05]  /*7fc0*/  @!P4 IMAD.MOV.U32 R9, RZ, RZ, R5 ;  /* 0x000000ffff09c224 */ /* 0x000fca00078e0005 */
[----:B------:R0:W4:Y:S01]  /*7fd0*/  @!P4 LDG.E.U8 R75, desc[UR18][R8.64] ;  /* 0x00000012084bc981 */ /* 0x000122000c1e1100 */
[----:B------:R-:W-:-:S05]  /*7fe0*/  IABS R22, R80 ;  /* 0x0000005000167213 */ /* 0x000fca0000000000 */
[----:B0-----:R-:W-:-:S04]  /*7ff0*/  IMAD.HI.U32 R8, R7, R22, RZ ;  /* 0x0000001607087227 */ /* 0x001fc800078e00ff */
[----:B------:R-:W-:-:S04]  /*8000*/  IMAD.MOV R8, RZ, RZ, -R8 ;  /* 0x000000ffff087224 */ /* 0x000fc800078e0a08 */
[----:B------:R-:W-:Y:S02]  /*8010*/  IMAD R22, R6, R8, R22 ;  /* 0x0000000806167224 */ /* 0x000fe400078e0216 */
[----:B------:R-:W-:Y:S01]  /*8020*/  IMAD.HI.U32 R8, R7, R19, RZ ;  /* 0x0000001307087227 */ /* 0x000fe200078e00ff */
[----:B------:R-:W-:-:S03]  /*8030*/  IABS R16, R90 ;  /* 0x0000005a00107213 */ /* 0x000fc60000000000 */
[----:B------:R-:W-:-:S04]  /*8040*/  IMAD.MOV R8, RZ, RZ, -R8 ;  /* 0x000000ffff087224 */ /* 0x000fc800078e0a08 */
[----:B------:R-:W-:Y:S02]  /*8050*/  IMAD R19, R6, R8, R19 ;  /* 0x0000000806137224 */ /* 0x000fe400078e0213 */
[----:B------:R-:W-:Y:S01]  /*8060*/  IMAD.HI.U32 R8, R7, R16, RZ ;  /* 0x0000001007087227 */ /* 0x000fe200078e00ff */
[----:B------:R0:W-:Y:S03]  /*8070*/  STL [R1+0x55c], R13 ;  /* 0x00055c0d01007387 */ /* 0x0001e60000100800 */
[----:B------:R-:W-:Y:S01]  /*8080*/  IMAD.MOV R8, RZ, RZ, -R8 ;  /* 0x000000ffff087224 */ /* 0x000fe200078e0a08 */
[----:B0-----:R-:W-:-:S03]  /*8090*/  IABS R13, R92 ;  /* 0x0000005c000d7213 */ /* 0x001fc60000000000 */
[----:B------:R-:W-:Y:S02]  /*80a0*/  IMAD R16, R6, R8, R16 ;  /* 0x0000000806107224 */ /* 0x000fe400078e0210 */
[----:B------:R-:W-:-:S04]  /*80b0*/  IMAD.HI.U32 R8, R7, R13, RZ ;  /* 0x0000000d07087227 */ /* 0x000fc800078e00ff */
[----:B------:R-:W-:Y:S01]  /*80c0*/  IMAD.MOV R8, RZ, RZ, -R8 ;  /* 0x000000ffff087224 */ /* 0x000fe200078e0a08 */
[----:B------:R-:W-:-:S03]  /*80d0*/  ISETP.GT.U32.AND P0, PT, R6, R69, PT ;  /* 0x000000450600720c */ /* 0x000fc60003f04070 */
[----:B------:R-:W-:Y:S01]  /*80e0*/  IMAD R13, R6, R8, R13 ;  /* 0x00000008060d7224 */ /* 0x000fe200078e020d */
[----:B------:R-:W-:-:S05]  /*80f0*/  IABS R8, R82 ;  /* 0x0000005200087213 */ /* 0x000fca0000000000 */
[----:B------:R-:W-:-:S04]  /*8100*/  IMAD.HI.U32 R72, R7, R8, RZ ;  /* 0x0000000807487227 */ /* 0x000fc800078e00ff */
[----:B------:R-:W-:Y:S02]  /*8110*/  IMAD.MOV R72, RZ, RZ, -R72 ;  /* 0x000000ffff487224 */ /* 0x000fe400078e0a48 */
[----:B------:R-:W-:Y:S01]  /*8120*/  @!P0 IMAD.IADD R69, R69, 0x1, -R6 ;  /* 0x0000000145458824 */ /* 0x000fe200078e0a06 */
[C---:B------:R-:W-:Y:S01]  /*8130*/  ISETP.GT.U32.AND P0, PT, R6.reuse, R63, PT ;  /* 0x0000003f0600720c */ /* 0x040fe20003f04070 */
[C---:B------:R-:W-:Y:S01]  /*8140*/  IMAD R8, R6.reuse, R72, R8 ;  /* 0x0000004806087224 */ /* 0x040fe200078e0208 */
[----:B------:R-:W-:-:S04]  /*8150*/  ISETP.GT.U32.AND P4, PT, R6, R70, PT ;  /* 0x000000460600720c */ /* 0x000fc80003f84070 */
[C---:B------:R-:W-:Y:S02]  /*8160*/  ISETP.GT.U32.AND P5, PT, R6.reuse, R8, PT ;  /* 0x000000080600720c */ /* 0x040fe40003fa4070 */
[----:B------:R-:W-:-:S05]  /*8170*/  ISETP.GT.U32.AND P1, PT, R6, R67, PT ;  /* 0x000000430600720c */ /* 0x000fca0003f24070 */
[--C-:B------:R-:W-:Y:S01]  /*8180*/  @!P0 IMAD.IADD R63, R63, 0x1, -R6.reuse ;  /* 0x000000013f3f8824 */ /* 0x100fe200078e0a06 */
[C---:B------:R-:W-:Y:S01]  /*8190*/  ISETP.GT.U32.AND P0, PT, R6.reuse, R58, PT ;  /* 0x0000003a0600720c */ /* 0x040fe20003f04070 */
[--C-:B------:R-:W-:Y:S01]  /*81a0*/  @!P2 IMAD.IADD R71, R71, 0x1, -R6.reuse ;  /* 0x000000014747a824 */ /* 0x100fe200078e0a06 */
[----:B------:R-:W-:Y:S01]  /*81b0*/  ISETP.GT.U32.AND P2, PT, R6, R66, PT ;  /* 0x000000420600720c */ /* 0x000fe20003f44070 */
[--C-:B------:R-:W-:Y:S01]  /*81c0*/  @!P4 IMAD.IADD R70, R70, 0x1, -R6.reuse ;  /* 0x000000014646c824 */ /* 0x100fe200078e0a06 */
[----:B------:R-:W-:Y:S01]  /*81d0*/  ISETP.GT.U32.AND P4, PT, R6, R64, PT ;  /* 0x000000400600720c */ /* 0x000fe20003f84070 */
[--C-:B------:R-:W-:Y:S01]  /*81e0*/  @!P5 IMAD.IADD R8, R8, 0x1, -R6.reuse ;  /* 0x000000010808d824 */ /* 0x100fe200078e0a06 */
[C---:B------:R-:W-:Y:S01]  /*81f0*/  ISETP.GT.U32.AND P5, PT, R6.reuse, R65, PT ;  /* 0x000000410600720c */ /* 0x040fe20003fa4070 */
[----:B------:R-:W-:Y:S01]  /*8200*/  @!P1 IMAD.IADD R67, R67, 0x1, -R6 ;  /* 0x0000000143439824 */ /* 0x000fe200078e0a06 */
[----:B------:R-:W-:Y:S01]  /*8210*/  ISETP.GT.U32.AND P1, PT, R6, R62, PT ;  /* 0x0000003e0600720c */ /* 0x000fe20003f24070 */
[----:B------:R-:W-:-:S04]  /*8220*/  VIADD R79, R68, 0x2f ;  /* 0x0000002f444f7836 */ /* 0x000fc80000000000 */
[--C-:B------:R-:W-:Y:S01]  /*8230*/  @!P0 IMAD.IADD R58, R58, 0x1, -R6.reuse ;  /* 0x000000013a3a8824 */ /* 0x100fe200078e0a06 */
[----:B------:R-:W-:Y:S01]  /*8240*/  ISETP.GT.U32.AND P0, PT, R6, R53, PT ;  /* 0x000000350600720c */ /* 0x000fe20003f04070 */
[--C-:B------:R-:W-:Y:S01]  /*8250*/  @!P2 IMAD.IADD R66, R66, 0x1, -R6.reuse ;  /* 0x000000014242a824 */ /* 0x100fe200078e0a06 */
[----:B------:R-:W-:Y:S01]  /*8260*/  ISETP.GT.U32.AND P2, PT, R6, R61, PT ;  /* 0x0000003d0600720c */ /* 0x000fe20003f44070 */
[--C-:B------:R-:W-:Y:S01]  /*8270*/  @!P4 IMAD.IADD R64, R64, 0x1, -R6.reuse ;  /* 0x000000014040c824 */ /* 0x100fe200078e0a06 */
[C---:B------:R-:W-:Y:S01]  /*8280*/  ISETP.GT.U32.AND P4, PT, R6.reuse, R59, PT ;  /* 0x0000003b0600720c */ /* 0x040fe20003f84070 */
[--C-:B------:R-:W-:Y:S01]  /*8290*/  @!P5 IMAD.IADD R65, R65, 0x1, -R6.reuse ;  /* 0x000000014141d824 */ /* 0x100fe200078e0a06 */
[----:B------:R-:W-:Y:S01]  /*82a0*/  ISETP.GT.U32.AND P5, PT, R6, R60, PT ;  /* 0x0000003c0600720c */ /* 0x000fe20003fa4070 */
[----:B------:R-:W-:Y:S02]  /*82b0*/  VIADD R81, R68, 0x31 ;  /* 0x0000003144517836 */ /* 0x000fe40000000000 */
[----:B------:R-:W-:Y:S01]  /*82c0*/  @!P1 IMAD.IADD R62, R62, 0x1, -R6 ;  /* 0x000000013e3e9824 */ /* 0x000fe200078e0a06 */
[----:B------:R-:W-:Y:S01]  /*82d0*/  ISETP.GT.U32.AND P1, PT, R6, R57, PT ;  /* 0x000000390600720c */ /* 0x000fe20003f24070 */
[----:B------:R-:W-:-:S02]  /*82e0*/  VIADD R83, R68, 0x32 ;  /* 0x0000003244537836 */ /* 0x000fc40000000000 */
[--C-:B------:R-:W-:Y:S01]  /*82f0*/  @!P0 IMAD.IADD R53, R53, 0x1, -R6.reuse ;  /* 0x0000000135358824 */ /* 0x100fe200078e0a06 */
[----:B------:R-:W-:Y:S01]  /*8300*/  ISETP.GT.U32.AND P0, PT, R6, R48, PT ;  /* 0x000000300600720c */ /* 0x000fe20003f04070 */
[C---:B------:R-:W-:Y:S02]  /*8310*/  VIADD R87, R68.reuse, 0x34 ;  /* 0x0000003444577836 */ /* 0x040fe40000000000 */
[C---:B------:R-:W-:Y:S02]  /*8320*/  VIADD R88, R68.reuse, 0x35 ;  /* 0x0000003544587836 */ /* 0x040fe40000000000 */
[C---:B------:R-:W-:Y:S02]  /*8330*/  VIADD R89, R68.reuse, 0x37 ;  /* 0x0000003744597836 */ /* 0x040fe40000000000 */
[----:B------:R-:W-:Y:S02]  /*8340*/  VIADD R91, R68, 0x38 ;  /* 0x00000038445b7836 */ /* 0x000fe40000000000 */
[--C-:B------:R-:W-:Y:S01]  /*8350*/  @!P2 IMAD.IADD R61, R61, 0x1, -R6.reuse ;  /* 0x000000013d3da824 */ /* 0x100fe200078e0a06 */
[----:B------:R-:W-:Y:S01]  /*8360*/  ISETP.GT.U32.AND P2, PT, R6, R56, PT ;  /* 0x000000380600720c */ /* 0x000fe20003f44070 */
[--C-:B------:R-:W-:Y:S01]  /*8370*/  @!P5 IMAD.IADD R60, R60, 0x1, -R6.reuse ;  /* 0x000000013c3cd824 */ /* 0x100fe200078e0a06 */
[C---:B------:R-:W-:Y:S01]  /*8380*/  ISETP.GT.U32.AND P5, PT, R6.reuse, R55, PT ;  /* 0x000000370600720c */ /* 0x040fe20003fa4070 */
[----:B------:R-:W-:Y:S01]  /*8390*/  @!P4 IMAD.IADD R59, R59, 0x1, -R6 ;  /* 0x000000013b3bc824 */ /* 0x000fe200078e0a06 */
[----:B------:R-:W-:Y:S01]  /*83a0*/  ISETP.GT.U32.AND P4, PT, R6, R54, PT ;  /* 0x000000360600720c */ /* 0x000fe20003f84070 */
[----:B------:R-:W-:-:S02]  /*83b0*/  VIADD R93, R68, 0x3a ;  /* 0x0000003a445d7836 */ /* 0x000fc40000000000 */
[--C-:B------:R-:W-:Y:S01]  /*83c0*/  @!P1 IMAD.IADD R57, R57, 0x1, -R6.reuse ;  /* 0x0000000139399824 */ /* 0x100fe200078e0a06 */
[----:B------:R-:W-:Y:S01]  /*83d0*/  ISETP.GT.U32.AND P1, PT, R6, R52, PT ;  /* 0x000000340600720c */ /* 0x000fe20003f24070 */
[C---:B------:R-:W-:Y:S02]  /*83e0*/  VIADD R86, R68.reuse, 0x3d ;  /* 0x0000003d44567836 */ /* 0x040fe40000000000 */
[----:B------:R-:W-:Y:S02]  /*83f0*/  VIADD R84, R68, 0x3e ;  /* 0x0000003e44547836 */ /* 0x000fe40000000000 */
[--C-:B------:R-:W-:Y:S01]  /*8400*/  @!P0 IMAD.IADD R48, R48, 0x1, -R6.reuse ;  /* 0x0000000130308824 */ /* 0x100fe200078e0a06 */
[----:B------:R-:W-:Y:S01]  /*8410*/  ISETP.GT.U32.AND P0, PT, R6, R43, PT ;  /* 0x0000002b0600720c */ /* 0x000fe20003f04070 */
[--C-:B------:R-:W-:Y:S01]  /*8420*/  @!P2 IMAD.IADD R56, R56, 0x1, -R6.reuse ;  /* 0x000000013838a824 */ /* 0x100fe200078e0a06 */
[C---:B------:R-:W-:Y:S01]  /*8430*/  ISETP.GT.U32.AND P2, PT, R6.reuse, R51, PT ;  /* 0x000000330600720c */ /* 0x040fe20003f44070 */
[--C-:B------:R-:W-:Y:S01]  /*8440*/  @!P5 IMAD.IADD R55, R55, 0x1, -R6.reuse ;  /* 0x000000013737d824 */ /* 0x100fe200078e0a06 */
[----:B------:R-:W-:Y:S01]  /*8450*/  ISETP.GT.U32.AND P5, PT, R6, R50, PT ;  /* 0x000000320600720c */ /* 0x000fe20003fa4070 */
[--C-:B------:R-:W-:Y:S01]  /*8460*/  @!P4 IMAD.IADD R54, R54, 0x1, -R6.reuse ;  /* 0x000000013636c824 */ /* 0x100fe200078e0a06 */
[----:B------:R-:W-:Y:S01]  /*8470*/  ISETP.GT.U32.AND P4, PT, R6, R49, PT ;  /* 0x000000310600720c */ /* 0x000fe20003f84070 */
[----:B------:R-:W-:Y:S01]  /*8480*/  @!P1 IMAD.IADD R52, R52, 0x1, -R6 ;  /* 0x0000000134349824 */ /* 0x000fe200078e0a06 */
[----:B------:R-:W-:-:S02]  /*8490*/  ISETP.GT.U32.AND P1, PT, R6, R47, PT ;  /* 0x0000002f0600720c */ /* 0x000fc40003f24070 */
[----:B------:R-:W-:-:S03]  /*84a0*/  IABS R23, R79 ;  /* 0x0000004f00177213 */ /* 0x000fc60000000000 */
[--C-:B------:R-:W-:Y:S01]  /*84b0*/  @!P0 IMAD.IADD R43, R43, 0x1, -R6.reuse ;  /* 0x000000012b2b8824 */ /* 0x100fe200078e0a06 */
[C---:B------:R-:W-:Y:S01]  /*84c0*/  ISETP.GT.U32.AND P0, PT, R6.reuse, R38, PT ;  /* 0x000000260600720c */ /* 0x040fe20003f04070 */
[--C-:B------:R-:W-:Y:S01]  /*84d0*/  @!P2 IMAD.IADD R51, R51, 0x1, -R6.reuse ;  /* 0x000000013333a824 */ /* 0x100fe200078e0a06 */
[----:B------:R-:W-:Y:S01]  /*84e0*/  ISETP.GT.U32.AND P2, PT, R6, R46, PT ;  /* 0x0000002e0600720c */ /* 0x000fe20003f44070 */
[--C-:B------:R-:W-:Y:S01]  /*84f0*/  @!P5 IMAD.IADD R50, R50, 0x1, -R6.reuse ;  /* 0x000000013232d824 */ /* 0x100fe200078e0a06 */
[C---:B------:R-:W-:Y:S01]  /*8500*/  ISETP.GT.U32.AND P5, PT, R6.reuse, R45, PT ;  /* 0x0000002d0600720c */ /* 0x040fe20003fa4070 */
[--C-:B------:R-:W-:Y:S01]  /*8510*/  @!P4 IMAD.IADD R49, R49, 0x1, -R6.reuse ;  /* 0x000000013131c824 */ /* 0x100fe200078e0a06 */
[C---:B------:R-:W-:Y:S01]  /*8520*/  ISETP.GT.U32.AND P4, PT, R6.reuse, R44, PT ;  /* 0x0000002c0600720c */ /* 0x040fe20003f84070 */
[----:B------:R-:W-:Y:S01]  /*8530*/  @!P1 IMAD.IADD R47, R47, 0x1, -R6 ;  /* 0x000000012f2f9824 */ /* 0x000fe200078e0a06 */
[----:B------:R-:W-:Y:S02]  /*8540*/  ISETP.GT.U32.AND P1, PT, R6, R42, PT ;  /* 0x0000002a0600720c */ /* 0x000fe40003f24070 */
[----:B------:R-:W-:-:S03]  /*8550*/  IABS R21, R81 ;  /* 0x0000005100157213 */ /* 0x000fc60000000000 */
[----:B------:R-:W-:Y:S01]  /*8560*/  @!P0 IMAD.IADD R38, R38, 0x1, -R6 ;  /* 0x0000000126268824 */ /* 0x000fe200078e0a06 */
[----:B------:R-:W-:Y:S01]  /*8570*/  ISETP.GT.U32.AND P0, PT, R6, R33, PT ;  /* 0x000000210600720c */ /* 0x000fe20003f04070 */
[----:B------:R-:W-:Y:S01]  /*8580*/  IMAD.HI.U32 R9, R7, R21, RZ ;  /* 0x0000001507097227 */ /* 0x000fe200078e00ff */
[----:B------:R-:W-:-:S03]  /*8590*/  IABS R18, R87 ;  /* 0x0000005700127213 */ /* 0x000fc60000000000 */
[--C-:B------:R-:W-:Y:S01]  /*85a0*/  @!P2 IMAD.IADD R46, R46, 0x1, -R6.reuse ;  /* 0x000000012e2ea824 */ /* 0x100fe200078e0a06 */
[C---:B------:R-:W-:Y:S01]  /*85b0*/  ISETP.GT.U32.AND P2, PT, R6.reuse, R41, PT ;  /* 0x000000290600720c */ /* 0x040fe20003f44070 */
[--C-:B------:R-:W-:Y:S01]  /*85c0*/  @!P5 IMAD.IADD R45, R45, 0x1, -R6.reuse ;  /* 0x000000012d2dd824 */ /* 0x100fe200078e0a06 */
[----:B------:R-:W-:Y:S01]  /*85d0*/  ISETP.GT.U32.AND P5, PT, R6, R40, PT ;  /* 0x000000280600720c */ /* 0x000fe20003fa4070 */
[----:B------:R-:W-:Y:S01]  /*85e0*/  @!P4 IMAD.IADD R44, R44, 0x1, -R6 ;  /* 0x000000012c2cc824 */ /* 0x000fe200078e0a06 */
[----:B------:R-:W-:Y:S01]  /*85f0*/  ISETP.GT.U32.AND P4, PT, R6, R39, PT ;  /* 0x000000270600720c */ /* 0x000fe20003f84070 */
[----:B------:R-:W-:-:S04]  /*8600*/  IMAD.HI.U32 R10, R7, R23, RZ ;  /* 0x00000017070a7227 */ /* 0x000fc800078e00ff */
[----:B------:R-:W-:Y:S02]  /*8610*/  IMAD.MOV R9, RZ, RZ, -R9 ;  /* 0x000000ffff097224 */ /* 0x000fe400078e0a09 */
[----:B------:R-:W-:Y:S01]  /*8620*/  @!P1 IMAD.IADD R42, R42, 0x1, -R6 ;  /* 0x000000012a2a9824 */ /* 0x000fe200078e0a06 */
[C---:B------:R-:W-:Y:S01]  /*8630*/  ISETP.GT.U32.AND P1, PT, R6.reuse, R37, PT ;  /* 0x000000250600720c */ /* 0x040fe20003f24070 */
[----:B------:R-:W-:Y:S01]  /*8640*/  IMAD.MOV R10, RZ, RZ, -R10 ;  /* 0x000000ffff0a7224 */ /* 0x000fe200078e0a0a */
[----:B------:R-:W-:Y:S01]  /*8650*/  IABS R20, R83 ;  /* 0x0000005300147213 */ /* 0x000fe20000000000 */
[----:B------:R-:W-:Y:S02]  /*8660*/  IMAD R21, R6, R9, R21 ;  /* 0x0000000906157224 */ /* 0x000fe400078e0215 */
[----:B------:R-:W-:Y:S01]  /*8670*/  IMAD.HI.U32 R9, R7, R18, RZ ;  /* 0x0000001207097227 */ /* 0x000fe200078e00ff */
[----:B------:R-:W-:-:S03]  /*8680*/  IABS R15, R89 ;  /* 0x00000059000f7213 */ /* 0x000fc60000000000 */
[----:B------:R-:W-:Y:S01]  /*8690*/  @!P0 IMAD.IADD R33, R33, 0x1, -R6 ;  /* 0x0000000121218824 */ /* 0x000fe200078e0a06 */
[C---:B------:R-:W-:Y:S01]  /*86a0*/  ISETP.GT.U32.AND P0, PT, R6.reuse, R28, PT ;  /* 0x0000001c0600720c */ /* 0x040fe20003f04070 */
[----:B------:R-:W-:Y:S02]  /*86b0*/  IMAD R23, R6, R10, R23 ;  /* 0x0000000a06177224 */ /* 0x000fe400078e0217 */
[----:B------:R-:W-:-:S04]  /*86c0*/  IMAD.HI.U32 R10, R7, R20, RZ ;  /* 0x00000014070a7227 */ /* 0x000fc800078e00ff */
[----:B------:R-:W-:Y:S01]  /*86d0*/  IMAD.MOV R9, RZ, RZ, -R9 ;  /* 0x000000ffff097224 */ /* 0x000fe200078e0a09 */
[----:B--2---:R-:W-:Y:S04]  /*86e0*/  STL [R1+0x8c4], R77 ;  /* 0x0008c44d01007387 */ /* 0x004fe80000100800 */
[----:B------:R-:W-:Y:S04]  /*86f0*/  STL [R1+0x594], R12 ;  /* 0x0005940c01007387 */ /* 0x000fe80000100800 */
[----:B------:R-:W-:Y:S04]  /*8700*/  STL [R1+0x73c], R79 ;  /* 0x00073c4f01007387 */ /* 0x000fe80000100800 */
[----:B------:R-:W-:Y:S04]  /*8710*/  STL [R1+0x8c8], R79 ;  /* 0x0008c84f01007387 */ /* 0x000fe80000100800 */
[----:B---3--:R-:W-:Y:S04]  /*8720*/  STL [R1+0x8cc], R76 ;  /* 0x0008cc4c01007387 */ /* 0x008fe80000100800 */
[----:B------:R-:W-:Y:S04]  /*8730*/  STL [R1+0x5d0], R3 ;  /* 0x0005d00301007387 */ /* 0x000fe80000100800 */
[----:B------:R0:W-:Y:S04]  /*8740*/  STL [R1+0x5cc], R5 ;  /* 0x0005cc0501007387 */ /* 0x0001e80000100800 */
[----:B------:R-:W-:Y:S04]  /*8750*/  STL [R1+0x738], R80 ;  /* 0x0007385001007387 */ /* 0x000fe80000100800 */
[----:B------:R-:W-:Y:S04]  /*8760*/  STL [R1+0x734], R81 ;  /* 0x0007345101007387 */ /* 0x000fe80000100800 */
[----:B----4-:R-:W-:Y:S04]  /*8770*/  STL [R1+0x8d0], R75 ;  /* 0x0008d04b01007387 */ /* 0x010fe80000100800 */
[----:B------:R-:W-:Y:S04]  /*8780*/  STL [R1+0x730], R83 ;  /* 0x0007305301007387 */ /* 0x000fe80000100800 */
[----:B------:R2:W-:Y:S04]  /*8790*/  STL [R1+0x8d4], R80 ;  /* 0x0008d45001007387 */ /* 0x0005e80000100800 */
[----:B------:R-:W-:Y:S01]  /*87a0*/  STL [R1+0x8d8], R81 ;  /* 0x0008d85101007387 */ /* 0x000fe20000100800 */
[----:B0-----:R-:W-:-:S03]  /*87b0*/  VIADD R5, R68, 0x3b ;  /* 0x0000003b44057836 */ /* 0x001fc60000000000 */
[----:B------:R-:W-:Y:S01]  /*87c0*/  STL [R1+0x72c], R85 ;  /* 0x00072c5501007387 */ /* 0x000fe20000100800 */
[----:B------:R-:W-:-:S03]  /*87d0*/  VIADD R3, R68, 0x3c ;  /* 0x0000003c44037836 */ /* 0x000fc60000000000 */
        /* <DEDUP_REMOVED lines=12> */
[----:B--2---:R-:W2:Y:S04]  /*88a0*/  LDL R80, [R1+0x740] ;  /* 0x0007400001507983 */ /* 0x004ea80000100800 */
[----:B------:R-:W3:Y:S04]  /*88b0*/  LDL R75, [R1+0x750] ;  /* 0x00075000014b7983 */ /* 0x000ee80000100800 */
[----:B------:R-:W4:Y:S04]  /*88c0*/  LDL R76, [R1+0x754] ;  /* 0x00075400014c7983 */ /* 0x000f280000100800 */
[----:B------:R-:W2:Y:S01]  /*88d0*/  LDL R79, [R1+0x758] ;  /* 0x00075800014f7983 */ /* 0x000ea20000100800 */
[--C-:B------:R-:W-:Y:S01]  /*88e0*/  @!P2 IMAD.IADD R41, R41, 0x1, -R6.reuse ;  /* 0x000000012929a824 */ /* 0x100fe200078e0a06 */
[----:B------:R-:W-:Y:S01]  /*88f0*/  IABS R17, R88 ;  /* 0x0000005800117213 */ /* 0x000fe20000000000 */
[--C-:B------:R-:W-:Y:S01]  /*8900*/  @!P5 IMAD.IADD R40, R40, 0x1, -R6.reuse ;  /* 0x000000012828d824 */ /* 0x100fe200078e0a06 */
[C---:B------:R-:W-:Y:S01]  /*8910*/  ISETP.GT.U32.AND P2, PT, R6.reuse, R36, PT ;  /* 0x000000240600720c */ /* 0x040fe20003f44070 */
[----:B------:R-:W-:Y:S01]  /*8920*/  @!P4 IMAD.IADD R39, R39, 0x1, -R6 ;  /* 0x000000012727c824 */ /* 0x000fe200078e0a06 */
[C---:B------:R-:W-:Y:S01]  /*8930*/  ISETP.GT.U32.AND P5, PT, R6.reuse, R35, PT ;  /* 0x000000230600720c */ /* 0x040fe20003fa4070 */
[----:B------:R-:W-:Y:S01]  /*8940*/  IMAD.MOV R10, RZ, RZ, -R10 ;  /* 0x000000ffff0a7224 */ /* 0x000fe200078e0a0a */
[C---:B------:R-:W-:Y:S01]  /*8950*/  ISETP.GT.U32.AND P4, PT, R6.reuse, R34, PT ;  /* 0x000000220600720c */ /* 0x040fe20003f84070 */
[----:B------:R-:W-:-:S02]  /*8960*/  IMAD R18, R6, R9, R18 ;  /* 0x0000000906127224 */ /* 0x000fc400078e0212 */
[----:B------:R-:W-:Y:S01]  /*8970*/  IMAD.HI.U32 R9, R7, R15, RZ ;  /* 0x0000000f07097227 */ /* 0x000fe200078e00ff */
[----:B------:R-:W-:-:S03]  /*8980*/  IABS R12, R93 ;  /* 0x0000005d000c7213 */ /* 0x000fc60000000000 */
[----:B------:R-:W-:Y:S01]  /*8990*/  @!P1 IMAD.IADD R37, R37, 0x1, -R6 ;  /* 0x0000000125259824 */ /* 0x000fe200078e0a06 */
[C---:B------:R-:W-:Y:S01]  /*89a0*/  ISETP.GT.U32.AND P1, PT, R6.reuse, R32, PT ;  /* 0x000000200600720c */ /* 0x040fe20003f24070 */
[----:B------:R-:W-:Y:S02]  /*89b0*/  IMAD R20, R6, R10, R20 ;  /* 0x0000000a06147224 */ /* 0x000fe400078e0214 */
[----:B------:R-:W-:-:S04]  /*89c0*/  IMAD.HI.U32 R10, R7, R17, RZ ;  /* 0x00000011070a7227 */ /* 0x000fc800078e00ff */
[----:B------:R-:W-:Y:S01]  /*89d0*/  IMAD.MOV R9, RZ, RZ, -R9 ;  /* 0x000000ffff097224 */ /* 0x000fe200078e0a09 */
[----:B------:R-:W-:Y:S01]  /*89e0*/  IABS R14, R91 ;  /* 0x0000005b000e7213 */ /* 0x000fe20000000000 */
[----:B------:R-:W-:Y:S01]  /*89f0*/  @!P0 IMAD.IADD R28, R28, 0x1, -R6 ;  /* 0x000000011c1c8824 */ /* 0x000fe200078e0a06 */
[C---:B------:R-:W-:Y:S01]  /*8a00*/  ISETP.GT.U32.AND P0, PT, R6.reuse, R23, PT ;  /* 0x000000170600720c */ /* 0x040fe20003f04070 */
[----:B------:R-:W-:Y:S02]  /*8a10*/  IMAD.MOV R10, RZ, RZ, -R10 ;  /* 0x000000ffff0a7224 */ /* 0x000fe400078e0a0a */
[----:B------:R-:W-:Y:S02]  /*8a20*/  IMAD R15, R6, R9, R15 ;  /* 0x00000009060f7224 */ /* 0x000fe400078e020f */
[----:B------:R-:W-:-:S04]  /*8a30*/  IMAD.HI.U32 R9, R7, R12, RZ ;  /* 0x0000000c07097227 */ /* 0x000fc800078e00ff */
[----:B------:R-:W-:Y:S02]  /*8a40*/  IMAD R17, R6, R10, R17 ;  /* 0x0000000a06117224 */ /* 0x000fe400078e0211 */
[--C-:B------:R-:W-:Y:S01]  /*8a50*/  @!P2 IMAD.IADD R36, R36, 0x1, -R6.reuse ;  /* 0x000000012424a824 */ /* 0x100fe200078e0a06 */
[C---:B------:R-:W-:Y:S01]  /*8a60*/  ISETP.GT.U32.AND P2, PT, R6.reuse, R31, PT ;  /* 0x0000001f0600720c */ /* 0x040fe20003f44070 */
[--C-:B------:R-:W-:Y:S01]  /*8a70*/  @!P5 IMAD.IADD R35, R35, 0x1, -R6.reuse ;  /* 0x000000012323d824 */ /* 0x100fe200078e0a06 */
[----:B------:R-:W-:Y:S01]  /*8a80*/  ISETP.GT.U32.AND P5, PT, R6, R30, PT ;  /* 0x0000001e0600720c */ /* 0x000fe20003fa4070 */
[----:B------:R-:W-:Y:S01]  /*8a90*/  @!P4 IMAD.IADD R34, R34, 0x1, -R6 ;  /* 0x000000012222c824 */ /* 0x000fe200078e0a06 */
[----:B------:R-:W-:Y:S01]  /*8aa0*/  ISETP.GT.U32.AND P4, PT, R6, R29, PT ;  /* 0x0000001d0600720c */ /* 0x000fe20003f84070 */
[----:B------:R-:W-:-:S04]  /*8ab0*/  IMAD.HI.U32 R10, R7, R14, RZ ;  /* 0x0000000e070a7227 */ /* 0x000fc800078e00ff */
[----:B------:R-:W-:Y:S01]  /*8ac0*/  IMAD.MOV R9, RZ, RZ, -R9 ;  /* 0x000000ffff097224 */ /* 0x000fe200078e0a09 */
[----:B------:R-:W-:Y:S01]  /*8ad0*/  IABS R11, R5 ;  /* 0x00000005000b7213 */ /* 0x000fe20000000000 */
[----:B------:R-:W-:Y:S01]  /*8ae0*/  @!P1 IMAD.IADD R32, R32, 0x1, -R6 ;  /* 0x0000000120209824 */ /* 0x000fe200078e0a06 */
[C---:B------:R-:W-:Y:S01]  /*8af0*/  ISETP.GT.U32.AND P1, PT, R6.reuse, R27, PT ;  /* 0x0000001b0600720c */ /* 0x040fe20003f24070 */
[----:B------:R-:W-:Y:S02]  /*8b00*/  IMAD.MOV R10, RZ, RZ, -R10 ;  /* 0x000000ffff0a7224 */ /* 0x000fe400078e0a0a */
[C---:B------:R-:W-:Y:S01]  /*8b10*/  IMAD R12, R6.reuse, R9, R12 ;  /* 0x00000009060c7224 */ /* 0x040fe200078e020c */
[----:B------:R-:W-:Y:S01]  /*8b20*/  IABS R9, R86 ;  /* 0x0000005600097213 */ /* 0x000fe20000000000 */
[C---:B------:R-:W-:Y:S02]  /*8b30*/  IMAD R14, R6.reuse, R10, R14 ;  /* 0x0000000a060e7224 */ /* 0x040fe400078e020e */
[----:B------:R-:W-:Y:S01]  /*8b40*/  @!P0 IMAD.IADD R23, R23, 0x1, -R6 ;  /* 0x0000000117178824 */ /* 0x000fe200078e0a06 */
[----:B------:R-:W-:Y:S01]  /*8b50*/  ISETP.GT.U32.AND P0, PT, R6, R18, PT ;  /* 0x000000120600720c */ /* 0x000fe20003f04070 */
[----:B------:R-:W-:-:S04]  /*8b60*/  IMAD.HI.U32 R10, R7, R11, RZ ;  /* 0x0000000b070a7227 */ /* 0x000fc800078e00ff */
[----:B------:R-:W-:-:S04]  /*8b70*/  IMAD.HI.U32 R72, R7, R9, RZ ;  /* 0x0000000907487227 */ /* 0x000fc800078e00ff */
[----:B------:R-:W-:Y:S02]  /*8b80*/  IMAD.MOV R10, RZ, RZ, -R10 ;  /* 0x000000ffff0a7224 */ /* 0x000fe400078e0a0a */
[--C-:B------:R-:W-:Y:S01]  /*8b90*/  @!P2 IMAD.IADD R31, R31, 0x1, -R6.reuse ;  /* 0x000000011f1fa824 */ /* 0x100fe200078e0a06 */
[----:B------:R-:W-:Y:S01]  /*8ba0*/  ISETP.GT.U32.AND P2, PT, R6, R26, PT ;  /* 0x0000001a0600720c */ /* 0x000fe20003f44070 */
[--C-:B------:R-:W-:Y:S01]  /*8bb0*/  @!P5 IMAD.IADD R30, R30, 0x1, -R6.reuse ;  /* 0x000000011e1ed824 */ /* 0x100fe200078e0a06 */
[C---:B------:R-:W-:Y:S01]  /*8bc0*/  ISETP.GT.U32.AND P5, PT, R6.reuse, R25, PT ;  /* 0x000000190600720c */ /* 0x040fe20003fa4070 */
[----:B------:R-:W-:Y:S01]  /*8bd0*/  @!P4 IMAD.IADD R29, R29, 0x1, -R6 ;  /* 0x000000011d1dc824 */ /* 0x000fe200078e0a06 */
[C---:B------:R-:W-:Y:S01]  /*8be0*/  ISETP.GT.U32.AND P4, PT, R6.reuse, R24, PT ;  /* 0x000000180600720c */ /* 0x040fe20003f84070 */
[----:B------:R-:W-:Y:S02]  /*8bf0*/  IMAD.MOV R72, RZ, RZ, -R72 ;  /* 0x000000ffff487224 */ /* 0x000fe400078e0a48 */
[C---:B------:R-:W-:Y:S01]  /*8c00*/  IMAD R11, R6.reuse, R10, R11 ;  /* 0x0000000a060b7224 */ /* 0x040fe200078e020b */
[----:B------:R-:W-:Y:S01]  /*8c10*/  IABS R10, R3 ;  /* 0x00000003000a7213 */ /* 0x000fe20000000000 */
[--C-:B------:R-:W-:Y:S01]  /*8c20*/  @!P1 IMAD.IADD R27, R27, 0x1, -R6.reuse ;  /* 0x000000011b1b9824 */ /* 0x100fe200078e0a06 */
[C---:B------:R-:W-:Y:S01]  /*8c30*/  ISETP.GT.U32.AND P1, PT, R6.reuse, R22, PT ;  /* 0x000000160600720c */ /* 0x040fe20003f24070 */
[----:B------:R-:W-:Y:S01]  /*8c40*/  IMAD R9, R6, R72, R9 ;  /* 0x0000004806097224 */ /* 0x000fe200078e0209 */
[----:B------:R-:W-:Y:S01]  /*8c50*/  IABS R72, R84 ;  /* 0x0000005400487213 */ /* 0x000fe20000000000 */
[----:B------:R-:W-:Y:S01]  /*8c60*/  @!P0 IMAD.IADD R18, R18, 0x1, -R6 ;  /* 0x0000000112128824 */ /* 0x000fe200078e0a06 */
[----:B------:R-:W-:Y:S01]  /*8c70*/  ISETP.GT.U32.AND P0, PT, R6, R13, PT ;  /* 0x0000000d0600720c */ /* 0x000fe20003f04070 */
[----:B------:R-:W-:-:S04]  /*8c80*/  IMAD.HI.U32 R73, R7, R10, RZ ;  /* 0x0000000a07497227 */ /* 0x000fc800078e00ff */
[----:B------:R-:W-:-:S04]  /*8c90*/  IMAD.HI.U32 R7, R7, R72, RZ ;  /* 0x0000004807077227 */ /* 0x000fc800078e00ff */
[--C-:B------:R-:W-:Y:S01]  /*8ca0*/  @!P2 IMAD.IADD R26, R26, 0x1, -R6.reuse ;  /* 0x000000011a1aa824 */ /* 0x100fe200078e0a06 */
[C---:B------:R-:W-:Y:S01]  /*8cb0*/  ISETP.GT.U32.AND P2, PT, R6.reuse, R21, PT ;  /* 0x000000150600720c */ /* 0x040fe20003f44070 */
[--C-:B------:R-:W-:Y:S01]  /*8cc0*/  @!P5 IMAD.IADD R25, R25, 0x1, -R6.reuse ;  /* 0x000000011919d824 */ /* 0x100fe200078e0a06 */
[----:B------:R-:W-:Y:S01]  /*8cd0*/  ISETP.GT.U32.AND P5, PT, R6, R20, PT ;  /* 0x000000140600720c */ /* 0x000fe20003fa4070 */
[--C-:B------:R-:W-:Y:S01]  /*8ce0*/  @!P4 IMAD.IADD R24, R24, 0x1, -R6.reuse ;  /* 0x000000011818c824 */ /* 0x100fe200078e0a06 */
[----:B------:R-:W-:Y:S01]  /*8cf0*/  ISETP.GT.U32.AND P4, PT, R6, R19, PT ;  /* 0x000000130600720c */ /* 0x000fe20003f84070 */
[----:B------:R-:W-:Y:S02]  /*8d00*/  IMAD.MOV R7, RZ, RZ, -R7 ;  /* 0x000000ffff077224 */ /* 0x000fe400078e0a07 */
[----:B------:R-:W-:Y:S01]  /*8d10*/  @!P1 IMAD.IADD R22, R22, 0x1, -R6 ;  /* 0x0000000116169824 */ /* 0x000fe200078e0a06 */
[C---:B------:R-:W-:Y:S01]  /*8d20*/  ISETP.GT.U32.AND P1, PT, R6.reuse, R17, PT ;  /* 0x000000110600720c */ /* 0x040fe20003f24070 */
[----:B------:R-:W-:-:S02]  /*8d30*/  IMAD R7, R6, R7, R72 ;  /* 0x0000000706077224 */ /* 0x000fc400078e0248 */
[----:B------:R-:W-:-:S03]  /*8d40*/  @!P0 IMAD.IADD R13, R13, 0x1, -R6 ;  /* 0x000000010d0d8824 */ /* 0x000fc600078e0a06 */
        /* <DEDUP_REMOVED lines=8> */
[----:B------:R-:W-:Y:S01]  /*8dd0*/  ISETP.GT.U32.AND P1, PT, R6, R12, PT ;  /* 0x0000000c0600720c */ /* 0x000fe20003f24070 */
[----:B------:R-:W-:-:S04]  /*8de0*/  IMAD.MOV R73, RZ, RZ, -R73 ;  /* 0x000000ffff497224 */ /* 0x000fc800078e0a49 */
[----:B------:R-:W-:Y:S01]  /*8df0*/  @!P0 IMAD.IADD R7, R7, 0x1, -R6 ;  /* 0x0000000107078824 */ /* 0x000fe200078e0a06 */
[C---:B------:R-:W-:Y:S01]  /*8e00*/  ISETP.GT.U32.AND P0, PT, R6.reuse, R67, PT ;  /* 0x000000430600720c */ /* 0x040fe20003f04070 */
[----:B------:R-:W-:Y:S02]  /*8e10*/  IMAD R10, R6, R73, R10 ;  /* 0x00000049060a7224 */ /* 0x000fe400078e020a */
[--C-:B------:R-:W-:Y:S01]  /*8e20*/  @!P2 IMAD.IADD R16, R16, 0x1, -R6.reuse ;  /* 0x000000011010a824 */ /* 0x100fe200078e0a06 */
[C---:B------:R-:W-:Y:S01]  /*8e30*/  ISETP.GT.U32.AND P2, PT, R6.reuse, R11, PT ;  /* 0x0000000b0600720c */ /* 0x040fe20003f44070 */
[--C-:B------:R-:W-:Y:S01]  /*8e40*/  @!P5 IMAD.IADD R15, R15, 0x1, -R6.reuse ;  /* 0x000000010f0fd824 */ /* 0x100fe200078e0a06 */
[----:B------:R-:W-:Y:S01]  /*8e50*/  ISETP.GT.U32.AND P5, PT, R6, R10, PT ;  /* 0x0000000a0600720c */ /* 0x000fe20003fa4070 */
[--C-:B------:R-:W-:Y:S01]  /*8e60*/  @!P4 IMAD.IADD R14, R14, 0x1, -R6.reuse ;  /* 0x000000010e0ec824 */ /* 0x100fe200078e0a06 */
[----:B------:R-:W-:Y:S01]  /*8e70*/  ISETP.GT.U32.AND P4, PT, R6, R9, PT ;  /* 0x000000090600720c */ /* 0x000fe20003f84070 */
[----:B------:R-:W-:Y:S01]  /*8e80*/  @!P1 IMAD.IADD R12, R12, 0x1, -R6 ;  /* 0x000000010c0c9824 */ /* 0x000fe200078e0a06 */
[----:B------:R-:W-:-:S03]  /*8e90*/  ISETP.GT.U32.AND P1, PT, R6, R71, PT ;  /* 0x000000470600720c */ /* 0x000fc60003f24070 */
[----:B------:R-:W-:Y:S01]  /*8ea0*/  @!P0 IMAD.IADD R67, R67, 0x1, -R6 ;  /* 0x0000000143438824 */ /* 0x000fe200078e0a06 */
[----:B------:R-:W-:-:S03]  /*8eb0*/  ISETP.GT.U32.AND P0, PT, R6, R62, PT ;  /* 0x0000003e0600720c */ /* 0x000fc60003f04070 */
[--C-:B------:R-:W-:Y:S01]  /*8ec0*/  @!P2 IMAD.IADD R11, R11, 0x1, -R6.reuse ;  /* 0x000000010b0ba824 */ /* 0x100fe200078e0a06 */
[----:B------:R-:W-:Y:S01]  /*8ed0*/  ISETP.GT.U32.AND P2, PT, R6, R8, PT ;  /* 0x000000080600720c */ /* 0x000fe20003f44070 */
[--C-:B------:R-:W-:Y:S01]  /*8ee0*/  @!P5 IMAD.IADD R10, R10, 0x1, -R6.reuse ;  /* 0x000000010a0ad824 */ /* 0x100fe200078e0a06 */
[C---:B------:R-:W-:Y:S01]  /*8ef0*/  ISETP.GT.U32.AND P5, PT, R6.reuse, R70, PT ;  /* 0x000000460600720c */ /* 0x040fe20003fa4070 */
[--C-:B------:R-:W-:Y:S01]  /*8f00*/  @!P4 IMAD.IADD R9, R9, 0x1, -R6.reuse ;  /* 0x000000010909c824 */ /* 0x100fe200078e0a06 */
[C---:B------:R-:W-:Y:S01]  /*8f10*/  ISETP.GT.U32.AND P4, PT, R6.reuse, R69, PT ;  /* 0x000000450600720c */ /* 0x040fe20003f84070 */
        /* <DEDUP_REMOVED lines=90> */
[--C-:B------:R-:W-:Y:S01]  /*94c0*/  @!P1 IMAD.IADD R26, R26, 0x1, -R6.reuse ;  /* 0x000000011a1a9824 */ /* 0x100fe200078e0a06 */
[----:B------:R-:W-:Y:S01]  /*94d0*/  ISETP.GT.U32.AND P1, PT, R6, R21, PT ;  /* 0x000000150600720c */ /* 0x000fe20003f24070 */
[----:B-1----:R-:W-:Y:S02]  /*94e0*/  VIADD R72, R78, 0xffffff99 ;  /* 0xffffff994e487836 */ /* 0x002fe40000000000 */
[----:B------:R-:W-:-:S03]  /*94f0*/  @!P0 IMAD.IADD R17, R17, 0x1, -R6 ;  /* 0x0000000111118824 */ /* 0x000fc600078e0a06 */
[----:B------:R-:W-:Y:S01]  /*9500*/  ISETP.GE.U32.AND P0, PT, R72, 0x7fffff1a, PT ;  /* 0x7fffff1a4800780c */ /* 0x000fe20003f06070 */
[----:B------:R-:W-:Y:S02]  /*9510*/  IMAD R72, R4, 0x66, RZ ;  /* 0x0000006604487824 */ /* 0x000fe400078e02ff */
[--C-:B------:R-:W-:Y:S01]  /*9520*/  @!P2 IMAD.IADD R25, R25, 0x1, -R6.reuse ;  /* 0x000000011919a824 */ /* 0x100fe200078e0a06 */
[----:B------:R-:W-:Y:S01]  /*9530*/  ISETP.GT.U32.AND P2, PT, R6, R20, PT ;  /* 0x000000140600720c */ /* 0x000fe20003f44070 */
[--C-:B------:R-:W-:Y:S01]  /*9540*/  @!P5 IMAD.IADD R24, R24, 0x1, -R6.reuse ;  /* 0x000000011818d824 */ /* 0x100fe200078e0a06 */
[C---:B------:R-:W-:Y:S01]  /*9550*/  ISETP.GT.U32.AND P5, PT, R6.reuse, R19, PT ;  /* 0x000000130600720c */ /* 0x040fe20003fa4070 */
[--C-:B------:R-:W-:Y:S01]  /*9560*/  @!P4 IMAD.IADD R23, R23, 0x1, -R6.reuse ;  /* 0x000000011717c824 */ /* 0x100fe200078e0a06 */
[----:B------:R-:W-:Y:S02]  /*9570*/  ISETP.GT.U32.AND P4, PT, R6, R18, PT ;  /* 0x000000120600720c */ /* 0x000fe40003f84070 */
[----:B------:R-:W-:Y:S01]  /*9580*/  IADD3 R73, P6, PT, R72, R0, RZ ;  /* 0x0000000048497210 */ /* 0x000fe20007fde0ff */
[----:B------:R-:W-:Y:S01]  /*9590*/  @!P1 IMAD.IADD R21, R21, 0x1, -R6 ;  /* 0x0000000115159824 */ /* 0x000fe200078e0a06 */
[----:B------:R-:W-:-:S02]  /*95a0*/  ISETP.GT.U32.AND P1, PT, R6, R16, PT ;  /* 0x000000100600720c */ /* 0x000fc40003f24070 */
[----:B------:R-:W-:Y:S01]  /*95b0*/  LEA.HI.X.SX32 R77, R72, R2, 0x1, P6 ;  /* 0x00000002484d7211 */ /* 0x000fe200030f0eff */
[----:B------:R0:W-:Y:S01]  /*95c0*/  STL [R1+0x488], R73 ;  /* 0x0004884901007387 */ /* 0x0001e20000100800 */
[----:B------:R-:W-:Y:S01]  /*95d0*/  PRMT R74, RZ, 0x7610, R74 ;  /* 0x00007610ff4a7816 */ /* 0x000fe2000000004a */
[----:B------:R-:W-:Y:S02]  /*95e0*/  @!P0 IMAD.MOV.U32 R72, RZ, RZ, R73 ;  /* 0x000000ffff488224 */ /* 0x000fe400078e0049 */
[--C-:B------:R-:W-:Y:S01]  /*95f0*/  @!P2 IMAD.IADD R20, R20, 0x1, -R6.reuse ;  /* 0x000000011414a824 */ /* 0x100fe200078e0a06 */
[C---:B------:R-:W-:Y:S01]  /*9600*/  ISETP.GT.U32.AND P2, PT, R6.reuse, R15, PT ;  /* 0x0000000f0600720c */ /* 0x040fe20003f44070 */
[--C-:B------:R-:W-:Y:S02]  /*9610*/  @!P5 IMAD.IADD R19, R19, 0x1, -R6.reuse ;  /* 0x000000011313d824 */ /* 0x100fe400078e0a06 */
[----:B0-----:R-:W-:Y:S01]  /*9620*/  @!P0 IMAD.MOV.U32 R73, RZ, RZ, R77 ;  /* 0x000000ffff498224 */ /* 0x001fe200078e004d */
[----:B------:R-:W-:Y:S01]  /*9630*/  ISETP.GT.U32.AND P5, PT, R6, R14, PT ;  /* 0x0000000e0600720c */ /* 0x000fe20003fa4070 */
[--C-:B------:R-:W-:Y:S01]  /*9640*/  @!P4 IMAD.IADD R18, R18, 0x1, -R6.reuse ;  /* 0x000000011212c824 */ /* 0x100fe200078e0a06 */
[----:B------:R-:W-:Y:S01]  /*9650*/  ISETP.GT.U32.AND P4, PT, R6, R13, PT ;  /* 0x0000000d0600720c */ /* 0x000fe20003f84070 */
[----:B------:R0:W-:Y:S01]  /*9660*/  STL [R1+0x484], R77 ;  /* 0x0004844d01007387 */ /* 0x0001e20000100800 */
[----:B------:R-:W-:-:S03]  /*9670*/  @!P1 IMAD.IADD R16, R16, 0x1, -R6 ;  /* 0x0000000110109824 */ /* 0x000fc600078e0a06 */
[----:B------:R1:W4:Y:S01]  /*9680*/  @!P0 LDG.E.U8 R74, desc[UR18][R72.64] ;  /* 0x00000012484a8981 */ /* 0x000322000c1e1100 */
[C---:B------:R-:W-:Y:S01]  /*9690*/  ISETP.GT.U32.AND P1, PT, R6.reuse, R12, PT ;  /* 0x0000000c0600720c */ /* 0x040fe20003f24070 */
[--C-:B------:R-:W-:Y:S01]  /*96a0*/  @!P2 IMAD.IADD R15, R15, 0x1, -R6.reuse ;  /* 0x000000010f0fa824 */ /* 0x100fe200078e0a06 */
[----:B------:R-:W-:Y:S01]  /*96b0*/  ISETP.GT.U32.AND P6, PT, R6, R7, PT ;  /* 0x000000070600720c */ /* 0x000fe20003fc4070 */
[----:B------:R-:W4:Y:S02]  /*96c0*/  LDL R78, [R1+0x760] ;  /* 0x00076000014e7983 */ /* 0x000f240000100800 */
[--C-:B------:R-:W-:Y:S02]  /*96d0*/  @!P5 IMAD.IADD R14, R14, 0x1, -R6.reuse ;  /* 0x000000010e0ed824 */ /* 0x100fe400078e0a06 */
[----:B------:R-:W-:Y:S01]  /*96e0*/  @!P4 IMAD.IADD R13, R13, 0x1, -R6 ;  /* 0x000000010d0dc824 */ /* 0x000fe200078e0a06 */
[----:B0-----:R-:W4:Y:S04]  /*96f0*/  LDL R77, [R1+0x75c] ;  /* 0x00075c00014d7983 */ /* 0x001f280000100800 */
[----:B------:R-:W4:Y:S04]  /*9700*/  LDL R72, [R1+0x748] ;  /* 0x0007480001487983 */ /* 0x000f280000100800 */
[----:B------:R-:W4:Y:S01]  /*9710*/  LDL R73, [R1+0x74c] ;  /* 0x00074c0001497983 */ /* 0x000f220000100800 */
[----:B------:R-:W-:-:S02]  /*9720*/  ISETP.GT.U32.AND P2, PT, R6, R11, PT ;  /* 0x0000000b0600720c */ /* 0x000fc40003f44070 */
[C---:B------:R-:W-:Y:S01]  /*9730*/  ISETP.GT.U32.AND P4, PT, R6.reuse, R10, PT ;  /* 0x0000000a0600720c */ /* 0x040fe20003f84070 */
[----:B------:R-:W4:Y:S01]  /*9740*/  LDL R81, [R1+0x764] ;  /* 0x0007640001517983 */ /* 0x000f220000100800 */
[----:B------:R-:W-:Y:S01]  /*9750*/  ISETP.GT.U32.AND P5, PT, R6, R9, PT ;  /* 0x000000090600720c */ /* 0x000fe20003fa4070 */
[--C-:B------:R-:W-:Y:S01]  /*9760*/  @!P1 IMAD.IADD R12, R12, 0x1, -R6.reuse ;  /* 0x000000010c0c9824 */ /* 0x100fe200078e0a06 */
[----:B------:R-:W-:Y:S02]  /*9770*/  ISETP.GE.AND P0, PT, R68, RZ, PT ;  /* 0x000000ff4400720c */ /* 0x000fe40003f06270 */
[----:B--2---:R-:W-:Y:S01]  /*9780*/  ISETP.GE.AND P1, PT, R80, RZ, PT ;  /* 0x000000ff5000720c */ /* 0x004fe20003f26270 */
[----:B------:R-:W-:-:S04]  /*9790*/  @!P6 IMAD.IADD R7, R7, 0x1, -R6 ;  /* 0x000000010707e824 */ /* 0x000fc800078e0a06 */
[--C-:B------:R-:W-:Y:S02]  /*97a0*/  @!P2 IMAD.IADD R11, R11, 0x1, -R6.reuse ;  /* 0x000000010b0ba824 */ /* 0x100fe400078e0a06 */
[--C-:B------:R-:W-:Y:S02]  /*97b0*/  @!P4 IMAD.IADD R10, R10, 0x1, -R6.reuse ;  /* 0x000000010a0ac824 */ /* 0x100fe400078e0a06 */
[----:B------:R-:W-:Y:S02]  /*97c0*/  @!P5 IMAD.IADD R9, R9, 0x1, -R6 ;  /* 0x000000010909d824 */ /* 0x000fe400078e0a06 */
[----:B------:R-:W2:Y:S01]  /*97d0*/  LDL R6, [R1+0x744] ;  /* 0x0007440001067983 */ /* 0x000ea20000100800 */
[----:B---3--:R-:W-:Y:S01]  /*97e0*/  ISETP.GE.AND P5, PT, R75, RZ, PT ;  /* 0x000000ff4b00720c */ /* 0x008fe20003fa6270 */
[----:B------:R-:W-:Y:S02]  /*97f0*/  @!P0 IMAD.MOV R71, RZ, RZ, -R71 ;  /* 0x000000ffff478224 */ /* 0x000fe400078e0a47 */
[----:B------:R0:W-:Y:S01]  /*9800*/  STL [R1+0x804], R68 ;  /* 0x0008044401007387 */ /* 0x0001e20000100800 */
[----:B----4-:R-:W-:Y:S01]  /*9810*/  ISETP.GE.AND P0, PT, R76, RZ, PT ;  /* 0x000000ff4c00720c */ /* 0x010fe20003f06270 */
[----:B------:R-:W-:-:S02]  /*9820*/  @!P1 IMAD.MOV R69, RZ, RZ, -R69 ;  /* 0x000000ffff459224 */ /* 0x000fc400078e0a45 */
[----:B------:R-:W3:Y:S01]  /*9830*/  LDL R80, [R1+0x76c] ;  /* 0x00076c0001507983 */ /* 0x000ee20000100800 */
[----:B------:R-:W-:-:S03]  /*9840*/  ISETP.GE.AND P1, PT, R79, RZ, PT ;  /* 0x000000ff4f00720c */ /* 0x000fc60003f26270 */
[----:B------:R-:W4:Y:S04]  /*9850*/  LDL R75, [R1+0x77c] ;  /* 0x00077c00014b7983 */ /* 0x000f280000100800 */
[----:B------:R-:W2:Y:S04]  /*9860*/  LDL R76, [R1+0x774] ;  /* 0x00077400014c7983 */ /* 0x000ea80000100800 */
[----:B------:R-:W2:Y:S01]  /*9870*/  LDL R79, [R1+0x770] ;  /* 0x00077000014f7983 */ /* 0x000ea20000100800 */
[----:B------:R-:W-:Y:S02]  /*9880*/  @!P5 IMAD.MOV R66, RZ, RZ, -R66 ;  /* 0x000000ffff42d224 */ /* 0x000fe400078e0a42 */
[----:B------:R-:W-:Y:S01]  /*9890*/  @!P0 IMAD.MOV R64, RZ, RZ, -R64 ;  /* 0x000000ffff408224 */ /* 0x000fe200078e0a40 */
[----:B0-----:R-:W2:Y:S01]  /*98a0*/  LDL R68, [R1+0x7a0] ;  /* 0x0007a00001447983 */ /* 0x001ea20000100800 */
[----:B------:R-:W-:Y:S01]  /*98b0*/  @!P1 IMAD.MOV R63, RZ, RZ, -R63 ;  /* 0x000000ffff3f9224 */ /* 0x000fe200078e0a3f */
[----:B------:R-:W-:-:S02]  /*98c0*/  ISETP.GE.AND P2, PT, R72, RZ, PT ;  /* 0x000000ff4800720c */ /* 0x000fc40003f46270 */
[----:B------:R-:W-:Y:S01]  /*98d0*/  ISETP.GE.AND P4, PT, R73, RZ, PT ;  /* 0x000000ff4900720c */ /* 0x000fe20003f86270 */
[----:B------:R-:W2:Y:S04]  /*98e0*/  LDL R72, [R1+0x798] ;  /* 0x0007980001487983 */ /* 0x000ea80000100800 */
[----:B------:R-:W2:Y:S01]  /*98f0*/  LDL R73, [R1+0x778] ;  /* 0x0007780001497983 */ /* 0x000ea20000100800 */
[----:B------:R-:W-:-:S05]  /*9900*/  ISETP.GE.AND P5, PT, R78, RZ, PT ;  /* 0x000000ff4e00720c */ /* 0x000fca0003fa6270 */
[----:B------:R-:W-:Y:S01]  /*9910*/  @!P2 IMAD.MOV R67, RZ, RZ, -R67 ;  /* 0x000000ffff43a224 */ /* 0x000fe200078e0a43 */
[----:B------:R-:W-:Y:S01]  /*9920*/  ISETP.GE.AND P2, PT, R77, RZ, PT ;  /* 0x000000ff4d00720c */ /* 0x000fe20003f46270 */
[----:B------:R-:W2:Y:S01]  /*9930*/  LDL R78, [R1+0x780] ;  /* 0x00078000014e7983 */ /* 0x000ea20000100800 */
[----:B------:R-:W-:-:S03]  /*9940*/  @!P4 IMAD.MOV R65, RZ, RZ, -R65 ;  /* 0x000000ffff41c224 */ /* 0x000fc600078e0a41 */
[----:B------:R-:W2:Y:S01]  /*9950*/  LDL R77, [R1+0x768] ;  /* 0x00076800014d7983 */ /* 0x000ea20000100800 */
[----:B------:R-:W-:-:S03]  /*9960*/  ISETP.GE.AND P4, PT, R81, RZ, PT ;  /* 0x000000ff5100720c */ /* 0x000fc60003f86270 */
[----:B------:R-:W2:Y:S01]  /*9970*/  LDL R81, [R1+0x790] ;  /* 0x0007900001517983 */ /* 0x000ea20000100800 */
[----:B------:R-:W-:Y:S01]  /*9980*/  @!P5 IMAD.MOV R61, RZ, RZ, -R61 ;  /* 0x000000ffff3dd224 */ /* 0x000fe200078e0a3d */
[----:B---3--:R-:W-:-:S08]  /*9990*/  ISETP.GE.AND P0, PT, R80, RZ, PT ;  /* 0x000000ff5000720c */ /* 0x008fd00003f06270 */
[----:B------:R-:W-:Y:S01]  /*99a0*/  @!P4 IMAD.MOV R60, RZ, RZ, -R60 ;  /* 0x000000ffff3cc224 */ /* 0x000fe200078e0a3c */
[----:B------:R-:W3:Y:S01]  /*99b0*/  LDL R80, [R1+0x78c] ;  /* 0x00078c0001507983 */ /* 0x000ee20000100800 */
[----:B----4-:R-:W-:-:S03]  /*99c0*/  ISETP.GE.AND P1, PT, R75, RZ, PT ;  /* 0x000000ff4b00720c */ /* 0x010fc60003f26270 */
[----:B------:R-:W4:Y:S01]  /*99d0*/  LDL R75, [R1+0x794] ;  /* 0x00079400014b7983 */ /* 0x000f220000100800 */
[----:B--2---:R-:W-:-:S03]  /*99e0*/  ISETP.GE.AND P5, PT, R76, RZ, PT ;  /* 0x000000ff4c00720c */ /* 0x004fc60003fa6270 */
[----:B------:R-:W2:Y:S01]  /*99f0*/  LDL R76, [R1+0x7a8] ;  /* 0x0007a800014c7983 */ /* 0x000ea20000100800 */
[----:B------:R-:W-:-:S03]  /*9a00*/  ISETP.GE.AND P4, PT, R79, RZ, PT ;  /* 0x000000ff4f00720c */ /* 0x000fc60003f86270 */
[----:B------:R-:W2:Y:S01]  /*9a10*/  LDL R79, [R1+0x7a4] ;  /* 0x0007a400014f7983 */ /* 0x000ea20000100800 */
[----:B------:R-:W-:Y:S02]  /*9a20*/  @!P2 IMAD.MOV R62, RZ, RZ, -R62 ;  /* 0x000000ffff3ea224 */ /* 0x000fe400078e0a3e */
[----:B------:R-:W-:Y:S02]  /*9a30*/  @!P0 IMAD.MOV R59, RZ, RZ, -R59 ;  /* 0x000000ffff3b8224 */ /* 0x000fe400078e0a3b */
[----:B------:R-:W-:Y:S02]  /*9a40*/  @!P1 IMAD.MOV R58, RZ, RZ, -R58 ;  /* 0x000000ffff3a9224 */ /* 0x000fe400078e0a3a */
[----:B------:R-:W-:-:S03]  /*9a50*/  @!P5 IMAD.MOV R56, RZ, RZ, -R56 ;  /* 0x000000ffff38d224 */ /* 0x000fc600078e0a38 */
[----:B------:R-:W-:Y:S01]  /*9a60*/  @!P4 IMAD.MOV R55, RZ, RZ, -R55 ;  /* 0x000000ffff37c224 */ /* 0x000fe200078e0a37 */
[----:B------:R-:W-:Y:S02]  /*9a70*/  ISETP.GE.AND P2, PT, R73, RZ, PT ;  /* 0x000000ff4900720c */ /* 0x000fe40003f46270 */
[----:B------:R-:W2:Y:S01]  /*9a80*/  LDL R73, [R1+0x7c0] ;  /* 0x0007c00001497983 */ /* 0x000ea20000100800 */
[----:B------:R-:W-:-:S03]  /*9a90*/  ISETP.GE.AND P1, PT, R78, RZ, PT ;  /* 0x000000ff4e00720c */ /* 0x000fc60003f26270 */
[----:B------:R-:W2:Y:S01]  /*9aa0*/  LDL R78, [R1+0x7b0] ;  /* 0x0007b000014e7983 */ /* 0x000ea20000100800 */
[----:B------:R-:W-:-:S03]  /*9ab0*/  ISETP.GE.AND P0, PT, R77, RZ, PT ;  /* 0x000000ff4d00720c */ /* 0x000fc60003f06270 */
[----:B------:R-:W2:Y:S03]  /*9ac0*/  LDL R77, [R1+0x7ac] ;  /* 0x0007ac00014d7983 */ /* 0x000ea60000100800 */
[----:B------:R-:W-:Y:S01]  /*9ad0*/  @!P2 IMAD.MOV R57, RZ, RZ, -R57 ;  /* 0x000000ffff39a224 */ /* 0x000fe200078e0a39 */
[----:B------:R-:W-:Y:S02]  /*9ae0*/  ISETP.GE.AND P2, PT, R81, RZ, PT ;  /* 0x000000ff5100720c */ /* 0x000fe40003f46270 */
[----:B------:R-:W2:Y:S01]  /*9af0*/  LDL R81, [R1+0x7bc] ;  /* 0x0007bc0001517983 */ /* 0x000ea20000100800 */
[----:B------:R-:W-:Y:S01]  /*9b00*/  @!P1 IMAD.MOV R53, RZ, RZ, -R53 ;  /* 0x000000ffff359224 */ /* 0x000fe200078e0a35 */
[----:B---3--:R-:W-:Y:S02]  /*9b10*/  ISETP.GE.AND P5, PT, R80, RZ, PT ;  /* 0x000000ff5000720c */ /* 0x008fe40003fa6270 */
[----:B------:R-:W3:Y:S07]  /*9b20*/  LDL R80, [R1+0x7c4] ;  /* 0x0007c40001507983 */ /* 0x000eee0000100800 */
[----:B------:R-:W-:Y:S01]  /*9b30*/  @!P2 IMAD.MOV R52, RZ, RZ, -R52 ;  /* 0x000000ffff34a224 */ /* 0x000fe200078e0a34 */
[----:B----4-:R-:W-:-:S02]  /*9b40*/  ISETP.GE.AND P4, PT, R75, RZ, PT ;  /* 0x000000ff4b00720c */ /* 0x010fc40003f86270 */
[----:B------:R-:W4:Y:S01]  /*9b50*/  LDL R75, [R1+0x7c8] ;  /* 0x0007c800014b7983 */ /* 0x000f220000100800 */
[----:B--2---:R-:W-:-:S03]  /*9b60*/  ISETP.GE.AND P1, PT, R76, RZ, PT ;  /* 0x000000ff4c00720c */ /* 0x004fc60003f26270 */
[----:B------:R-:W2:Y:S01]  /*9b70*/  LDL R76, [R1+0x7d8] ;  /* 0x0007d800014c7983 */ /* 0x000ea20000100800 */
[----:B------:R-:W-:-:S03]  /*9b80*/  ISETP.GE.AND P2, PT, R79, RZ, PT ;  /* 0x000000ff4f00720c */ /* 0x000fc60003f46270 */
[----:B------:R-:W2:Y:S01]  /*9b90*/  LDL R79, [R1+0x7d4] ;  /* 0x0007d400014f7983 */ /* 0x000ea20000100800 */
[----:B------:R-:W-:Y:S01]  /*9ba0*/  @!P0 IMAD.MOV R54, RZ, RZ, -R54 ;  /* 0x000000ffff368224 */ /* 0x000fe200078e0a36 */
[----:B------:R-:W-:Y:S01]  /*9bb0*/  ISETP.GE.AND P0, PT, R72, RZ, PT ;  /* 0x000000ff4800720c */ /* 0x000fe20003f06270 */
[----:B------:R-:W-:Y:S01]  /*9bc0*/  @!P5 IMAD.MOV R51, RZ, RZ, -R51 ;  /* 0x000000ffff33d224 */ /* 0x000fe200078e0a33 */
[----:B------:R-:W2:Y:S01]  /*9bd0*/  LDL R72, [R1+0x7f0] ;  /* 0x0007f00001487983 */ /* 0x000ea20000100800 */
[----:B------:R-:W-:-:S10]  /*9be0*/  @!P4 IMAD.MOV R50, RZ, RZ, -R50 ;  /* 0x000000ffff32c224 */ /* 0x000fd400078e0a32 */
[----:B------:R-:W-:Y:S02]  /*9bf0*/  @!P0 IMAD.MOV R49, RZ, RZ, -R49 ;  /* 0x000000ffff318224 */ /* 0x000fe400078e0a31 */
[----:B------:R-:W-:Y:S02]  /*9c00*/  @!P1 IMAD.MOV R48, RZ, RZ, -R48 ;  /* 0x000000ffff309224 */ /* 0x000fe400078e0a30 */
[----:B------:R-:W-:Y:S01]  /*9c10*/  @!P2 IMAD.MOV R47, RZ, RZ, -R47 ;  /* 0x000000ffff2fa224 */ /* 0x000fe200078e0a2f */
[----:B------:R-:W-:Y:S02]  /*9c20*/  ISETP.GE.AND P0, PT, R73, RZ, PT ;  /* 0x000000ff4900720c */ /* 0x000fe40003f06270 */
[----:B------:R-:W2:Y:S01]  /*9c30*/  LDL R73, [R1+0x7ec] ;  /* 0x0007ec0001497983 */ /* 0x000ea20000100800 */
[----:B------:R-:W-:-:S03]  /*9c40*/  ISETP.GE.AND P4, PT, R78, RZ, PT ;  /* 0x000000ff4e00720c */ /* 0x000fc60003f86270 */
[----:B------:R-:W2:Y:S01]  /*9c50*/  LDL R78, [R1+0x7e0] ;  /* 0x0007e000014e7983 */ /* 0x000ea20000100800 */
[----:B------:R-:W-:-:S03]  /*9c60*/  ISETP.GE.AND P5, PT, R77, RZ, PT ;  /* 0x000000ff4d00720c */ /* 0x000fc60003fa6270 */
[----:B------:R-:W2:Y:S01]  /*9c70*/  LDL R77, [R1+0x7dc] ;  /* 0x0007dc00014d7983 */ /* 0x000ea20000100800 */
[----:B------:R-:W-:-:S03]  /*9c80*/  ISETP.GE.AND P1, PT, R81, RZ, PT ;  /* 0x000000ff5100720c */ /* 0x000fc60003f26270 */
[----:B------:R-:W2:Y:S01]  /*9c90*/  LDL R81, [R1+0x7f4] ;  /* 0x0007f40001517983 */ /* 0x000ea20000100800 */
[----:B------:R-:W-:Y:S02]  /*9ca0*/  @!P0 IMAD.MOV R44, RZ, RZ, -R44 ;  /* 0x000000ffff2c8224 */ /* 0x000fe400078e0a2c */
[----:B------:R-:W-:-:S03]  /*9cb0*/  @!P4 IMAD.MOV R45, RZ, RZ, -R45 ;  /* 0x000000ffff2dc224 */ /* 0x000fc600078e0a2d */
[----:B------:R-:W-:Y:S01]  /*9cc0*/  @!P5 IMAD.MOV R46, RZ, RZ, -R46 ;  /* 0x000000ffff2ed224 */ /* 0x000fe200078e0a2e */
[----:B---3--:R-:W-:Y:S02]  /*9cd0*/  ISETP.GE.AND P2, PT, R80, RZ, PT ;  /* 0x000000ff5000720c */ /* 0x008fe40003f46270 */
        /* <DEDUP_REMOVED lines=9> */
[----:B------:R-:W-:Y:S01]  /*9d70*/  @!P5 IMAD.MOV R41, RZ, RZ, -R41 ;  /* 0x000000ffff29d224 */ /* 0x000fe200078e0a29 */
[----:B------:R-:W-:Y:S01]  /*9d80*/  ISETP.GE.AND P5, PT, R72, RZ, PT ;  /* 0x000000ff4800720c */ /* 0x000fe20003fa6270 */
[----:B------:R-:W-:Y:S01]  /*9d90*/  @!P4 IMAD.MOV R40, RZ, RZ, -R40 ;  /* 0x000000ffff28c224 */ /* 0x000fe200078e0a28 */
[----:B------:R-:W-:Y:S01]  /*9da0*/  ISETP.GE.AND P6, PT, R6, RZ, PT ;  /* 0x000000ff0600720c */ /* 0x000fe20003fc6270 */
[----:B------:R-:W2:Y:S04]  /*9db0*/  LDL R72, [R1+0x788] ;  /* 0x0007880001487983 */ /* 0x000ea80000100800 */
[----:B------:R-:W2:Y:S01]  /*9dc0*/  LDL R6, [R1+0x79c] ;  /* 0x00079c0001067983 */ /* 0x000ea20000100800 */
[----:B------:R-:W-:-:S05]  /*9dd0*/  @!P0 IMAD.MOV R39, RZ, RZ, -R39 ;  /* 0x000000ffff278224 */ /* 0x000fca00078e0a27 */
        /* <DEDUP_REMOVED lines=8> */
[----:B------:R-:W2:Y:S01]  /*9e60*/  LDL.LU R81, [R1+0x8d8] ;  /* 0x0008d80001517983 */ /* 0x000ea20000300800 */
[----:B------:R-:W-:Y:S02]  /*9e70*/  @!P4 IMAD.MOV R35, RZ, RZ, -R35 ;  /* 0x000000ffff23c224 */ /* 0x000fe400078e0a23 */
[----:B------:R-:W-:-:S03]  /*9e80*/  @!P2 IMAD.MOV R37, RZ, RZ, -R37 ;  /* 0x000000ffff25a224 */ /* 0x000fc600078e0a25 */
[----:B------:R-:W-:Y:S01]  /*9e90*/  @!P1 IMAD.MOV R38, RZ, RZ, -R38 ;  /* 0x000000ffff269224 */ /* 0x000fe200078e0a26 */
[----:B---3--:R-:W-:Y:S02]  /*9ea0*/  ISETP.GE.AND P1, PT, R80, RZ, PT ;  /* 0x000000ff5000720c */ /* 0x008fe40003f26270 */
[----:B------:R-:W3:Y:S01]  /*9eb0*/  LDL.LU R80, [R1+0x8d4] ;  /* 0x0008d40001507983 */ /* 0x000ee20000300800 */
[----:B----4-:R-:W-:-:S03]  /*9ec0*/  ISETP.GE.AND P2, PT, R75, RZ, PT ;  /* 0x000000ff4b00720c */ /* 0x010fc60003f46270 */
[----:B------:R-:W4:Y:S01]  /*9ed0*/  LDL.LU R75, [R1+0x8d0] ;  /* 0x0008d000014b7983 */ /* 0x000f220000300800 */
[----:B--2---:R-:W-:-:S03]  /*9ee0*/  ISETP.GE.AND P5, PT, R76, RZ, PT ;  /* 0x000000ff4c00720c */ /* 0x004fc60003fa6270 */
[----:B------:R-:W2:Y:S01]  /*9ef0*/  LDL.LU R76, [R1+0x8cc] ;  /* 0x0008cc00014c7983 */ /* 0x000ea20000300800 */
[----:B------:R-:W-:-:S03]  /*9f00*/  ISETP.GE.AND P4, PT, R79, RZ, PT ;  /* 0x000000ff4f00720c */ /* 0x000fc60003f86270 */
[----:B------:R-:W2:Y:S01]  /*9f10*/  LDL.LU R79, [R1+0x8c8] ;  /* 0x0008c800014f7983 */ /* 0x000ea20000300800 */
[----:B------:R-:W-:Y:S02]  /*9f20*/  @!P0 IMAD.MOV R34, RZ, RZ, -R34 ;  /* 0x000000ffff228224 */ /* 0x000fe400078e0a22 */
[----:B------:R-:W-:Y:S02]  /*9f30*/  @!P1 IMAD.MOV R33, RZ, RZ, -R33 ;  /* 0x000000ffff219224 */ /* 0x000fe400078e0a21 */
[----:B------:R-:W-:Y:S01]  /*9f40*/  @!P2 IMAD.MOV R32, RZ, RZ, -R32 ;  /* 0x000000ffff20a224 */ /* 0x000fe200078e0a20 */
[----:B------:R-:W-:Y:S01]  /*9f50*/  ISETP.GE.AND P2, PT, R68, RZ, PT ;  /* 0x000000ff4400720c */ /* 0x000fe20003f46270 */
[----:B------:R-:W-:Y:S01]  /*9f60*/  @!P5 IMAD.MOV R31, RZ, RZ, -R31 ;  /* 0x000000ffff1fd224 */ /* 0x000fe200078e0a1f */
[----:B------:R-:W-:Y:S02]  /*9f70*/  ISETP.GE.AND P5, PT, R6, RZ, PT ;  /* 0x000000ff0600720c */ /* 0x000fe40003fa6270 */
[----:B------:R-:W-:Y:S01]  /*9f80*/  @!P4 IMAD.MOV R30, RZ, RZ, -R30 ;  /* 0x000000ffff1ec224 */ /* 0x000fe200078e0a1e */
[----:B------:R-:W-:-:S08]  /*9f90*/  ISETP.GE.AND P4, PT, R72, RZ, PT ;  /* 0x000000ff4800720c */ /* 0x000fd00003f86270 */
[----:B------:R-:W-:Y:S02]  /*9fa0*/  @!P2 IMAD.MOV R27, RZ, RZ, -R27 ;  /* 0x000000ffff1ba224 */ /* 0x000fe400078e0a1b */
[----:B------:R-:W-:-:S03]  /*9fb0*/  @!P5 IMAD.MOV R26, RZ, RZ, -R26 ;  /* 0x000000ffff1ad224 */ /* 0x000fc600078e0a1a */
[----:B------:R-:W-:Y:S01]  /*9fc0*/  @!P4 IMAD.MOV R25, RZ, RZ, -R25 ;  /* 0x000000ffff19c224 */ /* 0x000fe200078e0a19 */
[----:B------:R-:W-:-:S13]  /*9fd0*/  ISETP.GE.AND P4, PT, R83, RZ, PT ;  /* 0x000000ff5300720c */ /* 0x000fda0003f86270 */
[----:B------:R-:W-:Y:S01]  /*9fe0*/  @!P4 IMAD.MOV R20, RZ, RZ, -R20 ;  /* 0x000000ffff14c224 */ /* 0x000fe200078e0a14 */
[----:B------:R-:W-:-:S13]  /*9ff0*/  ISETP.GE.AND P4, PT, R89, RZ, PT ;  /* 0x000000ff5900720c */ /* 0x000fda0003f86270 */
[----:B------:R-:W-:Y:S01]  /*a000*/  @!P4 IMAD.MOV R15, RZ, RZ, -R15 ;  /* 0x000000ffff0fc224 */ /* 0x000fe200078e0a0f */
[----:B------:R-:W-:Y:S02]  /*a010*/  ISETP.GE.AND P4, PT, R3, RZ, PT ;  /* 0x000000ff0300720c */ /* 0x000fe40003f86270 */
[----:B------:R-:W-:Y:S02]  /*a020*/  ISETP.GE.AND P1, PT, R78, RZ, PT ;  /* 0x000000ff4e00720c */ /* 0x000fe40003f26270 */
[----:B------:R-:W-:Y:S02]  /*a030*/  ISETP.GE.AND P0, PT, R77, RZ, PT ;  /* 0x000000ff4d00720c */ /* 0x000fe40003f06270 */
[----:B------:R-:W4:Y:S01]  /*a040*/  LDL.LU R77, [R1+0x8c4] ;  /* 0x0008c400014d7983 */ /* 0x000f220000300800 */
[----:B------:R-:W-:-:S03]  /*a050*/  ISETP.GE.AND P5, PT, R81, RZ, PT ;  /* 0x000000ff5100720c */ /* 0x000fc60003fa6270 */
[----:B------:R-:W4:Y:S05]  /*a060*/  LDL.LU R78, [R1+0x8c0] ;  /* 0x0008c000014e7983 */ /* 0x000f2a0000300800 */
[----:B------:R-:W-:Y:S02]  /*a070*/  @!P1 IMAD.MOV R28, RZ, RZ, -R28 ;  /* 0x000000ffff1c9224 */ /* 0x000fe400078e0a1c */
[----:B------:R-:W-:Y:S01]  /*a080*/  @!P0 IMAD.MOV R29, RZ, RZ, -R29 ;  /* 0x000000ffff1d8224 */ /* 0x000fe200078e0a1d */
[----:B------:R-:W-:Y:S02]  /*a090*/  ISETP.GE.AND P0, PT, R73, RZ, PT ;  /* 0x000000ff4900720c */ /* 0x000fe40003f06270 */
[----:B---3--:R-:W-:-:S02]  /*a0a0*/  ISETP.GE.AND P2, PT, R80, RZ, PT ;  /* 0x000000ff5000720c */ /* 0x008fc40003f46270 */
[----:B--2---:R-:W-:-:S09]  /*a0b0*/  ISETP.GE.AND P1, PT, R79, RZ, PT ;  /* 0x000000ff4f00720c */ /* 0x004fd20003f26270 */
[----:B------:R-:W-:Y:S01]  /*a0c0*/  @!P0 IMAD.MOV R24, RZ, RZ, -R24 ;  /* 0x000000ffff188224 */ /* 0x000fe200078e0a18 */
[----:B------:R-:W-:Y:S01]  /*a0d0*/  ISETP.GE.AND P0, PT, R85, RZ, PT ;  /* 0x000000ff5500720c */ /* 0x000fe20003f06270 */
[----:B------:R-:W-:Y:S01]  /*a0e0*/  @!P2 IMAD.MOV R22, RZ, RZ, -R22 ;  /* 0x000000ffff16a224 */ /* 0x000fe200078e0a16 */
[----:B------:R-:W-:Y:S01]  /*a0f0*/  ISETP.GE.AND P2, PT, R88, RZ, PT ;  /* 0x000000ff5800720c */ /* 0x000fe20003f46270 */
[----:B------:R-:W-:Y:S01]  /*a100*/  @!P5 IMAD.MOV R21, RZ, RZ, -R21 ;  /* 0x000000ffff15d224 */ /* 0x000fe200078e0a15 */
[----:B------:R-:W-:Y:S01]  /*a110*/  ISETP.GE.AND P5, PT, R90, RZ, PT ;  /* 0x000000ff5a00720c */ /* 0x000fe20003fa6270 */
[----:B------:R-:W2:Y:S04]  /*a120*/  LDL.LU R79, [R1+0x8bc] ;  /* 0x0008bc00014f7983 */ /* 0x000ea80000300800 */
[----:B------:R-:W3:Y:S01]  /*a130*/  LDL.LU R80, [R1+0x8b8] ;  /* 0x0008b80001507983 */ /* 0x000ee20000300800 */
[----:B------:R-:W-:Y:S01]  /*a140*/  @!P1 IMAD.MOV R23, RZ, RZ, -R23 ;  /* 0x000000ffff179224 */ /* 0x000fe200078e0a17 */
[----:B------:R-:W-:-:S02]  /*a150*/  ISETP.GE.AND P1, PT, R87, RZ, PT ;  /* 0x000000ff5700720c */ /* 0x000fc40003f26270 */
[----:B------:R-:W2:Y:S04]  /*a160*/  LDL.LU R81, [R1+0x8b4] ;  /* 0x0008b40001517983 */ /* 0x000ea80000300800 */
[----:B------:R-:W2:Y:S01]  /*a170*/  LDL.LU R83, [R1+0x8b0] ;  /* 0x0008b00001537983 */ /* 0x000ea20000300800 */
[----:B------:R-:W-:-:S03]  /*a180*/  @!P0 IMAD.MOV R19, RZ, RZ, -R19 ;  /* 0x000000ffff138224 */ /* 0x000fc600078e0a13 */
[----:B------:R-:W2:Y:S01]  /*a190*/  LDL.LU R85, [R1+0x8ac] ;  /* 0x0008ac0001557983 */ /* 0x000ea20000300800 */
[----:B------:R-:W-:-:S03]  /*a1a0*/  ISETP.GE.AND P0, PT, R91, RZ, PT ;  /* 0x000000ff5b00720c */ /* 0x000fc60003f06270 */
[----:B------:R-:W2:Y:S01]  /*a1b0*/  LDL.LU R87, [R1+0x8a8] ;  /* 0x0008a80001577983 */ /* 0x000ea20000300800 */
[----:B------:R-:W-:-:S03]  /*a1c0*/  @!P1 IMAD.MOV R18, RZ, RZ, -R18 ;  /* 0x000000ffff129224 */ /* 0x000fc600078e0a12 */
[----:B------:R-:W2:Y:S01]  /*a1d0*/  LDL.LU R88, [R1+0x8a4] ;  /* 0x0008a40001587983 */ /* 0x000ea20000300800 */
[----:B------:R-:W-:Y:S01]  /*a1e0*/  ISETP.GE.AND P1, PT, R92, RZ, PT ;  /* 0x000000ff5c00720c */ /* 0x000fe20003f26270 */
[----:B------:R-:W-:Y:S02]  /*a1f0*/  @!P2 IMAD.MOV R17, RZ, RZ, -R17 ;  /* 0x000000ffff11a224 */ /* 0x000fe400078e0a11 */
[----:B------:R-:W2:Y:S01]  /*a200*/  LDL.LU R90, [R1+0x8a0] ;  /* 0x0008a000015a7983 */ /* 0x000ea20000300800 */
[----:B------:R-:W-:Y:S01]  /*a210*/  ISETP.GE.AND P2, PT, R93, RZ, PT ;  /* 0x000000ff5d00720c */ /* 0x000fe20003f46270 */
[----:B------:R-:W-:Y:S02]  /*a220*/  @!P5 IMAD.MOV R16, RZ, RZ, -R16 ;  /* 0x000000ffff10d224 */ /* 0x000fe400078e0a10 */
[----:B------:R-:W2:Y:S01]  /*a230*/  LDL.LU R89, [R1+0x89c] ;  /* 0x00089c0001597983 */ /* 0x000ea20000300800 */
[----:B------:R-:W-:-:S03]  /*a240*/  ISETP.GE.AND P5, PT, R5, RZ, PT ;  /* 0x000000ff0500720c */ /* 0x000fc60003fa6270 */
[----:B------:R-:W2:Y:S04]  /*a250*/  LDL.LU R91, [R1+0x898] ;  /* 0x00089800015b7983 */ /* 0x000ea80000300800 */
[----:B------:R-:W2:Y:S04]  /*a260*/  LDL.LU R92, [R1+0x894] ;  /* 0x00089400015c7983 */ /* 0x000ea80000300800 */
[----:B------:R-:W2:Y:S04]  /*a270*/  LDL.LU R93, [R1+0x890] ;  /* 0x00089000015d7983 */ /* 0x000ea80000300800 */
[----:B------:R-:W2:Y:S04]  /*a280*/  LDL.LU R5, [R1+0x88c] ;  /* 0x00088c0001057983 */ /* 0x000ea80000300800 */
[----:B------:R-:W2:Y:S01]  /*a290*/  LDL.LU R3, [R1+0x888] ;  /* 0x0008880001037983 */ /* 0x000ea20000300800 */
[----:B------:R-:W-:-:S02]  /*a2a0*/  @!P2 IMAD.MOV R12, RZ, RZ, -R12 ;  /* 0x000000ffff0ca224 */ /* 0x000fc400078e0a0c */
[----:B------:R-:W-:Y:S01]  /*a2b0*/  @!P6 IMAD.MOV R70, RZ, RZ, -R70 ;  /* 0x000000ffff46e224 */ /* 0x000fe200078e0a46 */
[----:B--2---:R-:W-:Y:S02]  /*a2c0*/  ISETP.NE.AND P2, PT, R3, RZ, PT ;  /* 0x000000ff0300720c */ /* 0x004fe40003f45270 */
[----:B------:R-:W-:-:S04]  /*a2d0*/  LOP3.LUT R3, RZ, R3, RZ, 0x33, !PT ;  /* 0x00000003ff037212 */ /* 0x000fc800078e33ff */
[C---:B------:R-:W-:Y:S02]  /*a2e0*/  SEL R6, R3.reuse, R71, !P2 ;  /* 0x0000004703067207 */ /* 0x040fe40005000000 */
[----:B------:R-:W-:-:S03]  /*a2f0*/  SEL R68, R3, R70, !P2 ;  /* 0x0000004603447207 */ /* 0x000fc60005000000 */
[----:B------:R0:W-:Y:S01]  /*a300*/  STL [R1+0x210], R6 ;  /* 0x0002100601007387 */ /* 0x0001e20000100800 */
[C---:B------:R-:W-:Y:S02]  /*a310*/  SEL R67, R3.reuse, R67, !P2 ;  /* 0x0000004303437207 */ /* 0x040fe40005000000 */
[C---:B------:R-:W-:Y:S01]  /*a320*/  SEL R66, R3.reuse, R66, !P2 ;  /* 0x0000004203427207 */ /* 0x040fe20005000000 */
[----:B------:R-:W-:Y:S01]  /*a330*/  STL [R1+0x20c], R68 ;  /* 0x00020c4401007387 */ /* 0x000fe20000100800 */
[----:B0-----:R-:W-:-:S05]  /*a340*/  SEL R6, R3, R69, !P2 ;  /* 0x0000004503067207 */ /* 0x001fca0005000000 */
[----:B------:R0:W-:Y:S01]  /*a350*/  STL [R1+0x208], R6 ;  /* 0x0002080601007387 */ /* 0x0001e20000100800 */
[----:B------:R-:W-:-:S03]  /*a360*/  SEL R64, R3, R64, !P2 ;  /* 0x0000004003407207 */ /* 0x000fc60005000000 */
[----:B------:R-:W-:Y:S01]  /*a370*/  STL [R1+0x204], R67 ;  /* 0x0002044301007387 */ /* 0x000fe20000100800 */
[C---:B------:R-:W-:Y:S02]  /*a380*/  SEL R63, R3.reuse, R63, !P2 ;  /* 0x0000003f033f7207 */ /* 0x040fe40005000000 */
[C---:B0-----:R-:W-:Y:S01]  /*a390*/  SEL R6, R3.reuse, R65, !P2 ;  /* 0x0000004103067207 */ /* 0x041fe20005000000 */
[----:B------:R-:W-:Y:S04]  /*a3a0*/  STL [R1+0x200], R66 ;  /* 0x0002004201007387 */ /* 0x000fe80000100800 */
        /* <DEDUP_REMOVED lines=30> */
[----:B------:R0:W-:Y:S04]  /*a590*/  STL [R1+0xe0], R6 ;  /* 0x0000e00601007387 */ /* 0x0001e80000100800 */
[----:B------:R-:W-:Y:S01]  /*a5a0*/  STL [R1+0xdc], R49 ;  /* 0x0000dc3101007387 */ /* 0x000fe20000100800 */
[----:B0-----:R-:W-:-:S03]  /*a5b0*/  SEL R6, R3, R47, !P2 ;  /* 0x0000002f03067207 */ /* 0x001fc60005000000 */
[----:B------:R-:W-:Y:S04]  /*a5c0*/  STL [R1+0xd8], R48 ;  /* 0x0000d83001007387 */ /* 0x000fe80000100800 */
[----:B------:R0:W-:Y:S04]  /*a5d0*/  STL [R1+0xc8], R6 ;  /* 0x0000c80601007387 */ /* 0x0001e80000100800 */
[----:B0-----:R-:W2:Y:S01]  /*a5e0*/  LDL.LU R6, [R1+0x1a8] ;  /* 0x0001a80001067983 */ /* 0x001ea20000300800 */
[C---:B-1----:R-:W-:Y:S02]  /*a5f0*/  SEL R72, R3.reuse, R42, !P2 ;  /* 0x0000002a03487207 */ /* 0x042fe40005000000 */
[----:B------:R-:W-:-:S02]  /*a600*/  SEL R42, R3, R41, !P2 ;  /* 0x00000029032a7207 */ /* 0x000fc40005000000 */
[----:B------:R-:W0:Y:S01]  /*a610*/  S2R R41, SR_TID.X ;  /* 0x0000000000297919 */ /* 0x000e220000002100 */
[C---:B------:R-:W-:Y:S02]  /*a620*/  SEL R73, R3.reuse, R43, !P2 ;  /* 0x0000002b03497207 */ /* 0x040fe40005000000 */
[----:B------:R-:W-:Y:S02]  /*a630*/  SEL R43, R3, R40, !P2 ;  /* 0x00000028032b7207 */ /* 0x000fe40005000000 */
[----:B------:R-:W1:Y:S01]  /*a640*/  LDC R40, c[0x0][0x3a0] ;  /* 0x0000e800ff287b82 */ /* 0x000e620000000800 */
[----:B------:R-:W-:Y:S01]  /*a650*/  @!P0 IMAD.MOV R14, RZ, RZ, -R14 ;  /* 0x000000ffff0e8224 */ /* 0x000fe200078e0a0e */
[----:B------:R-:W-:Y:S01]  /*a660*/  ISETP.GE.AND P0, PT, R86, RZ, PT ;  /* 0x000000ff5600720c */ /* 0x000fe20003f06270 */
[----:B------:R-:W-:Y:S01]  /*a670*/  @!P1 IMAD.MOV R13, RZ, RZ, -R13 ;  /* 0x000000ffff0d9224 */ /* 0x000fe200078e0a0d */
[----:B------:R-:W-:Y:S02]  /*a680*/  ISETP.GE.AND P1, PT, R84, RZ, PT ;  /* 0x000000ff5400720c */ /* 0x000fe40003f26270 */
[----:B------:R-:W-:-:S02]  /*a690*/  ISETP.GE.AND P6, PT, R82, RZ, PT ;  /* 0x000000ff5200720c */ /* 0x000fc40003fc6270 */
[C---:B------:R-:W-:Y:S02]  /*a6a0*/  SEL R46, R3.reuse, R46, !P2 ;  /* 0x0000002e032e7207 */ /* 0x040fe40005000000 */
[C---:B------:R-:W-:Y:S02]  /*a6b0*/  SEL R45, R3.reuse, R45, !P2 ;  /* 0x0000002d032d7207 */ /* 0x040fe40005000000 */
[C---:B------:R-:W-:Y:S01]  /*a6c0*/  SEL R48, R3.reuse, R36, !P2 ;  /* 0x0000002403307207 */ /* 0x040fe20005000000 */
[----:B------:R0:W-:Y:S01]  /*a6d0*/  STL [R1+0xc4], R46 ;  /* 0x0000c42e01007387 */ /* 0x0001e20000100800 */
[----:B------:R-:W-:-:S03]  /*a6e0*/  SEL R49, R3, R35, !P2 ;  /* 0x0000002303317207 */ /* 0x000fc60005000000 */
[----:B------:R0:W-:Y:S01]  /*a6f0*/  STL [R1+0xc0], R45 ;  /* 0x0000c02d01007387 */ /* 0x0001e20000100800 */
[----:B------:R-:W-:-:S03]  /*a700*/  SEL R54, R3, R32, !P2 ;  /* 0x0000002003367207 */ /* 0x000fc60005000000 */
[----:B------:R-:W3:Y:S01]  /*a710*/  LDL.LU R36, [R1+0x1c8] ;  /* 0x0001c80001247983 */ /* 0x000ee20000300800 */
[----:B------:R-:W-:-:S03]  /*a720*/  SEL R55, R3, R31, !P2 ;  /* 0x0000001f03377207 */ /* 0x000fc60005000000 */
[----:B------:R-:W3:Y:S01]  /*a730*/  LDL.LU R35, [R1+0x1cc] ;  /* 0x0001cc0001237983 */ /* 0x000ee20000300800 */
[----:B------:R-:W-:-:S03]  /*a740*/  SEL R57, R3, R30, !P2 ;  /* 0x0000001e03397207 */ /* 0x000fc60005000000 */
[----:B------:R-:W3:Y:S01]  /*a750*/  LDL.LU R32, [R1+0x27c] ;  /* 0x00027c0001207983 */ /* 0x000ee20000300800 */
[----:B------:R-:W-:Y:S01]  /*a760*/  SEL R64, R3, R27, !P2 ;  /* 0x0000001b03407207 */ /* 0x000fe20005000000 */
[----:B------:R-:W-:Y:S02]  /*a770*/  @!P5 IMAD.MOV R11, RZ, RZ, -R11 ;  /* 0x000000ffff0bd224 */ /* 0x000fe400078e0a0b */
[----:B------:R-:W3:Y:S01]  /*a780*/  LDL.LU R31, [R1+0x1b8] ;  /* 0x0001b800011f7983 */ /* 0x000ee20000300800 */
[----:B------:R-:W-:Y:S02]  /*a790*/  @!P4 IMAD.MOV R10, RZ, RZ, -R10 ;  /* 0x000000ffff0ac224 */ /* 0x000fe400078e0a0a */
[----:B------:R-:W-:Y:S01]  /*a7a0*/  @!P0 IMAD.MOV R9, RZ, RZ, -R9 ;  /* 0x000000ffff098224 */ /* 0x000fe200078e0a09 */
[----:B------:R-:W3:Y:S01]  /*a7b0*/  LDL.LU R30, [R1+0x1bc] ;  /* 0x0001bc00011e7983 */ /* 0x000ee20000300800 */
[----:B------:R-:W-:Y:S02]  /*a7c0*/  @!P1 IMAD.MOV R7, RZ, RZ, -R7 ;  /* 0x000000ffff079224 */ /* 0x000fe400078e0a07 */
[----:B------:R-:W-:Y:S01]  /*a7d0*/  @!P6 IMAD.MOV R8, RZ, RZ, -R8 ;  /* 0x000000ffff08e224 */ /* 0x000fe200078e0a08 */
[----:B------:R-:W3:Y:S01]  /*a7e0*/  LDL.LU R27, [R1+0x280] ;  /* 0x00028000011b7983 */ /* 0x000ee20000300800 */
[----:B------:R-:W-:-:S04]  /*a7f0*/  @!UP1 UIADD3 UR4, UPT, UPT, -UR7, 0x100000, URZ ;  /* 0x0010000007049890 */ /* 0x000fc8000fffe1ff */
[----:B------:R-:W-:Y:S02]  /*a800*/  @!UP1 USHF.L.U32 UR5, UR4, 0xb, URZ ;  /* 0x0000000b04059899 */ /* 0x000fe400080006ff */
[----:B------:R-:W-:Y:S01]  /*a810*/  @!UP1 USHF.L.U32 UR4, UR4, 0x1, URZ ;  /* 0x0000000104049899 */ /* 0x000fe200080006ff */
[----:B------:R-:W-:Y:S01]  /*a820*/  VOTEU.ALL UP2, P3 ;  /* 0x0000000000ff7886 */ /* 0x000fe20001840000 */
[C---:B------:R-:W-:Y:S01]  /*a830*/  SEL R86, R3.reuse, R44, !P2 ;  /* 0x0000002c03567207 */ /* 0x040fe20005000000 */
[----:B------:R-:W1:Y:S01]  /*a840*/  LDCU UR7, c[0x0][0x3b0] ;  /* 0x00007600ff0777ac */ /* 0x000e620008000800 */
[C---:B0-----:R-:W-:Y:S02]  /*a850*/  SEL R46, R3.reuse, R37, !P2 ;  /* 0x00000025032e7207 */ /* 0x041fe40005000000 */
[C---:B------:R-:W-:Y:S02]  /*a860*/  SEL R51, R3.reuse, R34, !P2 ;  /* 0x0000002203337207 */ /* 0x040fe40005000000 */
[----:B------:R-:W-:-:S02]  /*a870*/  SEL R53, R3, R33, !P2 ;  /* 0x0000002103357207 */ /* 0x000fc40005000000 */
[C---:B------:R-:W-:Y:S02]  /*a880*/  SEL R44, R3.reuse, R39, !P2 ;  /* 0x00000027032c7207 */ /* 0x040fe40005000000 */
[C---:B------:R-:W-:Y:S01]  /*a890*/  SEL R45, R3.reuse, R38, !P2 ;  /* 0x00000026032d7207 */ /* 0x040fe20005000000 */
[----:B------:R0:W1:Y:S01]  /*a8a0*/  @!UP2 SYNCS.EXCH.64 URZ, [UR9+0xc008], UR4 ;  /* 0x00c0080409ffa5b2 */ /* 0x0000620008000100 */
[C---:B------:R-:W-:Y:S02]  /*a8b0*/  SEL R60, R3.reuse, R29, !P2 ;  /* 0x0000001d033c7207 */ /* 0x040fe40005000000 */
[C---:B------:R-:W-:Y:S02]  /*a8c0*/  SEL R61, R3.reuse, R28, !P2 ;  /* 0x0000001c033d7207 */ /* 0x040fe40005000000 */
[C---:B------:R-:W-:Y:S02]  /*a8d0*/  SEL R65, R3.reuse, R26, !P2 ;  /* 0x0000001a03417207 */ /* 0x040fe40005000000 */
[----:B------:R-:W-:-:S02]  /*a8e0*/  SEL R67, R3, R25, !P2 ;  /* 0x0000001903437207 */ /* 0x000fc40005000000 */
[C---:B------:R-:W-:Y:S02]  /*a8f0*/  SEL R71, R3.reuse, R24, !P2 ;  /* 0x0000001803477207 */ /* 0x040fe40005000000 */
[C---:B------:R-:W-:Y:S01]  /*a900*/  SEL R70, R3.reuse, R23, !P2 ;  /* 0x0000001703467207 */ /* 0x040fe20005000000 */
[----:B0-----:R-:W0:Y:S01]  /*a910*/  LDCU UR4, c[0x0][0x3b0] ;  /* 0x00007600ff0477ac */ /* 0x001e220008000800 */
[C---:B------:R-:W-:Y:S02]  /*a920*/  SEL R69, R3.reuse, R22, !P2 ;  /* 0x0000001603457207 */ /* 0x040fe40005000000 */
[C---:B------:R-:W-:Y:S01]  /*a930*/  SEL R66, R3.reuse, R21, !P2 ;  /* 0x0000001503427207 */ /* 0x040fe20005000000 */
[----:B------:R-:W0:Y:S01]  /*a940*/  LDCU UR5, c[0x0][0x3b0] ;  /* 0x00007600ff0577ac */ /* 0x000e220008000800 */
[C---:B------:R-:W-:Y:S02]  /*a950*/  SEL R63, R3.reuse, R20, !P2 ;  /* 0x00000014033f7207 */ /* 0x040fe40005000000 */
[----:B------:R-:W-:-:S02]  /*a960*/  SEL R62, R3, R19, !P2 ;  /* 0x00000013033e7207 */ /* 0x000fc40005000000 */
[C---:B------:R-:W-:Y:S02]  /*a970*/  SEL R59, R3.reuse, R18, !P2 ;  /* 0x00000012033b7207 */ /* 0x040fe40005000000 */
[C---:B------:R-:W-:Y:S02]  /*a980*/  SEL R58, R3.reuse, R17, !P2 ;  /* 0x00000011033a7207 */ /* 0x040fe40005000000 */
[C---:B------:R-:W-:Y:S02]  /*a990*/  SEL R56, R3.reuse, R16, !P2 ;  /* 0x0000001003387207 */ /* 0x040fe40005000000 */
[C---:B------:R-:W-:Y:S02]  /*a9a0*/  SEL R52, R3.reuse, R15, !P2 ;  /* 0x0000000f03347207 */ /* 0x040fe40005000000 */
[C---:B------:R-:W-:Y:S02]  /*a9b0*/  SEL R50, R3.reuse, R14, !P2 ;  /* 0x0000000e03327207 */ /* 0x040fe40005000000 */
[----:B------:R-:W-:-:S02]  /*a9c0*/  SEL R47, R3, R13, !P2 ;  /* 0x0000000d032f7207 */ /* 0x000fc40005000000 */
[C---:B------:R-:W-:Y:S02]  /*a9d0*/  SEL R37, R3.reuse, R12, !P2 ;  /* 0x0000000c03257207 */ /* 0x040fe40005000000 */
[C---:B------:R-:W-:Y:S02]  /*a9e0*/  SEL R34, R3.reuse, R11, !P2 ;  /* 0x0000000b03227207 */ /* 0x040fe40005000000 */
[C---:B------:R-:W-:Y:S02]  /*a9f0*/  SEL R33, R3.reuse, R10, !P2 ;  /* 0x0000000a03217207 */ /* 0x040fe40005000000 */
[C---:B------:R-:W-:Y:S02]  /*aa00*/  SEL R84, R3.reuse, R9, !P2 ;  /* 0x0000000903547207 */ /* 0x040fe40005000000 */
[C---:B------:R-:W-:Y:S02]  /*aa10*/  SEL R82, R3.reuse, R7, !P2 ;  /* 0x0000000703527207 */ /* 0x040fe40005000000 */
[----:B------:R-:W-:Y:S01]  /*aa20*/  SEL R68, R3, R8, !P2 ;  /* 0x0000000803447207 */ /* 0x000fe20005000000 */
[----:B-1----:R-:W-:Y:S01]  /*aa30*/  VIADD R3, R40, 0xffffff91 ;  /* 0xffffff9128037836 */ /* 0x002fe20000000000 */
[----:B------:R-:W-:-:S04]  /*aa40*/  LOP3.LUT R41, R41, 0x7f, RZ, 0xc0, !PT ;  /* 0x0000007f29297812 */ /* 0x000fc800078ec0ff */
[----:B------:R-:W-:Y:S01]  /*aa50*/  ISETP.GE.U32.AND P0, PT, R3, 0x7fffff12, PT ;  /* 0x7fffff120300780c */ /* 0x000fe20003f06070 */
[----:B------:R-:W-:Y:S01]  /*aa60*/  IMAD R3, R4, 0x6e, RZ ;  /* 0x0000006e04037824 */ /* 0x000fe200078e02ff */
[----:B--2---:R1:W-:Y:S04]  /*aa70*/  STS.U8 [R41+UR9], R6 ;  /* 0x0000000629007988 */ /* 0x0043e80008000009 */
[----:B-1----:R-:W-:-:S04]  /*aa80*/  IADD3 R6, P1, PT, R3, R0, RZ ;  /* 0x0000000003067210 */ /* 0x002fc80007f3e0ff */
[----:B------:R-:W-:Y:S01]  /*aa90*/  LEA.HI.X.SX32 R7, R3, R2, 0x1, P1 ;  /* 0x0000000203077211 */ /* 0x000fe200008f0eff */
[----:B------:R1:W-:Y:S04]  /*aaa0*/  STL [R1+0x1ac], R6 ;  /* 0x0001ac0601007387 */ /* 0x0003e80000100800 */
[----:B------:R2:W-:Y:S04]  /*aab0*/  STL [R1+0x1a8], R7 ;  /* 0x0001a80701007387 */ /* 0x0005e80000100800 */
[----:B------:R-:W4:Y:S04]  /*aac0*/  LDL.LU R38, [R1+0x274] ;  /* 0x0002740001267983 */ /* 0x000f280000300800 */
[----:B------:R-:W4:Y:S04]  /*aad0*/  LDL.LU R29, [R1+0x60] ;  /* 0x00006000011d7983 */ /* 0x000f280000300800 */
[----:B------:R-:W4:Y:S01]  /*aae0*/  LDL.LU R39, [R1+0x58] ;  /* 0x0000580001277983 */ /* 0x000f220000300800 */
[----:B------:R-:W-:Y:S01]  /*aaf0*/  PRMT R9, RZ, 0x7610, R9 ;  /* 0x00007610ff097816 */ /* 0x000fe20000000009 */
[----:B------:R-:W-:-:S05]  /*ab00*/  VIADD R3, R40, 0xffffff89 ;  /* 0xffffff8928037836 */ /* 0x000fca0000000000 */
[----:B------:R1:W4:Y:S01]  /*ab10*/  @!P0 LDG.E.U8 R9, desc[UR18][R6.64] ;  /* 0x0000001206098981 */ /* 0x000322000c1e1100 */
[----:B------:R-:W-:Y:S01]  /*ab20*/  ISETP.GE.U32.AND P0, PT, R3, 0x7fffff0a, PT ;  /* 0x7fffff0a0300780c */ /* 0x000fe20003f06070 */
[----:B------:R-:W-:Y:S01]  /*ab30*/  IMAD R3, R4, 0x76, RZ ;  /* 0x0000007604037824 */ /* 0x000fe200078e02ff */
[----:B------:R-:W-:-:S04]  /*ab40*/  PRMT R8, RZ, 0x7610, R8 ;  /* 0x00007610ff087816 */ /* 0x000fc80000000008 */
[C---:B-1----:R-:W-:Y:S01]  /*ab50*/  IADD3 R6, P1, PT, R3.reuse, R0, RZ ;  /* 0x0000000003067210 */ /* 0x042fe20007f3e0ff */
[----:B---3--:R-:W-:Y:S03]  /*ab60*/  STS.U8 [R41+UR9+0x400], R27 ;  /* 0x0004001b29007988 */ /* 0x008fe60008000009 */
[----:B--2---:R-:W-:Y:S01]  /*ab70*/  LEA.HI.X.SX32 R7, R3, R2, 0x1, P1 ;  /* 0x0000000203077211 */ /* 0x004fe200008f0eff */
[----:B------:R1:W-:Y:S01]  /*ab80*/  STS.U8 [R41+UR9+0x800], R30 ;  /* 0x0008001e29007988 */ /* 0x0003e20008000009 */
[----:B------:R-:W-:-:S03]  /*ab90*/  VIADD R3, R40, 0xffffff81 ;  /* 0xffffff8128037836 */ /* 0x000fc60000000000 */
[----:B------:R2:W-:Y:S04]  /*aba0*/  STS.U8 [R41+UR9+0xc00], R31 ;  /* 0x000c001f29007988 */ /* 0x0005e80008000009 */
[----:B------:R3:W4:Y:S04]  /*abb0*/  @!P0 LDG.E.U8 R8, desc[UR18][R6.64] ;  /* 0x0000001206088981 */ /* 0x000728000c1e1100 */
[----:B-1----:R-:W4:Y:S04]  /*abc0*/  LDL.LU R30, [R1+0x278] ;  /* 0x00027800011e7983 */ /* 0x002f280000300800 */
[----:B--2---:R-:W2:Y:S01]  /*abd0*/  LDL.LU R31, [R1+0xf0] ;  /* 0x0000f000011f7983 */ /* 0x004ea20000300800 */
[----:B------:R-:W-:Y:S01]  /*abe0*/  ISETP.GE.U32.AND P0, PT, R3, 0x7fffff02, PT ;  /* 0x7fffff020300780c */ /* 0x000fe20003f06070 */
[----:B------:R-:W-:-:S02]  /*abf0*/  IMAD R3, R4, 0x7e, RZ ;  /* 0x0000007e04037824 */ /* 0x000fc400078e02ff */
[----:B------:R3:W-:Y:S04]  /*ac00*/  STL [R1+0x1bc], R6 ;  /* 0x0001bc0601007387 */ /* 0x0007e80000100800 */
[----:B------:R-:W-:Y:S01]  /*ac10*/  STL [R1+0x1b8], R7 ;  /* 0x0001b80701007387 */ /* 0x000fe20000100800 */
[----:B---3--:R-:W-:-:S03]  /*ac20*/  IADD3 R6, P1, PT, R3, R0, RZ ;  /* 0x0000000003067210 */ /* 0x008fc60007f3e0ff */
[----:B------:R1:W-:Y:S01]  /*ac30*/  STS.U8 [R41+UR9+0x1000], R32 ;  /* 0x0010002029007988 */ /* 0x0003e20008000009 */
[----:B------:R-:W-:-:S03]  /*ac40*/  LEA.HI.X.SX32 R10, R3, R2, 0x1, P1 ;  /* 0x00000002030a7211 */ /* 0x000fc600008f0eff */
[----:B------:R3:W-:Y:S04]  /*ac50*/  STS.U8 [R41+UR9+0x1400], R35 ;  /* 0x0014002329007988 */ /* 0x0007e80008000009 */
[----:B-1----:R-:W2:Y:S04]  /*ac60*/  LDL.LU R32, [R1+0xec] ;  /* 0x0000ec0001207983 */ /* 0x002ea80000300800 */
[----:B---3--:R-:W3:Y:S04]  /*ac70*/  LDL.LU R35, [R1+0x270] ;  /* 0x0002700001237983 */ /* 0x008ee80000300800 */
[----:B------:R-:W-:Y:S04]  /*ac80*/  STL [R1+0x1cc], R6 ;  /* 0x0001cc0601007387 */ /* 0x000fe80000100800 */
[----:B------:R1:W-:Y:S04]  /*ac90*/  STS.U8 [R41+UR9+0x1800], R36 ;  /* 0x0018002429007988 */ /* 0x0003e80008000009 */
[----:B------:R-:W-:Y:S04]  /*aca0*/  STL [R1+0x1c8], R10 ;  /* 0x0001c80a01007387 */ /* 0x000fe80000100800 */
[----:B-1----:R-:W3:Y:S04]  /*acb0*/  LDL.LU R36, [R1+0x26c] ;  /* 0x00026c0001247983 */ /* 0x002ee80000300800 */
[----:B----4-:R1:W-:Y:S04]  /*acc0*/  STS.U8 [R41+UR9+0x1c00], R38 ;  /* 0x001c002629007988 */ /* 0x0103e80008000009 */
[----:B------:R-:W-:Y:S04]  /*acd0*/  STS.U8 [R41+UR9+0x2000], R29 ;  /* 0x0020001d29007988 */ /* 0x000fe80008000009 */
[----:B-1----:R-:W4:Y:S04]  /*ace0*/  LDL.LU R38, [R1+0x150] ;  /* 0x0001500001267983 */ /* 0x002f280000300800 */
[----:B------:R1:W-:Y:S04]  /*acf0*/  STS.U8 [R41+UR9+0x2400], R39 ;  /* 0x0024002729007988 */ /* 0x0003e80008000009 */
[----:B-1----:R-:W4:Y:S01]  /*ad00*/  LDL.LU R39, [R1+0x14c] ;  /* 0x00014c0001277983 */ /* 0x002f220000300800 */
[----:B------:R-:W-:Y:S01]  /*ad10*/  PRMT R7, RZ, 0x7610, R7 ;  /* 0x00007610ff077816 */ /* 0x000fe20000000007 */
[----:B------:R-:W-:-:S02]  /*ad20*/  @!P0 IMAD.MOV.U32 R11, RZ, RZ, R10 ;  /* 0x000000ffff0b8224 */ /* 0x000fc400078e000a */
[----:B------:R-:W-:Y:S02]  /*ad30*/  @!P0 IMAD.MOV.U32 R10, RZ, RZ, R6 ;  /* 0x000000ffff0a8224 */ /* 0x000fe400078e0006 */
[----:B------:R-:W-:-:S03]  /*ad40*/  VIADD R3, R40, 0xfffffff8 ;  /* 0xfffffff828037836 */ /* 0x000fc60000000000 */
[----:B------:R1:W4:Y:S02]  /*ad50*/  @!P0 LDG.E.U8 R7, desc[UR18][R10.64] ;  /* 0x000000120a078981 */ /* 0x000324000c1e1100 */
[----:B------:R-:W-:Y:S01]  /*ad60*/  ISETP.GE.U32.AND P0, PT, R3, 0x7fffff79, PT ;  /* 0x7fffff790300780c */ /* 0x000fe20003f06070 */
[----:B------:R-:W-:-:S05]  /*ad70*/  IMAD R3, R4, 0x7, RZ ;  /* 0x0000000704037824 */ /* 0x000fca00078e02ff */
[----:B------:R-:W-:-:S04]  /*ad80*/  IADD3 R6, P1, PT, R3, R0, RZ ;  /* 0x0000000003067210 */ /* 0x000fc80007f3e0ff */
[----:B-1----:R-:W-:Y:S01]  /*ad90*/  LEA.HI.X.SX32 R10, R3, R2, 0x1, P1 ;  /* 0x00000002030a7211 */ /* 0x002fe200008f0eff */
[----:B------:R-:W-:Y:S01]  /*ada0*/  STL [R1+0x60], R6 ;  /* 0x0000600601007387 */ /* 0x000fe20000100800 */
[----:B------:R-:W-:Y:S01]  /*adb0*/  PRMT R22, RZ, 0x7610, R22 ;  /* 0x00007610ff167816 */ /* 0x000fe20000000016 */
[----:B------:R-:W-:Y:S02]  /*adc0*/  VIADD R3, R40, 0xfffffff0 ;  /* 0xfffffff028037836 */ /* 0x000fe40000000000 */
[----:B------:R1:W-:Y:S01]  /*add0*/  STL [R1+0x58], R10 ;  /* 0x0000580a01007387 */ /* 0x0003e20000100800 */
[----:B------:R-:W-:-:S03]  /*ade0*/  @!P0 IMAD.MOV.U32 R11, RZ, RZ, R10 ;  /* 0x000000ffff0b8224 */ /* 0x000fc600078e000a */
[----:B------:R0:W-:Y:S04]  /*adf0*/  STS.U8 [R41+UR9+0x2800], R30 ;  /* 0x0028001e29007988 */ /* 0x0001e80008000009 */
[----:B------:R-:W4:Y:S01]  /*ae00*/  LDL.LU R27, [R1+0x268] ;  /* 0x00026800011b7983 */ /* 0x000f220000300800 */
[----:B-1----:R-:W-:-:S03]  /*ae10*/  @!P0 IMAD.MOV.U32 R10, RZ, RZ, R6 ;  /* 0x000000ffff0a8224 */ /* 0x002fc600078e0006 */
[----:B--2---:R1:W-:Y:S04]  /*ae20*/  STS.U8 [R41+UR9+0x2c00], R31 ;  /* 0x002c001f29007988 */ /* 0x0043e80008000009 */
[----:B------:R2:W4:Y:S01]  /*ae30*/  @!P0 LDG.E.U8 R22, desc[UR18][R10.64] ;  /* 0x000000120a168981 */ /* 0x000522000c1e1100 */
[----:B------:R-:W-:Y:S01]  /*ae40*/  ISETP.GE.U32.AND P0, PT, R3, 0x7fffff71, PT ;  /* 0x7fffff710300780c */ /* 0x000fe20003f06070 */
[----:B------:R-:W-:Y:S02]  /*ae50*/  IMAD R3, R4, 0xf, RZ ;  /* 0x0000000f04037824 */ /* 0x000fe400078e02ff */
[----:B0-----:R-:W4:Y:S03]  /*ae60*/  LDL.LU R30, [R1+0x15c] ;  /* 0x00015c00011e7983 */ /* 0x001f260000300800 */
[C---:B------:R-:W-:Y:S01]  /*ae70*/  IADD3 R6, P1, PT, R3.reuse, R0, RZ ;  /* 0x0000000003067210 */ /* 0x040fe20007f3e0ff */
[----:B-1----:R-:W4:Y:S03]  /*ae80*/  LDL.LU R31, [R1+0x158] ;  /* 0x00015800011f7983 */ /* 0x002f260000300800 */
[----:B--2---:R-:W-:Y:S01]  /*ae90*/  LEA.HI.X.SX32 R10, R3, R2, 0x1, P1 ;  /* 0x00000002030a7211 */ /* 0x004fe200008f0eff */
[----:B------:R-:W-:Y:S01]  /*aea0*/  STL [R1+0xf0], R6 ;  /* 0x0000f00601007387 */ /* 0x000fe20000100800 */
[----:B------:R-:W-:Y:S01]  /*aeb0*/  PRMT R21, RZ, 0x7610, R21 ;  /* 0x00007610ff157816 */ /* 0x000fe20000000015 */
[----:B------:R-:W-:-:S02]  /*aec0*/  VIADD R3, R40, 0xffffffe8 ;  /* 0xffffffe828037836 */ /* 0x000fc40000000000 */
[----:B------:R0:W-:Y:S01]  /*aed0*/  STL [R1+0xec], R10 ;  /* 0x0000ec0a01007387 */ /* 0x0001e20000100800 */
[----:B------:R-:W-:Y:S02]  /*aee0*/  @!P0 IMAD.MOV.U32 R11, RZ, RZ, R10 ;  /* 0x000000ffff0b8224 */ /* 0x000fe400078e000a */
[----:B0-----:R-:W-:-:S05]  /*aef0*/  @!P0 IMAD.MOV.U32 R10, RZ, RZ, R6 ;  /* 0x000000ffff0a8224 */ /* 0x001fca00078e0006 */
[----:B------:R0:W2:Y:S01]  /*af00*/  @!P0 LDG.E.U8 R21, desc[UR18][R10.64] ;  /* 0x000000120a158981 */ /* 0x0000a2000c1e1100 */
[----:B------:R-:W-:Y:S01]  /*af10*/  ISETP.GE.U32.AND P0, PT, R3, 0x7fffff69, PT ;  /* 0x7fffff690300780c */ /* 0x000fe20003f06070 */
[----:B------:R-:W-:Y:S02]  /*af20*/  IMAD R3, R4, 0x17, RZ ;  /* 0x0000001704037824 */ /* 0x000fe400078e02ff */
[----:B------:R1:W-:Y:S03]  /*af30*/  STS.U8 [R41+UR9+0x3000], R32 ;  /* 0x0030002029007988 */ /* 0x0003e60008000009 */
[C---:B0-----:R-:W-:Y:S01]  /*af40*/  IADD3 R10, P1, PT, R3.reuse, R0, RZ ;  /* 0x00000000030a7210 */ /* 0x041fe20007f3e0ff */
[----:B---3--:R0:W-:Y:S03]  /*af50*/  STS.U8 [R41+UR9+0x3400], R35 ;  /* 0x0034002329007988 */ /* 0x0081e60008000009 */
[----:B------:R-:W-:Y:S01]  /*af60*/  LEA.HI.X.SX32 R11, R3, R2, 0x1, P1 ;  /* 0x00000002030b7211 */ /* 0x000fe200008f0eff */
[----:B-1----:R-:W3:Y:S04]  /*af70*/  LDL.LU R32, [R1+0x264] ;  /* 0x0002640001207983 */ /* 0x002ee80000300800 */
[----:B------:R1:W-:Y:S04]  /*af80*/  STS.U8 [R41+UR9+0x3800], R36 ;  /* 0x0038002429007988 */ /* 0x0003e80008000009 */
[----:B0-----:R-:W2:Y:S01]  /*af90*/  LDL.LU R35, [R1+0x164] ;  /* 0x0001640001237983 */ /* 0x001ea20000300800 */
[----:B------:R-:W-:-:S03]  /*afa0*/  LOP3.LUT R6, R41, 0x10, RZ, 0x3c, !PT ;  /* 0x0000001029067812 */ /* 0x000fc600078e3cff */
[----:B-1----:R-:W2:Y:S04]  /*afb0*/  LDL.LU R36, [R1+0x160] ;  /* 0x0001600001247983 */ /* 0x002ea80000300800 */
[----:B------:R-:W-:Y:S04]  /*afc0*/  STL [R1+0x150], R10 ;  /* 0x0001500a01007387 */ /* 0x000fe80000100800 */
[----:B------:R-:W-:Y:S04]  /*afd0*/  STL [R1+0x14c], R11 ;  /* 0x00014c0b01007387 */ /* 0x000fe80000100800 */
[----:B----4-:R0:W-:Y:S04]  /*afe0*/  STS.U8 [R41+UR9+0x3c00], R38 ;  /* 0x003c002629007988 */ /* 0x0101e80008000009 */
[----:B0-----:R-:W4:Y:S04]  /*aff0*/  LDL.LU R38, [R1+0x260] ;  /* 0x0002600001267983 */ /* 0x001f280000300800 */
[----:B------:R0:W-:Y:S04]  /*b000*/  STS.U8 [R6+UR9+0x480], R39 ;  /* 0x0004802706007988 */ /* 0x0001e80008000009 */
[----:B------:R-:W4:Y:S04]  /*b010*/  LDL.LU R29, [R1+0x16c] ;  /* 0x00016c00011d7983 */ /* 0x000f280000300800 */
[----:B0-----:R-:W4:Y:S01]  /*b020*/  LDL.LU R39, [R1+0x168] ;  /* 0x0001680001277983 */ /* 0x001f220000300800 */
[----:B------:R-:W-:Y:S01]  /*b030*/  PRMT R20, RZ, 0x7610, R20 ;  /* 0x00007610ff147816 */ /* 0x000fe20000000014 */
[----:B------:R-:W-:-:S05]  /*b040*/  VIADD R3, R40, 0xffffffe0 ;  /* 0xffffffe028037836 */ /* 0x000fca0000000000 */
[----:B------:R0:W4:Y:S01]  /*b050*/  @!P0 LDG.E.U8 R20, desc[UR18][R10.64] ;  /* 0x000000120a148981 */ /* 0x000122000c1e1100 */
[----:B------:R-:W-:Y:S01]  /*b060*/  ISETP.GE.U32.AND P0, PT, R3, 0x7fffff61, PT ;  /* 0x7fffff610300780c */ /* 0x000fe20003f06070 */
[----:B------:R-:W-:Y:S01]  /*b070*/  IMAD R3, R4, 0x1f, RZ ;  /* 0x0000001f04037824 */ /* 0x000fe200078e02ff */
[----:B------:R-:W-:-:S04]  /*b080*/  PRMT R19, RZ, 0x7610, R19 ;  /* 0x00007610ff137816 */ /* 0x000fc80000000013 */
[----:B0-----:R-:W-:-:S04]  /*b090*/  IADD3 R10, P1, PT, R3, R0, RZ ;  /* 0x00000000030a7210 */ /* 0x001fc80007f3e0ff */
[----:B------:R-:W-:Y:S01]  /*b0a0*/  LEA.HI.X.SX32 R11, R3, R2, 0x1, P1 ;  /* 0x00000002030b7211 */ /* 0x000fe200008f0eff */
[----:B------:R-:W-:Y:S01]  /*b0b0*/  VIADD R3, R40, 0xffffffd8 ;  /* 0xffffffd828037836 */ /* 0x000fe20000000000 */
[----:B------:R-:W-:Y:S04]  /*b0c0*/  STS.U8 [R6+UR9+0x880], R27 ;  /* 0x0008801b06007988 */ /* 0x000fe80008000009 */
[----:B------:R0:W4:Y:S01]  /*b0d0*/  @!P0 LDG.E.U8 R19, desc[UR18][R10.64] ;  /* 0x000000120a138981 */ /* 0x000122000c1e1100 */
[----:B------:R-:W-:Y:S01]  /*b0e0*/  ISETP.GE.U32.AND P0, PT, R3, 0x7fffff59, PT ;  /* 0x7fffff590300780c */ /* 0x000fe20003f06070 */
[----:B------:R-:W-:Y:S02]  /*b0f0*/  IMAD R3, R4, 0x27, RZ ;  /* 0x0000002704037824 */ /* 0x000fe400078e02ff */
[----:B------:R1:W-:Y:S04]  /*b100*/  STS.U8 [R6+UR9+0xc80], R30 ;  /* 0x000c801e06007988 */ /* 0x0003e80008000009 */
[----:B------:R0:W-:Y:S04]  /*b110*/  STS.U8 [R6+UR9+0x1080], R31 ;  /* 0x0010801f06007988 */ /* 0x0001e80008000009 */
[----:B-1----:R-:W4:Y:S04]  /*b120*/  LDL.LU R30, [R1+0x25c] ;  /* 0x00025c00011e7983 */ /* 0x002f280000300800 */
[----:B0-----:R-:W4:Y:S04]  /*b130*/  LDL.LU R31, [R1+0x174] ;  /* 0x00017400011f7983 */ /* 0x001f280000300800 */
[----:B------:R0:W-:Y:S04]  /*b140*/  STL [R1+0x15c], R10 ;  /* 0x00015c0a01007387 */ /* 0x0001e80000100800 */
[----:B------:R1:W-:Y:S01]  /*b150*/  STL [R1+0x158], R11 ;  /* 0x0001580b01007387 */ /* 0x0003e20000100800 */
[----:B0-----:R-:W-:-:S04]  /*b160*/  IADD3 R10, P1, PT, R3, R0, RZ ;  /* 0x00000000030a7210 */ /* 0x001fc80007f3e0ff */
[----:B-1----:R-:W-:Y:S01]  /*b170*/  LEA.HI.X.SX32 R11, R3, R2, 0x1, P1 ;  /* 0x00000002030b7211 */ /* 0x002fe200008f0eff */
[----:B---3--:R0:W-:Y:S04]  /*b180*/  STS.U8 [R6+UR9+0x1480], R32 ;  /* 0x0014802006007988 */ /* 0x0081e80008000009 */
[----:B--2---:R1:W-:Y:S04]  /*b190*/  STS.U8 [R6+UR9+0x1880], R35 ;  /* 0x0018802306007988 */ /* 0x0043e80008000009 */
[----:B0-----:R-:W2:Y:S04]  /*b1a0*/  LDL.LU R32, [R1+0x170] ;  /* 0x0001700001207983 */ /* 0x001ea80000300800 */
[----:B-1----:R-:W3:Y:S04]  /*b1b0*/  LDL.LU R35, [R1+0x258] ;  /* 0x0002580001237983 */ /* 0x002ee80000300800 */
[----:B------:R-:W-:Y:S04]  /*b1c0*/  STL [R1+0x164], R10 ;  /* 0x0001640a01007387 */ /* 0x000fe80000100800 */
[----:B------:R0:W-:Y:S04]  /*b1d0*/  STS.U8 [R6+UR9+0x1c80], R36 ;  /* 0x001c802406007988 */ /* 0x0001e80008000009 */
[----:B------:R-:W-:Y:S04]  /*b1e0*/  STL [R1+0x160], R11 ;  /* 0x0001600b01007387 */ /* 0x000fe80000100800 */
[----:B0-----:R-:W3:Y:S04]  /*b1f0*/  LDL.LU R36, [R1+0x250] ;  /* 0x0002500001247983 */ /* 0x001ee80000300800 */
[----:B----4-:R0:W-:Y:S04]  /*b200*/  STS.U8 [R6+UR9+0x2080], R38 ;  /* 0x0020802606007988 */ /* 0x0101e80008000009 */
[----:B0-----:R-:W4:Y:S04]  /*b210*/  LDL.LU R38, [R1+0x17c] ;  /* 0x00017c0001267983 */ /* 0x001f280000300800 */
[----:B------:R-:W-:Y:S04]  /*b220*/  STS.U8 [R6+UR9+0x2480], R29 ;  /* 0x0024801d06007988 */ /* 0x000fe80008000009 */
[----:B------:R0:W-:Y:S04]  /*b230*/  STS.U8 [R6+UR9+0x2880], R39 ;  /* 0x0028802706007988 */ /* 0x0001e80008000009 */
        /* <DEDUP_REMOVED lines=9> */
[----:B------:R-:W-:-:S04]  /*b2d0*/  VIADD R3, R40, 0xffffffc8 ;  /* 0xffffffc828037836 */ /* 0x000fc80000000000 */
[----:B------:R0:W4:Y:S01]  /*b2e0*/  @!P0 LDG.E.U8 R17, desc[UR18][R10.64] ;  /* 0x000000120a118981 */ /* 0x000122000c1e1100 */
[----:B------:R-:W-:Y:S01]  /*b2f0*/  ISETP.GE.U32.AND P0, PT, R3, 0x7fffff49, PT ;  /* 0x7fffff490300780c */ /* 0x000fe20003f06070 */
[----:B------:R-:W-:Y:S02]  /*b300*/  IMAD R3, R4, 0x37, RZ ;  /* 0x0000003704037824 */ /* 0x000fe400078e02ff */
[----:B------:R0:W-:Y:S01]  /*b310*/  STL [R1+0x16c], R10 ;  /* 0x00016c0a01007387 */ /* 0x0001e20000100800 */
[----:B------:R-:W-:-:S03]  /*b320*/  PRMT R16, RZ, 0x7610, R16 ;  /* 0x00007610ff107816 */ /* 0x000fc60000000010 */
[----:B------:R1:W-:Y:S04]  /*b330*/  STL [R1+0x168], R11 ;  /* 0x0001680b01007387 */ /* 0x0003e80000100800 */
[----:B------:R1:W-:Y:S01]  /*b340*/  STS.U8 [R6+UR9+0x2c80], R30 ;  /* 0x002c801e06007988 */ /* 0x0003e20008000009 */
[----:B0-----:R-:W-:-:S03]  /*b350*/  IADD3 R10, P1, PT, R3, R0, RZ ;  /* 0x00000000030a7210 */ /* 0x001fc60007f3e0ff */
[----:B------:R-:W4:Y:S01]  /*b360*/  LDL.LU R27, [R1+0x254] ;  /* 0x00025400011b7983 */ /* 0x000f220000300800 */
[----:B-1----:R-:W-:Y:S01]  /*b370*/  LEA.HI.X.SX32 R11, R3, R2, 0x1, P1 ;  /* 0x00000002030b7211 */ /* 0x002fe200008f0eff */
[----:B------:R-:W-:Y:S02]  /*b380*/  VIADD R3, R40, 0xffffffc0 ;  /* 0xffffffc028037836 */ /* 0x000fe40000000000 */
[----:B------:R0:W-:Y:S04]  /*b390*/  STS.U8 [R6+UR9+0x3080], R31 ;  /* 0x0030801f06007988 */ /* 0x0001e80008000009 */
[----:B------:R-:W4:Y:S04]  /*b3a0*/  LDL.LU R30, [R1+0x184] ;  /* 0x00018400011e7983 */ /* 0x000f280000300800 */
[----:B------:R1:W4:Y:S04]  /*b3b0*/  @!P0 LDG.E.U8 R16, desc[UR18][R10.64] ;  /* 0x000000120a108981 */ /* 0x000328000c1e1100 */
[----:B0-----:R-:W4:Y:S01]  /*b3c0*/  LDL.LU R31, [R1+0x180] ;  /* 0x00018000011f7983 */ /* 0x001f220000300800 */
[----:B------:R-:W-:Y:S01]  /*b3d0*/  ISETP.GE.U32.AND P0, PT, R3, 0x7fffff41, PT ;  /* 0x7fffff410300780c */ /* 0x000fe20003f06070 */
[----:B------:R-:W-:-:S02]  /*b3e0*/  IMAD R3, R4, 0x3f, RZ ;  /* 0x0000003f04037824 */ /* 0x000fc400078e02ff */
[----:B------:R1:W-:Y:S04]  /*b3f0*/  STL [R1+0x174], R10 ;  /* 0x0001740a01007387 */ /* 0x0003e80000100800 */
[----:B------:R0:W-:Y:S01]  /*b400*/  STL [R1+0x170], R11 ;  /* 0x0001700b01007387 */ /* 0x0001e20000100800 */
[----:B-1----:R-:W-:-:S03]  /*b410*/  IADD3 R10, P1, PT, R3, R0, RZ ;  /* 0x00000000030a7210 */ /* 0x002fc60007f3e0ff */
[----:B--2---:R-:W-:Y:S04]  /*b420*/  STS.U8 [R6+UR9+0x3480], R32 ;  /* 0x0034802006007988 */ /* 0x004fe80008000009 */
[----:B---3--:R1:W-:Y:S01]  /*b430*/  STS.U8 [R6+UR9+0x3880], R35 ;  /* 0x0038802306007988 */ /* 0x0083e20008000009 */
[----:B0-----:R-:W-:-:S03]  /*b440*/  LEA.HI.X.SX32 R11, R3, R2, 0x1, P1 ;  /* 0x00000002030b7211 */ /* 0x001fc600008f0eff */
[----:B-1----:R-:W2:Y:S04]  /*b450*/  LDL.LU R35, [R1+0x24c] ;  /* 0x00024c0001237983 */ /* 0x002ea80000300800 */
[----:B------:R-:W3:Y:S04]  /*b460*/  LDL.LU R32, [R1+0x18c] ;  /* 0x00018c0001207983 */ /* 0x000ee80000300800 */
[----:B------:R0:W-:Y:S04]  /*b470*/  STS.U8 [R6+UR9+0x3c80], R36 ;  /* 0x003c802406007988 */ /* 0x0001e80008000009 */
[----:B0-----:R-:W3:Y:S04]  /*b480*/  LDL.LU R36, [R1+0x188] ;  /* 0x0001880001247983 */ /* 0x001ee80000300800 */
[----:B----4-:R0:W-:Y:S04]  /*b490*/  STS.U8 [R6+UR9+0x80], R38 ;  /* 0x0000802606007988 */ /* 0x0101e80008000009 */
[----:B0-----:R-:W4:Y:S01]  /*b4a0*/  LDL.LU R38, [R1+0x248] ;  /* 0x0002480001267983 */ /* 0x001f220000300800 */
[----:B------:R-:W-:-:S03]  /*b4b0*/  LOP3.LUT R6, R41, 0x20, RZ, 0x3c, !PT ;  /* 0x0000002029067812 */ /* 0x000fc600078e3cff */
[----:B------:R-:W-:Y:S04]  /*b4c0*/  STL [R1+0x17c], R10 ;  /* 0x00017c0a01007387 */ /* 0x000fe80000100800 */
[----:B------:R-:W-:Y:S04]  /*b4d0*/  STL [R1+0x178], R11 ;  /* 0x0001780b01007387 */ /* 0x000fe80000100800 */
        /* <DEDUP_REMOVED lines=15> */
[----:B------:R-:W-:Y:S04]  /*b5d0*/  STS.U8 [R6+UR9+0x500], R27 ;  /* 0x0005001b06007988 */ /* 0x000fe80008000009 */
        /* <DEDUP_REMOVED lines=8> */
[----:B--2---:R0:W-:Y:S04]  /*b660*/  STS.U8 [R6+UR9+0x1100], R35 ;  /* 0x0011002306007988 */ /* 0x0041e80008000009 */
[----:B---3--:R1:W-:Y:S04]  /*b670*/  STS.U8 [R6+UR9+0x1500], R32 ;  /* 0x0015002006007988 */ /* 0x0083e80008000009 */
[----:B0-----:R-:W2:Y:S04]  /*b680*/  LDL.LU R35, [R1+0x198] ;  /* 0x0001980001237983 */ /* 0x001ea80000300800 */
[----:B------:R-:W-:Y:S04]  /*b690*/  STL [R1+0x18c], R10 ;  /* 0x00018c0a01007387 */ /* 0x000fe80000100800 */
[----:B------:R-:W-:Y:S04]  /*b6a0*/  STL [R1+0x188], R11 ;  /* 0x0001880b01007387 */ /* 0x000fe80000100800 */
[----:B------:R0:W-:Y:S04]  /*b6b0*/  STS.U8 [R6+UR9+0x1900], R36 ;  /* 0x0019002406007988 */ /* 0x0001e80008000009 */
[----:B-1----:R-:W3:Y:S04]  /*b6c0*/  LDL.LU R32, [R1+0x240] ;  /* 0x0002400001207983 */ /* 0x002ee80000300800 */
[----:B0-----:R-:W3:Y:S01]  /*b6d0*/  LDL.LU R36, [R1+0x238] ;  /* 0x0002380001247983 */ /* 0x001ee20000300800 */
[----:B------:R-:W-:Y:S01]  /*b6e0*/  PRMT R13, RZ, 0x7610, R13 ;  /* 0x00007610ff0d7816 */ /* 0x000fe2000000000d */
[----:B------:R-:W-:-:S05]  /*b6f0*/  VIADD R3, R40, 0xffffffa8 ;  /* 0xffffffa828037836 */ /* 0x000fca0000000000 */
[----:B------:R0:W3:Y:S01]  /*b700*/  @!P0 LDG.E.U8 R13, desc[UR18][R10.64] ;  /* 0x000000120a0d8981 */ /* 0x0000e2000c1e1100 */
[----:B------:R-:W-:Y:S01]  /*b710*/  ISETP.GE.U32.AND P0, PT, R3, 0x7fffff29, PT ;  /* 0x7fffff290300780c */ /* 0x000fe20003f06070 */
[----:B------:R-:W-:-:S05]  /*b720*/  IMAD R3, R4, 0x57, RZ ;  /* 0x0000005704037824 */ /* 0x000fca00078e02ff */
[----:B0-----:R-:W-:-:S04]  /*b730*/  IADD3 R10, P1, PT, R3, R0, RZ ;  /* 0x00000000030a7210 */ /* 0x001fc80007f3e0ff */
[----:B------:R-:W-:Y:S01]  /*b740*/  LEA.HI.X.SX32 R11, R3, R2, 0x1, P1 ;  /* 0x00000002030b7211 */ /* 0x000fe200008f0eff */
[----:B----4-:R0:W-:Y:S04]  /*b750*/  STS.U8 [R6+UR9+0x1d00], R38 ;  /* 0x001d002606007988 */ /* 0x0101e80008000009 */
[----:B0-----:R-:W4:Y:S04]  /*b760*/  LDL.LU R38, [R1+0x1a4] ;  /* 0x0001a40001267983 */ /* 0x001f280000300800 */
[----:B------:R-:W-:Y:S04]  /*b770*/  STS.U8 [R6+UR9+0x2100], R29 ;  /* 0x0021001d06007988 */ /* 0x000fe80008000009 */
[----:B------:R0:W-:Y:S04]  /*b780*/  STS.U8 [R6+UR9+0x2500], R39 ;  /* 0x0025002706007988 */ /* 0x0001e80008000009 */
[----:B0-----:R-:W4:Y:S04]  /*b790*/  LDL.LU R39, [R1+0x1a0] ;  /* 0x0001a00001277983 */ /* 0x001f280000300800 */
[----:B------:R-:W-:Y:S04]  /*b7a0*/  STL [R1+0x194], R10 ;  /* 0x0001940a01007387 */ /* 0x000fe80000100800 */
[----:B------:R0:W-:Y:S04]  /*b7b0*/  STL [R1+0x190], R11 ;  /* 0x0001900b01007387 */ /* 0x0001e80000100800 */
[----:B------:R-:W4:Y:S01]  /*b7c0*/  LDL.LU R26, [R1+0x23c] ;  /* 0x00023c00011a7983 */ /* 0x000f220000300800 */
[----:B------:R-:W-:Y:S01]  /*b7d0*/  PRMT R12, RZ, 0x7610, R12 ;  /* 0x00007610ff0c7816 */ /* 0x000fe2000000000c */
[----:B------:R-:W-:-:S02]  /*b7e0*/  VIADD R3, R40, 0xffffffa0 ;  /* 0xffffffa028037836 */ /* 0x000fc40000000000 */
[----:B------:R-:W4:Y:S04]  /*b7f0*/  LDL.LU R27, [R1+0x1b4] ;  /* 0x0001b400011b7983 */ /* 0x000f280000300800 */
[----:B------:R0:W4:Y:S01]  /*b800*/  @!P0 LDG.E.U8 R12, desc[UR18][R10.64] ;  /* 0x000000120a0c8981 */ /* 0x000122000c1e1100 */
[----:B------:R-:W-:Y:S01]  /*b810*/  ISETP.GE.U32.AND P0, PT, R3, 0x7fffff21, PT ;  /* 0x7fffff210300780c */ /* 0x000fe20003f06070 */
[----:B------:R-:W-:Y:S02]  /*b820*/  IMAD R3, R4, 0x5f, RZ ;  /* 0x0000005f04037824 */ /* 0x000fe400078e02ff */
[----:B------:R-:W4:Y:S03]  /*b830*/  LDL.LU R29, [R1+0x1b0] ;  /* 0x0001b000011d7983 */ /* 0x000f260000300800 */
[----:B------:R-:W-:-:S02]  /*b840*/  IADD3 R24, P1, PT, R3, R0, RZ ;  /* 0x0000000003187210 */ /* 0x000fc40007f3e0ff */
[----:B0-----:R-:W-:Y:S02]  /*b850*/  PRMT R11, RZ, 0x7610, R11 ;  /* 0x00007610ff0b7816 */ /* 0x001fe4000000000b */
[----:B------:R-:W-:Y:S01]  /*b860*/  LEA.HI.X.SX32 R25, R3, R2, 0x1, P1 ;  /* 0x0000000203197211 */ /* 0x000fe200008f0eff */
[----:B------:R-:W-:-:S04]  /*b870*/  VIADD R3, R40, 0xffffff98 ;  /* 0xffffff9828037836 */ /* 0x000fc80000000000 */
[----:B------:R0:W4:Y:S01]  /*b880*/  @!P0 LDG.E.U8 R11, desc[UR18][R24.64] ;  /* 0x00000012180b8981 */ /* 0x000122000c1e1100 */
[----:B------:R-:W-:Y:S01]  /*b890*/  ISETP.GE.U32.AND P0, PT, R3, 0x7fffff19, PT ;  /* 0x7fffff190300780c */ /* 0x000fe20003f06070 */
[----:B------:R-:W-:Y:S02]  /*b8a0*/  IMAD R3, R4, 0x67, RZ ;  /* 0x0000006704037824 */ /* 0x000fe400078e02ff */
[----:B------:R1:W-:Y:S04]  /*b8b0*/  STS.U8 [R6+UR9+0x2900], R30 ;  /* 0x0029001e06007988 */ /* 0x0003e80008000009 */
[----:B------:R0:W-:Y:S04]  /*b8c0*/  STS.U8 [R6+UR9+0x2d00], R31 ;  /* 0x002d001f06007988 */ /* 0x0001e80008000009 */
[----:B------:R-:W-:Y:S04]  /*b8d0*/  STL [R1+0x19c], R24 ;  /* 0x00019c1801007387 */ /* 0x000fe80000100800 */
[----:B------:R-:W-:Y:S04]  /*b8e0*/  STL [R1+0x198], R25 ;  /* 0x0001981901007387 */ /* 0x000fe80000100800 */
[----:B-1----:R-:W4:Y:S04]  /*b8f0*/  LDL.LU R30, [R1+0x234] ;  /* 0x00023400011e7983 */ /* 0x002f280000300800 */
[----:B0-----:R-:W4:Y:S01]  /*b900*/  LDL.LU R31, [R1+0x1c4] ;  /* 0x0001c400011f7983 */ /* 0x001f220000300800 */
[----:B------:R-:W-:-:S03]  /*b910*/  PRMT R10, RZ, 0x7610, R10 ;  /* 0x00007610ff0a7816 */ /* 0x000fc6000000000a */
[----:B--2---:R0:W-:Y:S04]  /*b920*/  STS.U8 [R6+UR9+0x3100], R35 ;  /* 0x0031002306007988 */ /* 0x0041e80008000009 */
[----:B0-----:R-:W2:Y:S04]  /*b930*/  LDL.LU R35, [R1+0x1c0] ;  /* 0x0001c00001237983 */ /* 0x001ea80000300800 */
[----:B---3--:R0:W-:Y:S04]  /*b940*/  STS.U8 [R6+UR9+0x3500], R32 ;  /* 0x0035002006007988 */ /* 0x0081e80008000009 */
[----:B------:R1:W-:Y:S01]  /*b950*/  STS.U8 [R6+UR9+0x3900], R36 ;  /* 0x0039002406007988 */ /* 0x0003e20008000009 */
[----:B0-----:R-:W-:-:S03]  /*b960*/  LOP3.LUT R32, R41, 0x30, RZ, 0x3c, !PT ;  /* 0x0000003029207812 */ /* 0x001fc600078e3cff */
[----:B-1----:R-:W3:Y:S01]  /*b970*/  LDL.LU R36, [R1+0x230] ;  /* 0x0002300001247983 */ /* 0x002ee20000300800 */
[----:B------:R-:W-:-:S03]  /*b980*/  PRMT R28, RZ, 0x7610, R28 ;  /* 0x00007610ff1c7816 */ /* 0x000fc6000000001c */
[----:B----4-:R0:W-:Y:S02]  /*b990*/  STS.U8 [R6+UR9+0x3d00], R38 ;  /* 0x003d002606007988 */ /* 0x0101e40008000009 */
[C---:B0-----:R-:W-:Y:S02]  /*b9a0*/  IADD3 R6, P1, PT, R3.reuse, R0, RZ ;  /* 0x0000000003067210 */ /* 0x041fe40007f3e0ff */
[----:B------:R-:W4:Y:S02]  /*b9b0*/  LDL.LU R38, [R1+0x1d4] ;  /* 0x0001d40001267983 */ /* 0x000f240000300800 */
[----:B------:R-:W-:Y:S01]  /*b9c0*/  LEA.HI.X.SX32 R24, R3, R2, 0x1, P1 ;  /* 0x0000000203187211 */ /* 0x000fe200008f0eff */
[----:B------:R-:W-:-:S04]  /*b9d0*/  VIADD R3, R40, 0xffffff90 ;  /* 0xffffff9028037836 */ /* 0x000fc80000000000 */
[----:B------:R-:W-:Y:S01]  /*b9e0*/  @!P0 IMAD.MOV.U32 R25, RZ, RZ, R24 ;  /* 0x000000ffff198224 */ /* 0x000fe200078e0018 */
[----:B------:R0:W-:Y:S04]  /*b9f0*/  STS.U8 [R32+UR9+0x180], R39 ;  /* 0x0001802720007988 */ /* 0x0001e80008000009 */
[----:B0-----:R-:W4:Y:S04]  /*ba00*/  LDL.LU R39, [R1+0x1d0] ;  /* 0x0001d00001277983 */ /* 0x001f280000300800 */
[----:B------:R-:W-:Y:S04]  /*ba10*/  STL [R1+0x1a4], R6 ;  /* 0x0001a40601007387 */ /* 0x000fe80000100800 */
[----:B------:R0:W-:Y:S02]  /*ba20*/  STL [R1+0x1a0], R24 ;  /* 0x0001a01801007387 */ /* 0x0001e40000100800 */
[----:B0-----:R-:W-:-:S05]  /*ba30*/  @!P0 IMAD.MOV.U32 R24, RZ, RZ, R6 ;  /* 0x000000ffff188224 */ /* 0x001fca00078e0006 */
[----:B------:R0:W4:Y:S01]  /*ba40*/  @!P0 LDG.E.U8 R10, desc[UR18][R24.64] ;  /* 0x00000012180a8981 */ /* 0x000122000c1e1100 */
[----:B------:R-:W-:Y:S01]  /*ba50*/  ISETP.GE.U32.AND P0, PT, R3, 0x7fffff11, PT ;  /* 0x7fffff110300780c */ /* 0x000fe20003f06070 */
[----:B------:R-:W-:-:S05]  /*ba60*/  IMAD R3, R4, 0x6f, RZ ;  /* 0x0000006f04037824 */ /* 0x000fca00078e02ff */
[----:B------:R-:W-:-:S04]  /*ba70*/  IADD3 R6, P1, PT, R3, R0, RZ ;  /* 0x0000000003067210 */ /* 0x000fc80007f3e0ff */
[----:B0-----:R-:W-:Y:S01]  /*ba80*/  LEA.HI.X.SX32 R24, R3, R2, 0x1, P1 ;  /* 0x0000000203187211 */ /* 0x001fe200008f0eff */
[----:B------:R-:W-:Y:S01]  /*ba90*/  STL [R1+0x1b4], R6 ;  /* 0x0001b40601007387 */ /* 0x000fe20000100800 */
[----:B------:R-:W-:-:S03]  /*baa0*/  VIADD R3, R40, 0xffffff88 ;  /* 0xffffff8828037836 */ /* 0x000fc60000000000 */
[----:B------:R0:W-:Y:S01]  /*bab0*/  STL [R1+0x1b0], R24 ;  /* 0x0001b01801007387 */ /* 0x0001e20000100800 */
[----:B------:R-:W-:Y:S02]  /*bac0*/  @!P0 IMAD.MOV.U32 R25, RZ, RZ, R24 ;  /* 0x000000ffff198224 */ /* 0x000fe400078e0018 */
[----:B0-----:R-:W-:-:S05]  /*bad0*/  @!P0 IMAD.MOV.U32 R24, RZ, RZ, R6 ;  /* 0x000000ffff188224 */ /* 0x001fca00078e0006 */
[----:B------:R0:W4:Y:S01]  /*bae0*/  @!P0 LDG.E.U8 R28, desc[UR18][R24.64] ;  /* 0x00000012181c8981 */ /* 0x000122000c1e1100 */
[----:B------:R-:W-:Y:S01]  /*baf0*/  ISETP.GE.U32.AND P0, PT, R3, 0x7fffff09, PT ;  /* 0x7fffff090300780c */ /* 0x000fe20003f06070 */
[----:B------:R-:W-:-:S05]  /*bb00*/  IMAD R3, R4, 0x77, RZ ;  /* 0x0000007704037824 */ /* 0x000fca00078e02ff */
[----:B------:R-:W-:-:S04]  /*bb10*/  IADD3 R6, P1, PT, R3, R0, RZ ;  /* 0x0000000003067210 */ /* 0x000fc80007f3e0ff */
[----:B0-----:R-:W-:Y:S01]  /*bb20*/  LEA.HI.X.SX32 R25, R3, R2, 0x1, P1 ;  /* 0x0000000203197211 */ /* 0x001fe200008f0eff */
[----:B------:R0:W-:Y:S04]  /*bb30*/  STS.U8 [R32+UR9+0x580], R26 ;  /* 0x0005801a20007988 */ /* 0x0001e80008000009 */
[----:B------:R1:W-:Y:S04]  /*bb40*/  STL [R1+0x1c4], R6 ;  /* 0x0001c40601007387 */ /* 0x0003e80000100800 */
[----:B------:R-:W-:Y:S01]  /*bb50*/  STL [R1+0x1c0], R25 ;  /* 0x0001c01901007387 */ /* 0x000fe20000100800 */
[----:B0-----:R-:W-:-:S03]  /*bb60*/  @!P0 IMAD.MOV.U32 R26, RZ, RZ, R6 ;  /* 0x000000ffff1a8224 */ /* 0x001fc600078e0006 */
[----:B-1----:R-:W4:Y:S01]  /*bb70*/  LDL.LU R6, [R1+0x22c] ;  /* 0x00022c0001067983 */ /* 0x002f220000300800 */
[----:B------:R-:W-:Y:S01]  /*bb80*/  PRMT R24, RZ, 0x7610, R24 ;  /* 0x00007610ff187816 */ /* 0x000fe20000000018 */
[----:B------:R-:W-:Y:S02]  /*bb90*/  VIADD R3, R40, 0xffffff80 ;  /* 0xffffff8028037836 */ /* 0x000fe40000000000 */
[----:B------:R0:W-:Y:S02]  /*bba0*/  STS.U8 [R32+UR9+0x980], R27 ;  /* 0x0009801b20007988 */ /* 0x0001e40008000009 */
[----:B0-----:R-:W-:-:S05]  /*bbb0*/  @!P0 IMAD.MOV.U32 R27, RZ, RZ, R25 ;  /* 0x000000ffff1b8224 */ /* 0x001fca00078e0019 */
[----:B------:R0:W4:Y:S01]  /*bbc0*/  @!P0 LDG.E.U8 R24, desc[UR18][R26.64] ;  /* 0x000000121a188981 */ /* 0x000122000c1e1100 */
[----:B------:R-:W-:Y:S01]  /*bbd0*/  ISETP.GE.U32.AND P0, PT, R3, 0x7fffff01, PT ;  /* 0x7fffff010300780c */ /* 0x000fe20003f06070 */
[----:B------:R-:W-:Y:S02]  /*bbe0*/  IMAD R3, R4, 0x7f, RZ ;  /* 0x0000007f04037824 */ /* 0x000fe400078e02ff */
[----:B------:R1:W-:Y:S03]  /*bbf0*/  STS.U8 [R32+UR9+0xd80], R29 ;  /* 0x000d801d20007988 */ /* 0x0003e60008000009 */
[C---:B------:R-:W-:Y:S01]  /*bc00*/  IADD3 R25, P1, PT, R3.reuse, R0, RZ ;  /* 0x0000000003197210 */ /* 0x040fe20007f3e0ff */
[----:B------:R2:W-:Y:S04]  /*bc10*/  STS.U8 [R32+UR9+0x1180], R30 ;  /* 0x0011801e20007988 */ /* 0x0005e80008000009 */
[----:B------:R3:W-:Y:S04]  /*bc20*/  STS.U8 [R32+UR9+0x1580], R31 ;  /* 0x0015801f20007988 */ /* 0x0007e80008000009 */
[----:B-1----:R-:W4:Y:S01]  /*bc30*/  LDL.LU R29, [R1+0x228] ;  /* 0x00022800011d7983 */ /* 0x002f220000300800 */
[----:B0-----:R-:W-:-:S03]  /*bc40*/  LEA.HI.X.SX32 R26, R3, R2, 0x1, P1 ;  /* 0x00000002031a7211 */ /* 0x001fc600008f0eff */
[----:B--2---:R-:W2:Y:S04]  /*bc50*/  LDL.LU R30, [R1+0x220] ;  /* 0x00022000011e7983 */ /* 0x004ea80000300800 */
[----:B------:R0:W-:Y:S04]  /*bc60*/  STS.U8 [R32+UR9+0x1980], R35 ;  /* 0x0019802320007988 */ /* 0x0001e80008000009 */
[----:B---3--:R-:W3:Y:S04]  /*bc70*/  LDL.LU R31, [R1+0x218] ;  /* 0x00021800011f7983 */ /* 0x008ee80000300800 */
[----:B0-----:R-:W3:Y:S04]  /*bc80*/  LDL.LU R35, [R1+0x1dc] ;  /* 0x0001dc0001237983 */ /* 0x001ee80000300800 */
[----:B------:R0:W-:Y:S04]  /*bc90*/  STL [R1+0x808], R4 ;  /* 0x0008080401007387 */ /* 0x0001e80000100800 */
[----:B------:R1:W-:Y:S04]  /*bca0*/  STS.U8 [R32+UR9+0x1d80], R36 ;  /* 0x001d802420007988 */ /* 0x0003e80008000009 */
[----:B0-----:R-:W3:Y:S04]  /*bcb0*/  LDL.LU R4, [R1+0x1f4] ;  /* 0x0001f40001047983 */ /* 0x001ee80000300800 */
[----:B------:R-:W-:Y:S04]  /*bcc0*/  STL [R1+0x80c], R0 ;  /* 0x00080c0001007387 */ /* 0x000fe80000100800 */
[----:B------:R-:W-:Y:S04]  /*bcd0*/  STL [R1+0x810], R2 ;  /* 0x0008100201007387 */ /* 0x000fe80000100800 */
[----:B------:R-:W-:Y:S04]  /*bce0*/  STL [R1+0x1d4], R25 ;  /* 0x0001d41901007387 */ /* 0x000fe80000100800 */
[----:B------:R0:W-:Y:S04]  /*bcf0*/  STL [R1+0x1d0], R26 ;  /* 0x0001d01a01007387 */ /* 0x0001e80000100800 */
[----:B-1----:R-:W3:Y:S01]  /*bd00*/  LDL.LU R36, [R1+0x1e4] ;  /* 0x0001e40001247983 */ /* 0x002ee20000300800 */
[----:B------:R-:W-:-:S02]  /*bd10*/  @!P0 IMAD.MOV.U32 R27, RZ, RZ, R26 ;  /* 0x000000ffff1b8224 */ /* 0x000fc400078e001a */
[----:B0-----:R-:W-:Y:S01]  /*bd20*/  @!P0 IMAD.MOV.U32 R26, RZ, RZ, R25 ;  /* 0x000000ffff1a8224 */ /* 0x001fe200078e0019 */
[----:B----4-:R0:W-:Y:S04]  /*bd30*/  STS.U8 [R32+UR9+0x2180], R38 ;  /* 0x0021802620007988 */ /* 0x0101e80008000009 */
[----:B0-----:R-:W4:Y:S04]  /*bd40*/  LDL.LU R38, [R1+0xe4] ;  /* 0x0000e40001267983 */ /* 0x001f280000300800 */
[----:B------:R0:W-:Y:S04]  /*bd50*/  STS.U8 [R32+UR9+0x2580], R39 ;  /* 0x0025802720007988 */ /* 0x0001e80008000009 */
[----:B0-----:R-:W4:Y:S04]  /*bd60*/  LDL.LU R39, [R1+0xbc] ;  /* 0x0000bc0001277983 */ /* 0x001f280000300800 */
[----:B------:R-:W4:Y:S04]  /*bd70*/  LDL.LU R40, [R1+0xa8] ;  /* 0x0000a80001287983 */ /* 0x000f280000300800 */
[----:B------:R-:W4:Y:S04]  /*bd80*/  LDL.LU R25, [R1+0xa4] ;  /* 0x0000a40001197983 */ /* 0x000f280000300800 */
[----:B------:R0:W-:Y:S04]  /*bd90*/  STS.U8 [R32+UR9+0x2980], R6 ;  /* 0x0029800620007988 */ /* 0x0001e80008000009 */
[----:B0-----:R-:W4:Y:S01]  /*bda0*/  LDL.LU R6, [R1+0x9c] ;  /* 0x00009c0001067983 */ /* 0x001f220000300800 */
[----:B------:R-:W-:-:S03]  /*bdb0*/  LOP3.LUT R0, R41, 0x40, RZ, 0x3c, !PT ;  /* 0x0000004029007812 */ /* 0x000fc600078e3cff */
[----:B------:R0:W-:Y:S04]  /*bdc0*/  STS.U8 [R32+UR9+0x2d80], R29 ;  /* 0x002d801d20007988 */ /* 0x0001e80008000009 */
[----:B--2---:R1:W-:Y:S04]  /*bdd0*/  STS.U8 [R32+UR9+0x3180], R30 ;  /* 0x0031801e20007988 */ /* 0x0043e80008000009 */
[----:B0-----:R-:W2:Y:S04]  /*bde0*/  LDL.LU R29, [R1+0x90] ;  /* 0x00009000011d7983 */ /* 0x001ea80000300800 */
[----:B---3--:R0:W-:Y:S04]  /*bdf0*/  STS.U8 [R32+UR9+0x3580], R31 ;  /* 0x0035801f20007988 */ /* 0x0081e80008000009 */
[----:B-1----:R-:W3:Y:S04]  /*be00*/  LDL.LU R30, [R1+0x8c] ;  /* 0x00008c00011e7983 */ /* 0x002ee80000300800 */
[----:B0-----:R-:W3:Y:S04]  /*be10*/  LDL.LU R31, [R1+0x84] ;  /* 0x00008400011f7983 */ /* 0x001ee80000300800 */
[----:B------:R-:W-:Y:S04]  /*be20*/  STS.U8 [R32+UR9+0x3980], R4 ;  /* 0x0039800420007988 */ /* 0x000fe80008000009 */
[----:B------:R0:W-:Y:S04]  /*be30*/  STS.U8 [R32+UR9+0x3d80], R35 ;  /* 0x003d802320007988 */ /* 0x0001e80008000009 */
[----:B0-----:R-:W3:Y:S04]  /*be40*/  LDL.LU R32, [R1+0x80] ;  /* 0x0000800001207983 */ /* 0x001ee80000300800 */
[----:B------:R-:W3:Y:S04]  /*be50*/  LDL.LU R35, [R1+0x7c] ;  /* 0x00007c0001237983 */ /* 0x000ee80000300800 */
[----:B------:R0:W-:Y:S04]  /*be60*/  STS.U8 [R0+UR9+0x200], R36 ;  /* 0x0002002400007988 */ /* 0x0001e80008000009 */
[----:B0-----:R-:W3:Y:S04]  /*be70*/  LDL.LU R36, [R1+0x70] ;  /* 0x0000700001247983 */ /* 0x001ee80000300800 */
[----:B----4-:R0:W-:Y:S04]  /*be80*/  STS.U8 [R0+UR9+0x600], R38 ;  /* 0x0006002600007988 */ /* 0x0101e80008000009 */
[----:B0-----:R-:W4:Y:S04]  /*be90*/  LDL.LU R38, [R1+0x6c] ;  /* 0x00006c0001267983 */ /* 0x001f280000300800 */
[----:B------:R0:W-:Y:S04]  /*bea0*/  STS.U8 [R0+UR9+0xa00], R39 ;  /* 0x000a002700007988 */ /* 0x0001e80008000009 */
[----:B------:R1:W-:Y:S04]  /*beb0*/  STS.U8 [R0+UR9+0xe00], R40 ;  /* 0x000e002800007988 */ /* 0x0003e80008000009 */
[----:B0-----:R-:W4:Y:S04]  /*bec0*/  LDL.LU R39, [R1+0x68] ;  /* 0x0000680001277983 */ /* 0x001f280000300800 */
[----:B-1----:R-:W4:Y:S04]  /*bed0*/  LDL.LU R40, [R1+0x5c] ;  /* 0x00005c0001287983 */ /* 0x002f280000300800 */
[----:B------:R0:W-:Y:S04]  /*bee0*/  STS.U8 [R0+UR9+0x1200], R25 ;  /* 0x0012001900007988 */ /* 0x0001e80008000009 */
[----:B------:R-:W4:Y:S04]  /*bef0*/  LDL.LU R4, [R1+0x50] ;  /* 0x0000500001047983 */ /* 0x000f280000300800 */
[----:B0-----:R-:W4:Y:S04]  /*bf00*/  LDL.LU R25, [R1+0x54] ;  /* 0x0000540001197983 */ /* 0x001f280000300800 */
[----:B------:R0:W-:Y:S04]  /*bf10*/  STS.U8 [R0+UR9+0x1600], R6 ;  /* 0x0016000600007988 */ /* 0x0001e80008000009 */
[----:B0-----:R-:W4:Y:S01]  /*bf20*/  LDL.LU R6, [R1+0x4c] ;  /* 0x00004c0001067983 */ /* 0x001f220000300800 */
[----:B------:R-:W-:-:S03]  /*bf30*/  LOP3.LUT R2, R41, 0x50, RZ, 0x3c, !PT ;  /* 0x0000005029027812 */ /* 0x000fc600078e3cff */
[----:B--2---:R0:W-:Y:S04]  /*bf40*/  STS.U8 [R0+UR9+0x1a00], R29 ;  /* 0x001a001d00007988 */ /* 0x0041e80008000009 */
[----:B---3--:R1:W-:Y:S04]  /*bf50*/  STS.U8 [R0+UR9+0x1e00], R30 ;  /* 0x001e001e00007988 */ /* 0x0083e80008000009 */
[----:B0-----:R-:W2:Y:S04]  /*bf60*/  LDL.LU R29, [R1+0x40] ;  /* 0x00004000011d7983 */ /* 0x001ea80000300800 */
[----:B------:R0:W-:Y:S04]  /*bf70*/  STS.U8 [R0+UR9+0x2200], R31 ;  /* 0x0022001f00007988 */ /* 0x0001e80008000009 */
[----:B-1----:R-:W3:Y:S04]  /*bf80*/  LDL.LU R30, [R1+0x34] ;  /* 0x00003400011e7983 */ /* 0x002ee80000300800 */
[----:B0-----:R-:W3:Y:S04]  /*bf90*/  LDL.LU R31, [R1+0x2c] ;  /* 0x00002c00011f7983 */ /* 0x001ee80000300800 */
[----:B------:R0:W-:Y:S04]  /*bfa0*/  STS.U8 [R0+UR9+0x2600], R32 ;  /* 0x0026002000007988 */ /* 0x0001e80008000009 */
[----:B------:R1:W-:Y:S04]  /*bfb0*/  STS.U8 [R0+UR9+0x2a00], R35 ;  /* 0x002a002300007988 */ /* 0x0003e80008000009 */
[----:B0-----:R-:W3:Y:S04]  /*bfc0*/  LDL.LU R32, [R1+0x28] ;  /* 0x0000280001207983 */ /* 0x001ee80000300800 */
[----:B-1----:R-:W3:Y:S04]  /*bfd0*/  LDL.LU R35, [R1+0x20] ;  /* 0x0000200001237983 */ /* 0x002ee80000300800 */
        /* <DEDUP_REMOVED lines=8> */
[----:B------:R-:W-:Y:S04]  /*c060*/  STS.U8 [R0+UR9+0x3e00], R4 ;  /* 0x003e000400007988 */ /* 0x000fe80008000009 */
[----:B------:R-:W-:Y:S04]  /*c070*/  STS.U8 [R2+UR9+0x280], R25 ;  /* 0x0002801902007988 */ /* 0x000fe80008000009 */
[----:B------:R-:W-:Y:S04]  /*c080*/  STS.U8 [R2+UR9+0x680], R6 ;  /* 0x0006800602007988 */ /* 0x000fe80008000009 */
[----:B------:R0:W-:Y:S04]  /*c090*/  STS.U8 [R2+UR9+0xa80], R5 ;  /* 0x000a800502007988 */ /* 0x0001e80008000009 */
[----:B0-----:R-:W4:Y:S01]  /*c0a0*/  LDL.LU R5, [R1+0x884] ;  /* 0x0008840001057983 */ /* 0x001f220000300800 */
[----:B------:R-:W-:-:S03]  /*c0b0*/  LOP3.LUT R0, R41, 0x60, RZ, 0x3c, !PT ;  /* 0x0000006029007812 */ /* 0x000fc600078e3cff */
[----:B--2---:R-:W-:Y:S04]  /*c0c0*/  STS.U8 [R2+UR9+0xe80], R29 ;  /* 0x000e801d02007988 */ /* 0x004fe80008000009 */
[----:B---3--:R-:W-:Y:S04]  /*c0d0*/  STS.U8 [R2+UR9+0x1280], R30 ;  /* 0x0012801e02007988 */ /* 0x008fe80008000009 */
[----:B------:R-:W-:Y:S01]  /*c0e0*/  STS.U8 [R2+UR9+0x1680], R31 ;  /* 0x0016801f02007988 */ /* 0x000fe20008000009 */
[----:B------:R-:W-:-:S06]  /*c0f0*/  PRMT R23, RZ, 0x7610, R23 ;  /* 0x00007610ff177816 */ /* 0x000fcc0000000017 */
[----:B------:R0:W2:Y:S04]  /*c100*/  @!P0 LDG.E.U8 R23, desc[UR18][R26.64] ;  /* 0x000000121a178981 */ /* 0x0000a8000c1e1100 */
[----:B------:R-:W-:Y:S04]  /*c110*/  STS.U8 [R2+UR9+0x1a80], R32 ;  /* 0x001a802002007988 */ /* 0x000fe80008000009 */
[----:B------:R-:W-:Y:S04]  /*c120*/  STS.U8 [R2+UR9+0x1e80], R35 ;  /* 0x001e802302007988 */ /* 0x000fe80008000009 */
[----:B------:R-:W-:Y:S04]  /*c130*/  STS.U8 [R2+UR9+0x2280], R36 ;  /* 0x0022802402007988 */ /* 0x000fe80008000009 */
[----:B----4-:R-:W-:Y:S04]  /*c140*/  STS.U8 [R2+UR9+0x2680], R38 ;  /* 0x0026802602007988 */ /* 0x010fe80008000009 */
[----:B------:R-:W-:Y:S04]  /*c150*/  STS.U8 [R2+UR9+0x2a80], R39 ;  /* 0x002a802702007988 */ /* 0x000fe80008000009 */
        /* <DEDUP_REMOVED lines=10> */
[----:B------:R1:W-:Y:S04]  /*c200*/  STS.U8 [R0+UR9+0x1700], R81 ;  /* 0x0017005100007988 */ /* 0x0003e80008000009 */
[----:B------:R-:W-:Y:S04]  /*c210*/  STS.U8 [R0+UR9+0x1b00], R80 ;  /* 0x001b005000007988 */ /* 0x000fe80008000009 */
[----:B------:R-:W-:Y:S04]  /*c220*/  STS.U8 [R0+UR9+0x1f00], R79 ;  /* 0x001f004f00007988 */ /* 0x000fe80008000009 */
[----:B------:R-:W-:Y:S04]  /*c230*/  STS.U8 [R0+UR9+0x2300], R78 ;  /* 0x0023004e00007988 */ /* 0x000fe80008000009 */
[----:B------:R-:W-:Y:S04]  /*c240*/  STS.U8 [R0+UR9+0x2700], R77 ;  /* 0x0027004d00007988 */ /* 0x000fe80008000009 */
[----:B------:R-:W-:Y:S04]  /*c250*/  STS.U8 [R0+UR9+0x2b00], R76 ;  /* 0x002b004c00007988 */ /* 0x000fe80008000009 */
[----:B------:R-:W-:Y:S04]  /*c260*/  STS.U8 [R0+UR9+0x2f00], R75 ;  /* 0x002f004b00007988 */ /* 0x000fe80008000009 */
[----:B------:R-:W-:Y:S04]  /*c270*/  STS.U8 [R0+UR9+0x3300], R74 ;  /* 0x0033004a00007988 */ /* 0x000fe80008000009 */
[----:B------:R3:W-:Y:S04]  /*c280*/  STL [R1+0x814], R5 ;  /* 0x0008140501007387 */ /* 0x0007e80000100800 */
[----:B-1----:R-:W4:Y:S04]  /*c290*/  LDL.LU R81, [R1+0x210] ;  /* 0x0002100001517983 */ /* 0x002f280000300800 */
[----:B------:R-:W2:Y:S04]  /*c2a0*/  LDL.LU R83, [R1+0x20c] ;  /* 0x00020c0001537983 */ /* 0x000ea80000300800 */
[----:B------:R-:W2:Y:S04]  /*c2b0*/  LDL.LU R85, [R1+0x208] ;  /* 0x0002080001557983 */ /* 0x000ea80000300800 */
[----:B------:R-:W2:Y:S04]  /*c2c0*/  LDL.LU R87, [R1+0x204] ;  /* 0x0002040001577983 */ /* 0x000ea80000300800 */
[----:B------:R-:W2:Y:S01]  /*c2d0*/  LDL.LU R88, [R1+0x200] ;  /* 0x0002000001587983 */ /* 0x000ea20000300800 */
[----:B------:R-:W-:-:S03]  /*c2e0*/  IMAD R3, R41, R5, RZ ;  /* 0x0000000529037224 */ /* 0x000fc600078e02ff */
[----:B------:R-:W2:Y:S04]  /*c2f0*/  LDL.LU R90, [R1+0x1fc] ;  /* 0x0001fc00015a7983 */ /* 0x000ea80000300800 */
[----:B------:R-:W2:Y:S04]  /*c300*/  LDL.LU R89, [R1+0x1f8] ;  /* 0x0001f80001597983 */ /* 0x000ea80000300800 */
[----:B------:R-:W2:Y:S04]  /*c310*/  LDL.LU R91, [R1+0x1f0] ;  /* 0x0001f000015b7983 */ /* 0x000ea80000300800 */
[----:B------:R-:W2:Y:S04]  /*c320*/  LDL.LU R92, [R1+0x1ec] ;  /* 0x0001ec00015c7983 */ /* 0x000ea80000300800 */
[----:B---3--:R-:W3:Y:S04]  /*c330*/  LDL.LU R5, [R1+0x1e8] ;  /* 0x0001e80001057983 */ /* 0x008ee80000300800 */
[----:B------:R-:W-:Y:S04]  /*c340*/  STS.U8 [R0+UR9+0x3700], R9 ;  /* 0x0037000900007988 */ /* 0x000fe80008000009 */
[----:B------:R-:W3:Y:S04]  /*c350*/  LDL.LU R26, [R1+0x1e0] ;  /* 0x0001e000011a7983 */ /* 0x000ee80000300800 */
[----:B------:R-:W-:Y:S04]  /*c360*/  STS.U8 [R0+UR9+0x3b00], R8 ;  /* 0x003b000800007988 */ /* 0x000fe80008000009 */
[----:B------:R-:W3:Y:S04]  /*c370*/  LDL.LU R27, [R1+0x1d8] ;  /* 0x0001d800011b7983 */ /* 0x000ee80000300800 */
[----:B------:R1:W-:Y:S04]  /*c380*/  STS.U8 [R0+UR9+0x3f00], R7 ;  /* 0x003f000700007988 */ /* 0x0003e80008000009 */
[----:B------:R-:W3:Y:S04]  /*c390*/  LDL.LU R2, [R1+0x11c] ;  /* 0x00011c0001027983 */ /* 0x000ee80000300800 */
[----:B-1----:R-:W3:Y:S04]  /*c3a0*/  LDL.LU R0, [R1+0x118] ;  /* 0x0001180001007983 */ /* 0x002ee80000300800 */
[----:B------:R-:W3:Y:S04]  /*c3b0*/  LDL.LU R4, [R1+0x114] ;  /* 0x0001140001047983 */ /* 0x000ee80000300800 */
[----:B------:R-:W3:Y:S04]  /*c3c0*/  LDL.LU R25, [R1+0x110] ;  /* 0x0001100001197983 */ /* 0x000ee80000300800 */
[----:B------:R-:W3:Y:S04]  /*c3d0*/  LDL.LU R29, [R1+0x100] ;  /* 0x00010000011d7983 */ /* 0x000ee80000300800 */
[----:B------:R-:W0:Y:S04]  /*c3e0*/  LDL.LU R30, [R1+0xfc] ;  /* 0x0000fc00011e7983 */ /* 0x000e280000300800 */
[----:B------:R-:W3:Y:S04]  /*c3f0*/  LDL.LU R31, [R1+0xf8] ;  /* 0x0000f800011f7983 */ /* 0x000ee80000300800 */
[----:B------:R-:W3:Y:S04]  /*c400*/  LDL.LU R32, [R1+0xf4] ;  /* 0x0000f40001207983 */ /* 0x000ee80000300800 */
[----:B------:R-:W3:Y:S04]  /*c410*/  LDL.LU R35, [R1+0xe0] ;  /* 0x0000e00001237983 */ /* 0x000ee80000300800 */
[----:B------:R-:W3:Y:S04]  /*c420*/  LDL.LU R36, [R1+0xdc] ;  /* 0x0000dc0001247983 */ /* 0x000ee80000300800 */
[----:B------:R-:W3:Y:S04]  /*c430*/  LDL.LU R38, [R1+0xd8] ;  /* 0x0000d80001267983 */ /* 0x000ee80000300800 */
[----:B------:R-:W3:Y:S04]  /*c440*/  LDL.LU R39, [R1+0xc8] ;  /* 0x0000c80001277983 */ /* 0x000ee80000300800 */
[----:B------:R-:W3:Y:S01]  /*c450*/  LDL.LU R40, [R1+0xc4] ;  /* 0x0000c40001287983 */ /* 0x000ee20000300800 */
[----:B------:R-:W-:-:S03]  /*c460*/  LOP3.LUT R93, R41, 0x70, RZ, 0x3c, !PT ;  /* 0x00000070295d7812 */ /* 0x000fc600078e3cff */
[----:B------:R-:W3:Y:S01]  /*c470*/  LDL.LU R41, [R1+0xc0] ;  /* 0x0000c00001297983 */ /* 0x000ee20000300800 */
[C---:B------:R-:W-:Y:S01]  /*c480*/  IADD3 R6, P0, PT, R3.reuse, UR14, RZ ;  /* 0x0000000e03067c10 */ /* 0x040fe2000ff1e0ff */
[----:B------:R-:W-:Y:S01]  /*c490*/  IMAD R74, R68, UR61, RZ ;  /* 0x0000003d444a7c24 */ /* 0x000fe2000f8e02ff */
[----:B------:R-:W1:Y:S01]  /*c4a0*/  LDCU UR14, c[0x0][0x3b0] ;  /* 0x00007600ff0e77ac */ /* 0x000e620008000800 */
[----:B------:R-:W-:Y:S04]  /*c4b0*/  STS.U8 [R93+UR9+0x380], R22 ;  /* 0x000380165d007988 */ /* 0x000fe80008000009 */
[----:B------:R-:W-:Y:S04]  /*c4c0*/  STS.U8 [R93+UR9+0x780], R21 ;  /* 0x000780155d007988 */ /* 0x000fe80008000009 */
[----:B------:R-:W-:Y:S04]  /*c4d0*/  STS.U8 [R93+UR9+0xb80], R20 ;  /* 0x000b80145d007988 */ /* 0x000fe80008000009 */
[----:B------:R-:W-:Y:S01]  /*c4e0*/  STS.U8 [R93+UR9+0xf80], R19 ;  /* 0x000f80135d007988 */ /* 0x000fe20008000009 */
[----:B------:R-:W-:Y:S01]  /*c4f0*/  LEA.HI.X.SX32 R3, R3, UR15, 0x1, P0 ;  /* 0x0000000f03037c11 */ /* 0x000fe200080f0eff */
[----:B------:R-:W-:Y:S01]  /*c500*/  IMAD R42, R42, UR29, RZ ;  /* 0x0000001d2a2a7c24 */ /* 0x000fe2000f8e02ff */
[----:B------:R-:W0:Y:S01]  /*c510*/  LDCU UR15, c[0x0][0x3b0] ;  /* 0x00007600ff0f77ac */ /* 0x000e220008000800 */
        /* <DEDUP_REMOVED lines=8> */
[----:B------:R1:W-:Y:S01]  /*c5a0*/  STS.U8 [R93+UR9+0x3380], R10 ;  /* 0x0033800a5d007988 */ /* 0x0003e20008000009 */
[----:B------:R-:W-:-:S02]  /*c5b0*/  IMAD R43, R43, UR30, RZ ;  /* 0x0000001e2b2b7c24 */ /* 0x000fc4000f8e02ff */
[----:B------:R-:W-:Y:S02]  /*c5c0*/  IMAD R44, R44, UR31, RZ ;  /* 0x0000001f2c2c7c24 */ /* 0x000fe4000f8e02ff */
[----:B------:R-:W-:Y:S02]  /*c5d0*/  IMAD R45, R45, UR32, RZ ;  /* 0x000000202d2d7c24 */ /* 0x000fe4000f8e02ff */
[----:B----4-:R-:W-:Y:S02]  /*c5e0*/  IMAD R7, R81, UR4, RZ ;  /* 0x0000000451077c24 */ /* 0x010fe4000f8e02ff */
[----:B--2---:R-:W-:Y:S02]  /*c5f0*/  IMAD R8, R83, UR4, RZ ;  /* 0x0000000453087c24 */ /* 0x004fe4000f8e02ff */
[----:B------:R-:W-:Y:S02]  /*c600*/  IMAD R9, R85, UR4, RZ ;  /* 0x0000000455097c24 */ /* 0x000fe4000f8e02ff */
[----:B-1----:R-:W-:-:S02]  /*c610*/  IMAD R10, R87, UR4, RZ ;  /* 0x00000004570a7c24 */ /* 0x002fc4000f8e02ff */
[----:B------:R-:W-:Y:S02]  /*c620*/  IMAD R11, R88, UR4, RZ ;  /* 0x00000004580b7c24 */ /* 0x000fe4000f8e02ff */
[----:B------:R-:W-:Y:S02]  /*c630*/  IMAD R12, R90, UR4, RZ ;  /* 0x000000045a0c7c24 */ /* 0x000fe4000f8e02ff */
[----:B------:R-:W-:Y:S02]  /*c640*/  IMAD R13, R89, UR4, RZ ;  /* 0x00000004590d7c24 */ /* 0x000fe4000f8e02ff */
[----:B------:R-:W-:Y:S02]  /*c650*/  IMAD R14, R91, UR4, RZ ;  /* 0x000000045b0e7c24 */ /* 0x000fe4000f8e02ff */
[----:B------:R-:W-:Y:S02]  /*c660*/  IMAD R15, R92, UR4, RZ ;  /* 0x000000045c0f7c24 */ /* 0x000fe4000f8e02ff */
[----:B---3--:R-:W-:-:S02]  /*c670*/  IMAD R17, R26, UR4, RZ ;  /* 0x000000041a117c24 */ /* 0x008fc4000f8e02ff */
[----:B------:R-:W-:Y:S02]  /*c680*/  IMAD R19, R2, UR4, RZ ;  /* 0x0000000402137c24 */ /* 0x000fe4000f8e02ff */
[----:B------:R-:W-:Y:S01]  /*c690*/  IMAD R20, R0, UR4, RZ ;  /* 0x0000000400147c24 */ /* 0x000fe2000f8e02ff */
[----:B------:R-:W-:Y:S01]  /*c6a0*/  IADD3 R0, P0, PT, R7, R6, RZ ;  /* 0x0000000607007210 */ /* 0x000fe20007f1e0ff */
[----:B------:R-:W-:-:S03]  /*c6b0*/  IMAD R21, R4, UR5, RZ ;  /* 0x0000000504157c24 */ /* 0x000fc6000f8e02ff */
[----:B------:R-:W-:Y:S02]  /*c6c0*/  LEA.HI.X.SX32 R4, R7, R3, 0x1, P0 ;  /* 0x0000000307047211 */ /* 0x000fe400000f0eff */
[-C--:B------:R-:W-:Y:S01]  /*c6d0*/  IADD3 R2, P2, PT, R8, R6.reuse, RZ ;  /* 0x0000000608027210 */ /* 0x080fe20007f5e0ff */
[----:B------:R1:W-:Y:S04]  /*c6e0*/  STL [R1+0x1dc], R0 ;  /* 0x0001dc0001007387 */ /* 0x0003e80000100800 */
[----:B------:R2:W-:Y:S04]  /*c6f0*/  STL [R1+0x1d8], R4 ;  /* 0x0001d80401007387 */ /* 0x0005e80000100800 */
[----:B------:R3:W-:Y:S01]  /*c700*/  STL [R1+0x1e4], R2 ;  /* 0x0001e40201007387 */ /* 0x0007e20000100800 */
[----:B-1----:R-:W-:-:S02]  /*c710*/  IADD3 R0, P6, PT, R9, R6, RZ ;  /* 0x0000000609007210 */ /* 0x002fc40007fde0ff */
[----:B--2---:R-:W-:-:S03]  /*c720*/  IADD3 R4, P5, PT, R10, R6, RZ ;  /* 0x000000060a047210 */ /* 0x004fc60007fbe0ff */
[----:B------:R1:W-:Y:S01]  /*c730*/  STL [R1+0x1ec], R0 ;  /* 0x0001ec0001007387 */ /* 0x0003e20000100800 */
[-C--:B---3--:R-:W-:Y:S01]  /*c740*/  IADD3 R2, P1, PT, R11, R6.reuse, RZ ;  /* 0x000000060b027210 */ /* 0x088fe20007f3e0ff */
[----:B0-----:R-:W-:Y:S02]  /*c750*/  IMAD R26, R30, UR13, RZ ;  /* 0x0000000d1e1a7c24 */ /* 0x001fe4000f8e02ff */
[----:B------:R-:W-:Y:S01]  /*c760*/  STL [R1+0x210], R4 ;  /* 0x0002100401007387 */ /* 0x000fe20000100800 */
[----:B------:R-:W-:Y:S01]  /*c770*/  IMAD R30, R35, UR20, RZ ;  /* 0x00000014231e7c24 */ /* 0x000fe2000f8e02ff */
[-C--:B-1----:R-:W-:Y:S02]  /*c780*/  IADD3 R0, P0, PT, R12, R6.reuse, RZ ;  /* 0x000000060c007210 */ /* 0x082fe40007f1e0ff */
[----:B------:R0:W-:Y:S01]  /*c790*/  STL [R1+0x218], R2 ;  /* 0x0002180201007387 */ /* 0x0001e20000100800 */
[----:B------:R-:W-:Y:S02]  /*c7a0*/  IMAD R35, R39, UR23, RZ ;  /* 0x0000001727237c24 */ /* 0x000fe4000f8e02ff */
[----:B------:R-:W-:Y:S01]  /*c7b0*/  IMAD R39, R86, UR26, RZ ;  /* 0x0000001a56277c24 */ /* 0x000fe2000f8e02ff */
[----:B------:R-:W-:-:S02]  /*c7c0*/  IADD3 R86, P4, PT, R13, R6, RZ ;  /* 0x000000060d567210 */ /* 0x000fc40007f9e0ff */
[-C--:B0-----:R-:W-:Y:S01]  /*c7d0*/  LEA.HI.X.SX32 R2, R8, R3.reuse, 0x1, P2 ;  /* 0x0000000308027211 */ /* 0x081fe200010f0eff */
[----:B------:R0:W-:Y:S01]  /*c7e0*/  STL [R1+0x220], R0 ;  /* 0x0002200001007387 */ /* 0x0001e20000100800 */
[----:B------:R-:W-:Y:S01]  /*c7f0*/  IADD3 R91, P2, PT, R14, R6, RZ ;  /* 0x000000060e5b7210 */ /* 0x000fe20007f5e0ff */
[----:B------:R-:W-:Y:S02]  /*c800*/  IMAD R16, R5, UR4, RZ ;  /* 0x0000000405107c24 */ /* 0x000fe4000f8e02ff */
[----:B------:R1:W-:Y:S01]  /*c810*/  STL [R1+0x1e0], R2 ;  /* 0x0001e00201007387 */ /* 0x0003e20000100800 */
[----:B0-----:R-:W-:-:S03]  /*c820*/  LEA.HI.X.SX32 R0, R9, R3, 0x1, P6 ;  /* 0x0000000309007211 */ /* 0x001fc600030f0eff */
[----:B------:R-:W-:Y:S01]  /*c830*/  STL [R1+0x228], R86 ;  /* 0x0002285601007387 */ /* 0x000fe20000100800 */
[----:B-1----:R-:W-:-:S03]  /*c840*/  IADD3 R2, P6, PT, R15, R6, RZ ;  /* 0x000000060f027210 */ /* 0x002fc60007fde0ff */
[----:B------:R-:W-:Y:S04]  /*c850*/  STL [R1+0x818], R86 ;  /* 0x0008185601007387 */ /* 0x000fe80000100800 */
[----:B------:R0:W-:Y:S01]  /*c860*/  STL [R1+0x1e8], R0 ;  /* 0x0001e80001007387 */ /* 0x0001e20000100800 */
[----:B------:R-:W-:-:S03]  /*c870*/  IMAD R18, R27, UR4, RZ ;  /* 0x000000041b127c24 */ /* 0x000fc6000f8e02ff */
[----:B------:R-:W-:Y:S04]  /*c880*/  STL [R1+0x230], R91 ;  /* 0x0002305b01007387 */ /* 0x000fe80000100800 */
[----:B------:R1:W-:Y:S01]  /*c890*/  STL [R1+0x238], R2 ;  /* 0x0002380201007387 */ /* 0x0003e20000100800 */
[-C--:B0-----:R-:W-:Y:S02]  /*c8a0*/  LEA.HI.X.SX32 R0, R10, R3.reuse, 0x1, P5 ;  /* 0x000000030a007211 */ /* 0x081fe400028f0eff */
[----:B------:R-:W-:Y:S01]  /*c8b0*/  IADD3 R4, P5, PT, R16, R6, RZ ;  /* 0x0000000610047210 */ /* 0x000fe20007fbe0ff */
[----:B------:R0:W-:Y:S01]  /*c8c0*/  STL [R1+0x81c], R91 ;  /* 0x00081c5b01007387 */ /* 0x0001e20000100800 */
[----:B-1----:R-:W-:-:S03]  /*c8d0*/  LEA.HI.X.SX32 R2, R11, R3, 0x1, P1 ;  /* 0x000000030b027211 */ /* 0x002fc600008f0eff */
[----:B------:R1:W-:Y:S04]  /*c8e0*/  STL [R1+0x1f0], R0 ;  /* 0x0001f00001007387 */ /* 0x0003e80000100800 */
[----:B------:R-:W-:Y:S01]  /*c8f0*/  STL [R1+0x240], R4 ;  /* 0x0002400401007387 */ /* 0x000fe20000100800 */
[----:B0-----:R-:W-:-:S03]  /*c900*/  LEA.HI.X.SX32 R91, R12, R3, 0x1, P0 ;  /* 0x000000030c5b7211 */ /* 0x001fc600000f0eff */
[----:B------:R0:W-:Y:S01]  /*c910*/  STL [R1+0x214], R2 ;  /* 0x0002140201007387 */ /* 0x0001e20000100800 */
[----:B-1----:R-:W-:Y:S02]  /*c920*/  IADD3 R0, P1, PT, R17, R6, RZ ;  /* 0x0000000611007210 */ /* 0x002fe40007f3e0ff */
[----:B------:R-:W-:-:S03]  /*c930*/  LEA.HI.X.SX32 R68, R13, R3, 0x1, P4 ;  /* 0x000000030d447211 */ /* 0x000fc600020f0eff */
[----:B------:R1:W-:Y:S01]  /*c940*/  STL [R1+0x248], R0 ;  /* 0x0002480001007387 */ /* 0x0003e20000100800 */
[----:B0-----:R-:W-:Y:S02]  /*c950*/  IADD3 R2, P0, PT, R18, R6, RZ ;  /* 0x0000000612027210 */ /* 0x001fe40007f1e0ff */
[----:B------:R-:W-:-:S03]  /*c960*/  LEA.HI.X.SX32 R92, R14, R3, 0x1, P2 ;  /* 0x000000030e5c7211 */ /* 0x000fc600010f0eff */
[----:B------:R-:W-:Y:S01]  /*c970*/  STL [R1+0x250], R2 ;  /* 0x0002500201007387 */ /* 0x000fe20000100800 */
[----:B-1----:R-:W-:-:S03]  /*c980*/  IADD3 R0, P4, PT, R19, R6, RZ ;  /* 0x0000000613007210 */ /* 0x002fc60007f9e0ff */
[----:B------:R-:W-:Y:S01]  /*c990*/  STL [R1+0x21c], R91 ;  /* 0x00021c5b01007387 */ /* 0x000fe20000100800 */
[----:B------:R-:W-:Y:S01]  /*c9a0*/  IADD3 R5, P2, PT, R20, R6, RZ ;  /* 0x0000000614057210 */ /* 0x000fe20007f5e0ff */
[----:B------:R-:W-:Y:S02]  /*c9b0*/  IMAD R27, R31, UR16, RZ ;  /* 0x000000101f1b7c24 */ /* 0x000fe4000f8e02ff */
[----:B------:R-:W-:Y:S01]  /*c9c0*/  STL [R1+0x820], R91 ;  /* 0x0008205b01007387 */ /* 0x000fe20000100800 */
[----:B------:R-:W-:-:S03]  /*c9d0*/  IMAD R31, R36, UR21, RZ ;  /* 0x00000015241f7c24 */ /* 0x000fc6000f8e02ff */
[----:B------:R0:W-:Y:S01]  /*c9e0*/  STL [R1+0x258], R0 ;  /* 0x0002580001007387 */ /* 0x0001e20000100800 */
[----:B------:R-:W-:Y:S02]  /*c9f0*/  IMAD R36, R40, UR24, RZ ;  /* 0x0000001828247c24 */ /* 0x000fe4000f8e02ff */
[----:B------:R-:W-:Y:S01]  /*ca00*/  IMAD R40, R73, UR27, RZ ;  /* 0x0000001b49287c24 */ /* 0x000fe2000f8e02ff */
[----:B------:R-:W-:Y:S01]  /*ca10*/  STL [R1+0x224], R68 ;  /* 0x0002244401007387 */ /* 0x000fe20000100800 */
[----:B------:R-:W-:Y:S01]  /*ca20*/  IMAD R22, R25, UR7, RZ ;  /* 0x0000000719167c24 */ /* 0x000fe2000f8e02ff */
[-C--:B0-----:R-:W-:Y:S02]  /*ca30*/  LEA.HI.X.SX32 R0, R15, R3.reuse, 0x1, P6 ;  /* 0x000000030f007211 */ /* 0x081fe400030f0eff */
[----:B------:R-:W-:Y:S01]  /*ca40*/  STL [R1+0x824], R68 ;  /* 0x0008244401007387 */ /* 0x000fe20000100800 */
[----:B------:R-:W-:Y:S01]  /*ca50*/  IMAD R73, R82, UR60, RZ ;  /* 0x0000003c52497c24 */ /* 0x000fe2000f8e02ff */
[----:B------:R-:W-:Y:S01]  /*ca60*/  IADD3 R82, P6, PT, R21, R6, RZ ;  /* 0x0000000615527210 */ /* 0x000fe20007fde0ff */
[----:B------:R-:W-:Y:S01]  /*ca70*/  IMAD R25, R29, UR12, RZ ;  /* 0x0000000c1d197c24 */ /* 0x000fe2000f8e02ff */
[----:B------:R-:W-:Y:S01]  /*ca80*/  STL [R1+0x260], R5 ;  /* 0x0002600501007387 */ /* 0x000fe20000100800 */
[----:B------:R-:W-:-:S03]  /*ca90*/  LEA.HI.X.SX32 R4, R17, R3, 0x1, P1 ;  /* 0x0000000311047211 */ /* 0x000fc600008f0eff */
[----:B------:R0:W-:Y:S01]  /*caa0*/  STL [R1+0x234], R0 ;  /* 0x0002340001007387 */ /* 0x0001e20000100800 */
[----:B------:R-:W-:-:S03]  /*cab0*/  IADD3 R2, P1, PT, R25, R6, RZ ;  /* 0x0000000619027210 */ /* 0x000fc60007f3e0ff */
[----:B------:R-:W-:Y:S04]  /*cac0*/  STL [R1+0x828], R5 ;  /* 0x0008280501007387 */ /* 0x000fe80000100800 */
[----:B------:R-:W-:Y:S01]  /*cad0*/  STL [R1+0x22c], R92 ;  /* 0x00022c5c01007387 */ /* 0x000fe20000100800 */
[----:B0-----:R-:W-:-:S03]  /*cae0*/  LEA.HI.X.SX32 R0, R16, R3, 0x1, P5 ;  /* 0x0000000310007211 */ /* 0x001fc600028f0eff */
[----:B------:R-:W-:Y:S01]  /*caf0*/  STL [R1+0x82c], R92 ;  /* 0x00082c5c01007387 */ /* 0x000fe20000100800 */
[----:B------:R-:W-:-:S03]  /*cb00*/  IADD3 R89, P5, PT, R22, R6, RZ ;  /* 0x0000000616597210 */ /* 0x000fc60007fbe0ff */
[----:B------:R-:W-:Y:S04]  /*cb10*/  STL [R1+0x268], R82 ;  /* 0x0002685201007387 */ /* 0x000fe80000100800 */
[----:B------:R0:W-:Y:S04]  /*cb20*/  STL [R1+0x23c], R0 ;  /* 0x00023c0001007387 */ /* 0x0001e80000100800 */
[----:B------:R1:W-:Y:S04]  /*cb30*/  STL [R1+0x830], R82 ;  /* 0x0008305201007387 */ /* 0x0003e80000100800 */
[----:B------:R-:W-:Y:S01]  /*cb40*/  STL [R1+0x244], R4 ;  /* 0x0002440401007387 */ /* 0x000fe20000100800 */
[----:B0-----:R-:W-:-:S03]  /*cb50*/  LEA.HI.X.SX32 R0, R18, R3, 0x1, P0 ;  /* 0x0000000312007211 */ /* 0x001fc600000f0eff */
[----:B------:R-:W-:Y:S04]  /*cb60*/  STL [R1+0x270], R89 ;  /* 0x0002705901007387 */ /* 0x000fe80000100800 */
[----:B------:R0:W-:Y:S01]  /*cb70*/  STL [R1+0x278], R2 ;  /* 0x0002780201007387 */ /* 0x0001e20000100800 */
[----:B------:R-:W-:-:S03]  /*cb80*/  IMAD R29, R32, UR17, RZ ;  /* 0x00000011201d7c24 */ /* 0x000fc6000f8e02ff */
[----:B------:R-:W-:Y:S01]  /*cb90*/  STL [R1+0x834], R89 ;  /* 0x0008345901007387 */ /* 0x000fe20000100800 */
[----:B-1----:R-:W-:-:S03]  /*cba0*/  LEA.HI.X.SX32 R82, R19, R3, 0x1, P4 ;  /* 0x0000000313527211 */ /* 0x002fc600020f0eff */
[----:B------:R1:W-:Y:S01]  /*cbb0*/  STL [R1+0x24c], R0 ;  /* 0x00024c0001007387 */ /* 0x0003e20000100800 */
[----:B------:R-:W-:Y:S01]  /*cbc0*/  IMAD R32, R38, UR22, RZ ;  /* 0x0000001626207c24 */ /* 0x000fe2000f8e02ff */
[-C--:B0-----:R-:W-:Y:S01]  /*cbd0*/  IADD3 R2, P4, PT, R27, R6.reuse, RZ ;  /* 0x000000061b027210 */ /* 0x081fe20007f9e0ff */
[----:B------:R-:W-:Y:S01]  /*cbe0*/  IMAD R38, R41, UR25, RZ ;  /* 0x0000001929267c24 */ /* 0x000fe2000f8e02ff */
[-C--:B------:R-:W-:Y:S02]  /*cbf0*/  LEA.HI.X.SX32 R86, R20, R3.reuse, 0x1, P2 ;  /* 0x0000000314567211 */ /* 0x080fe400010f0eff */
[----:B-1----:R-:W-:Y:S01]  /*cc00*/  IADD3 R0, P0, PT, R26, R6, RZ ;  /* 0x000000061a007210 */ /* 0x002fe20007f1e0ff */
[----:B------:R-:W-:Y:S02]  /*cc10*/  IMAD R41, R72, UR28, RZ ;  /* 0x0000001c48297c24 */ /* 0x000fe4000f8e02ff */
[----:B------:R-:W-:Y:S02]  /*cc20*/  IMAD R72, R84, UR59, RZ ;  /* 0x0000003b54487c24 */ /* 0x000fe4000f8e02ff */
[----:B------:R0:W-:Y:S01]  /*cc30*/  STL [R1+0x280], R0 ;  /* 0x0002800001007387 */ /* 0x0001e20000100800 */
[----:B------:R-:W-:-:S02]  /*cc40*/  LEA.HI.X.SX32 R84, R21, R3, 0x1, P6 ;  /* 0x0000000315547211 */ /* 0x000fc400030f0eff */
[-C--:B------:R-:W-:Y:S01]  /*cc50*/  IADD3 R5, P6, PT, R30, R6.reuse, RZ ;  /* 0x000000061e057210 */ /* 0x080fe20007fde0ff */
[----:B------:R1:W-:Y:S01]  /*cc60*/  STL [R1+0x288], R2 ;  /* 0x0002880201007387 */ /* 0x0003e20000100800 */
[----:B0-----:R-:W-:-:S03]  /*cc70*/  IADD3 R0, P2, PT, R29, R6, RZ ;  /* 0x000000061d007210 */ /* 0x001fc60007f5e0ff */
[----:B------:R-:W-:Y:S01]  /*cc80*/  STL [R1+0x254], R82 ;  /* 0x0002545201007387 */ /* 0x000fe20000100800 */
[----:B------:R-:W-:-:S03]  /*cc90*/  LEA.HI.X.SX32 R90, R22, R3, 0x1, P5 ;  /* 0x00000003165a7211 */ /* 0x000fc600028f0eff */
[----:B------:R-:W-:Y:S01]  /*cca0*/  STL [R1+0x838], R82 ;  /* 0x0008385201007387 */ /* 0x000fe20000100800 */
[----:B-1----:R-:W-:-:S03]  /*ccb0*/  LEA.HI.X.SX32 R2, R25, R3, 0x1, P1 ;  /* 0x0000000319027211 */ /* 0x002fc600008f0eff */
[----:B------:R0:W-:Y:S04]  /*ccc0*/  STL [R1+0x290], R0 ;  /* 0x0002900001007387 */ /* 0x0001e80000100800 */
[----:B------:R-:W-:Y:S04]  /*ccd0*/  STL [R1+0x25c], R86 ;  /* 0x00025c5601007387 */ /* 0x000fe80000100800 */
[----:B------:R-:W-:Y:S01]  /*cce0*/  STL [R1+0x83c], R86 ;  /* 0x00083c5601007387 */ /* 0x000fe20000100800 */
[----:B0-----:R-:W-:-:S03]  /*ccf0*/  IADD3 R0, P5, PT, R31, R6, RZ ;  /* 0x000000061f007210 */ /* 0x001fc60007fbe0ff */
[----:B------:R-:W-:Y:S04]  /*cd00*/  STL [R1+0x298], R5 ;  /* 0x0002980501007387 */ /* 0x000fe80000100800 */
[----:B------:R-:W-:Y:S04]  /*cd10*/  STL [R1+0x840], R5 ;  /* 0x0008400501007387 */ /* 0x000fe80000100800 */
[----:B------:R-:W-:Y:S01]  /*cd20*/  STL [R1+0x264], R84 ;  /* 0x0002645401007387 */ /* 0x000fe20000100800 */
[----:B------:R-:W-:-:S03]  /*cd30*/  IADD3 R21, P1, PT, R32, R6, RZ ;  /* 0x0000000620157210 */ /* 0x000fc60007f3e0ff */
[----:B------:R-:W-:Y:S04]  /*cd40*/  STL [R1+0x844], R84 ;  /* 0x0008445401007387 */ /* 0x000fe80000100800 */
[----:B------:R-:W-:Y:S04]  /*cd50*/  STL [R1+0x2a0], R0 ;  /* 0x0002a00001007387 */ /* 0x000fe80000100800 */
[----:B------:R0:W-:Y:S04]  /*cd60*/  STL [R1+0x274], R2 ;  /* 0x0002740201007387 */ /* 0x0001e80000100800 */
[----:B------:R1:W-:Y:S04]  /*cd70*/  STL [R1+0x848], R0 ;  /* 0x0008480001007387 */ /* 0x0003e80000100800 */
[----:B------:R-:W-:Y:S01]  /*cd80*/  STL [R1+0x26c], R90 ;  /* 0x00026c5a01007387 */ /* 0x000fe20000100800 */
[----:B0-----:R-:W-:-:S02]  /*cd90*/  LEA.HI.X.SX32 R2, R27, R3, 0x1, P4 ;  /* 0x000000031b027211 */ /* 0x001fc400020f0eff */
[----:B-1----:R-:W-:Y:S01]  /*cda0*/  LEA.HI.X.SX32 R0, R26, R3, 0x1, P0 ;  /* 0x000000031a007211 */ /* 0x002fe200000f0eff */
[----:B------:R-:W-:Y:S01]  /*cdb0*/  STL [R1+0x84c], R90 ;  /* 0x00084c5a01007387 */ /* 0x000fe20000100800 */
[----:B------:R-:W-:-:S03]  /*cdc0*/  IADD3 R87, P0, PT, R35, R6, RZ ;  /* 0x0000000623577210 */ /* 0x000fc60007f1e0ff */
[----:B------:R-:W-:Y:S04]  /*cdd0*/  STL [R1+0x2a8], R21 ;  /* 0x0002a81501007387 */ /* 0x000fe80000100800 */
[----:B------:R0:W-:Y:S01]  /*cde0*/  STL [R1+0x27c], R0 ;  /* 0x00027c0001007387 */ /* 0x0001e20000100800 */
[----:B------:R-:W-:-:S03]  /*cdf0*/  LEA.HI.X.SX32 R84, R29, R3, 0x1, P2 ;  /* 0x000000031d547211 */ /* 0x000fc600010f0eff */
[----:B------:R-:W-:Y:S01]  /*ce00*/  STL [R1+0x850], R21 ;  /* 0x0008501501007387 */ /* 0x000fe20000100800 */
[----:B0-----:R-:W-:-:S03]  /*ce10*/  IADD3 R0, P4, PT, R36, R6, RZ ;  /* 0x0000000624007210 */ /* 0x001fc60007f9e0ff */
[----:B------:R-:W-:Y:S04]  /*ce20*/  STL [R1+0x284], R2 ;  /* 0x0002840201007387 */ /* 0x000fe80000100800 */
[----:B------:R-:W-:Y:S04]  /*ce30*/  STL [R1+0x2b0], R87 ;  /* 0x0002b05701007387 */ /* 0x000fe80000100800 */
[----:B------:R0:W-:Y:S01]  /*ce40*/  STL [R1+0x2b8], R0 ;  /* 0x0002b80001007387 */ /* 0x0001e20000100800 */
[----:B------:R-:W-:-:S03]  /*ce50*/  LEA.HI.X.SX32 R92, R30, R3, 0x1, P6 ;  /* 0x000000031e5c7211 */ /* 0x000fc600030f0eff */
[----:B------:R-:W-:Y:S01]  /*ce60*/  STL [R1+0x854], R87 ;  /* 0x0008545701007387 */ /* 0x000fe20000100800 */
[----:B0-----:R-:W-:-:S03]  /*ce70*/  IADD3 R0, P2, PT, R38, R6, RZ ;  /* 0x0000000626007210 */ /* 0x001fc60007f5e0ff */
[----:B------:R-:W-:Y:S01]  /*ce80*/  STL [R1+0x28c], R84 ;  /* 0x00028c5401007387 */ /* 0x000fe20000100800 */
[----:B------:R-:W-:-:S03]  /*ce90*/  LEA.HI.X.SX32 R2, R31, R3, 0x1, P5 ;  /* 0x000000031f027211 */ /* 0x000fc600028f0eff */
[----:B------:R0:W-:Y:S01]  /*cea0*/  STL [R1+0x2c0], R0 ;  /* 0x0002c00001007387 */ /* 0x0001e20000100800 */
[----:B------:R-:W-:-:S03]  /*ceb0*/  IADD3 R86, P5, PT, R40, R6, RZ ;  /* 0x0000000628567210 */ /* 0x000fc60007fbe0ff */
[----:B------:R-:W-:Y:S01]  /*cec0*/  STL [R1+0x858], R84 ;  /* 0x0008585401007387 */ /* 0x000fe20000100800 */
[----:B0-----:R-:W-:Y:S02]  /*ced0*/  IADD3 R0, P6, PT, R39, R6, RZ ;  /* 0x0000000627007210 */ /* 0x001fe40007fde0ff */
[----:B------:R-:W-:-:S03]  /*cee0*/  LEA.HI.X.SX32 R22, R32, R3, 0x1, P1 ;  /* 0x0000000320167211 */ /* 0x000fc600008f0eff */
[----:B------:R0:W-:Y:S01]  /*cef0*/  STL [R1+0x2c8], R0 ;  /* 0x0002c80001007387 */ /* 0x0001e20000100800 */
[----:B------:R-:W-:-:S03]  /*cf00*/  IADD3 R91, P1, PT, R41, R6, RZ ;  /* 0x00000006295b7210 */ /* 0x000fc60007f3e0ff */
[----:B------:R-:W-:Y:S01]  /*cf10*/  STL [R1+0x294], R92 ;  /* 0x0002945c01007387 */ /* 0x000fe20000100800 */
[----:B------:R-:W-:-:S03]  /*cf20*/  LEA.HI.X.SX32 R88, R35, R3, 0x1, P0 ;  /* 0x0000000323587211 */ /* 0x000fc600000f0eff */
[----:B------:R-:W-:Y:S01]  /*cf30*/  STL [R1+0x85c], R92 ;  /* 0x00085c5c01007387 */ /* 0x000fe20000100800 */
[----:B------:R-:W-:-:S03]  /*cf40*/  IADD3 R4, P0, PT, R42, R6, RZ ;  /* 0x000000062a047210 */ /* 0x000fc60007f1e0ff */
[----:B------:R-:W-:Y:S01]  /*cf50*/  STL [R1+0x2d0], R86 ;  /* 0x0002d05601007387 */ /* 0x000fe20000100800 */
[----:B0-----:R-:W-:-:S03]  /*cf60*/  LEA.HI.X.SX32 R0, R36, R3, 0x1, P4 ;  /* 0x0000000324007211 */ /* 0x001fc600020f0eff */
[----:B------:R-:W-:Y:S04]  /*cf70*/  STL [R1+0x860], R86 ;  /* 0x0008605601007387 */ /* 0x000fe80000100800 */
[----:B------:R-:W-:Y:S04]  /*cf80*/  STL [R1+0x29c], R2 ;  /* 0x00029c0201007387 */ /* 0x000fe80000100800 */
[----:B------:R-:W-:Y:S04]  /*cf90*/  STL [R1+0x864], R2 ;  /* 0x0008640201007387 */ /* 0x000fe80000100800 */
[----:B------:R-:W-:Y:S04]  /*cfa0*/  STL [R1+0x2d8], R91 ;  /* 0x0002d85b01007387 */ /* 0x000fe80000100800 */
[----:B------:R-:W-:Y:S01]  /*cfb0*/  STL [R1+0x868], R91 ;  /* 0x0008685b01007387 */ /* 0x000fe20000100800 */
[----:B------:R-:W-:-:S03]  /*cfc0*/  IADD3 R19, P4, PT, R43, R6, RZ ;  /* 0x000000062b137210 */ /* 0x000fc60007f9e0ff */
[----:B------:R-:W-:Y:S04]  /*cfd0*/  STL [R1+0x2a4], R22 ;  /* 0x0002a41601007387 */ /* 0x000fe80000100800 */
[----:B------:R-:W-:Y:S04]  /*cfe0*/  STL [R1+0x86c], R22 ;  /* 0x00086c1601007387 */ /* 0x000fe80000100800 */
[----:B------:R-:W-:Y:S04]  /*cff0*/  STL [R1+0x2e0], R4 ;  /* 0x0002e00401007387 */ /* 0x000fe80000100800 */
[----:B------:R0:W-:Y:S04]  /*d000*/  STL [R1+0x2b4], R0 ;  /* 0x0002b40001007387 */ /* 0x0001e80000100800 */
[----:B------:R-:W-:Y:S01]  /*d010*/  STL [R1+0x870], R4 ;  /* 0x0008700401007387 */ /* 0x000fe20000100800 */
[----:B------:R-:W-:-:S03]  /*d020*/  LEA.HI.X.SX32 R84, R39, R3, 0x1, P6 ;  /* 0x0000000327547211 */ /* 0x000fc600030f0eff */
[----:B------:R-:W-:Y:S01]  /*d030*/  STL [R1+0x2ac], R88 ;  /* 0x0002ac5801007387 */ /* 0x000fe20000100800 */
[----:B0-----:R-:W-:-:S03]  /*d040*/  LEA.HI.X.SX32 R0, R38, R3, 0x1, P2 ;  /* 0x0000000326007211 */ /* 0x001fc600010f0eff */
[----:B------:R-:W-:Y:S01]  /*d050*/  STL [R1+0x874], R88 ;  /* 0x0008745801007387 */ /* 0x000fe20000100800 */
[----:B------:R-:W-:-:S03]  /*d060*/  IADD3 R83, P2, PT, R44, R6, RZ ;  /* 0x000000062c537210 */ /* 0x000fc60007f5e0ff */
[----:B------:R-:W-:Y:S01]  /*d070*/  STL [R1+0x2e8], R19 ;  /* 0x0002e81301007387 */ /* 0x000fe20000100800 */
[----:B------:R-:W-:-:S03]  /*d080*/  IMAD R46, R46, UR33, RZ ;  /* 0x000000212e2e7c24 */ /* 0x000fc6000f8e02ff */
[----:B------:R0:W-:Y:S01]  /*d090*/  STL [R1+0x2bc], R0 ;  /* 0x0002bc0001007387 */ /* 0x0001e20000100800 */
[----:B------:R-:W-:-:S03]  /*d0a0*/  LEA.HI.X.SX32 R5, R40, R3, 0x1, P5 ;  /* 0x0000000328057211 */ /* 0x000fc600028f0eff */
[----:B------:R-:W-:Y:S01]  /*d0b0*/  STL [R1+0x878], R19 ;  /* 0x0008781301007387 */ /* 0x000fe20000100800 */
[-C--:B------:R-:W-:Y:S02]  /*d0c0*/  LEA.HI.X.SX32 R68, R41, R3.reuse, 0x1, P1 ;  /* 0x0000000329447211 */ /* 0x080fe400008f0eff */
[-C--:B0-----:R-:W-:Y:S01]  /*d0d0*/  IADD3 R0, P6, PT, R45, R6.reuse, RZ ;  /* 0x000000062d007210 */ /* 0x081fe20007fde0ff */
[----:B------:R-:W-:Y:S01]  /*d0e0*/  STL [R1+0x2f0], R83 ;  /* 0x0002f05301007387 */ /* 0x000fe20000100800 */
[-C--:B------:R-:W-:Y:S01]  /*d0f0*/  LEA.HI.X.SX32 R42, R42, R3.reuse, 0x1, P0 ;  /* 0x000000032a2a7211 */ /* 0x080fe200000f0eff */
[----:B------:R-:W-:Y:S01]  /*d100*/  IMAD R48, R48, UR34, RZ ;  /* 0x0000002230307c24 */ /* 0x000fe2000f8e02ff */
[----:B------:R-:W-:Y:S01]  /*d110*/  IADD3 R91, P0, PT, R46, R6, RZ ;  /* 0x000000062e5b7210 */ /* 0x000fe20007f1e0ff */
[----:B------:R0:W-:Y:S01]  /*d120*/  STL [R1+0x2f8], R0 ;  /* 0x0002f80001007387 */ /* 0x0001e20000100800 */
[----:B------:R-:W-:Y:S01]  /*d130*/  IMAD R49, R49, UR35, RZ ;  /* 0x0000002331317c24 */ /* 0x000fe2000f8e02ff */
[----:B------:R-:W-:-:S02]  /*d140*/  LEA.HI.X.SX32 R20, R43, R3, 0x1, P4 ;  /* 0x000000032b147211 */ /* 0x000fc400020f0eff */
[----:B------:R1:W-:Y:S01]  /*d150*/  STL [R1+0x87c], R83 ;  /* 0x00087c5301007387 */ /* 0x0003e20000100800 */
[----:B------:R-:W-:-:S03]  /*d160*/  IMAD R51, R51, UR36, RZ ;  /* 0x0000002433337c24 */ /* 0x000fc6000f8e02ff */
[----:B------:R-:W-:Y:S01]  /*d170*/  STL [R1+0x2c4], R84 ;  /* 0x0002c45401007387 */ /* 0x000fe20000100800 */
[-C--:B------:R-:W-:Y:S02]  /*d180*/  LEA.HI.X.SX32 R85, R44, R3.reuse, 0x1, P2 ;  /* 0x000000032c557211 */ /* 0x080fe400010f0eff */
[-C--:B0-----:R-:W-:Y:S01]  /*d190*/  LEA.HI.X.SX32 R0, R45, R3.reuse, 0x1, P6 ;  /* 0x000000032d007211 */ /* 0x081fe200030f0eff */
[----:B------:R-:W-:Y:S01]  /*d1a0*/  STL [R1+0x880], R84 ;  /* 0x0008805401007387 */ /* 0x000fe20000100800 */
[----:B------:R-:W-:-:S03]  /*d1b0*/  LEA.HI.X.SX32 R22, R46, R3, 0x1, P0 ;  /* 0x000000032e167211 */ /* 0x000fc600000f0eff */
[----:B------:R-:W-:Y:S01]  /*d1c0*/  STL [R1+0x2cc], R5 ;  /* 0x0002cc0501007387 */ /* 0x000fe20000100800 */
[----:B------:R-:W-:-:S03]  /*d1d0*/  IADD3 R21, P0, PT, R48, R6, RZ ;  /* 0x0000000630157210 */ /* 0x000fc60007f1e0ff */
[----:B------:R-:W-:Y:S01]  /*d1e0*/  STL [R1+0x2d4], R68 ;  /* 0x0002d44401007387 */ /* 0x000fe20000100800 */
[----:B------:R-:W-:Y:S01]  /*d1f0*/  IMAD R53, R53, UR37, RZ ;  /* 0x0000002535357c24 */ /* 0x000fe2000f8e02ff */
[-C--:B------:R-:W-:Y:S02]  /*d200*/  IADD3 R89, P1, PT, R49, R6.reuse, RZ ;  /* 0x0000000631597210 */ /* 0x080fe40007f3e0ff */
[----:B------:R-:W-:Y:S01]  /*d210*/  STL [R1+0x300], R91 ;  /* 0x0003005b01007387 */ /* 0x000fe20000100800 */
[----:B------:R-:W-:-:S03]  /*d220*/  IADD3 R46, P2, PT, R51, R6, RZ ;  /* 0x00000006332e7210 */ /* 0x000fc60007f5e0ff */
[----:B------:R-:W-:Y:S01]  /*d230*/  STL [R1+0x2dc], R42 ;  /* 0x0002dc2a01007387 */ /* 0x000fe20000100800 */
[----:B------:R-:W-:Y:S01]  /*d240*/  IMAD R54, R54, UR38, RZ ;  /* 0x0000002636367c24 */ /* 0x000fe2000f8e02ff */
[----:B------:R-:W-:Y:S02]  /*d250*/  LEA.HI.X.SX32 R87, R48, R3, 0x1, P0 ;  /* 0x0000000330577211 */ /* 0x000fe400000f0eff */
[----:B------:R-:W-:Y:S01]  /*d260*/  STL [R1+0x2e4], R20 ;  /* 0x0002e41401007387 */ /* 0x000fe20000100800 */
[----:B------:R-:W-:-:S03]  /*d270*/  IMAD R55, R55, UR39, RZ ;  /* 0x0000002737377c24 */ /* 0x000fc6000f8e02ff */
[----:B------:R0:W-:Y:S01]  /*d280*/  STL [R1+0x2f4], R0 ;  /* 0x0002f40001007387 */ /* 0x0001e20000100800 */
[----:B------:R-:W-:-:S03]  /*d290*/  LEA.HI.X.SX32 R82, R49, R3, 0x1, P1 ;  /* 0x0000000331527211 */ /* 0x000fc600008f0eff */
[----:B------:R-:W-:Y:S01]  /*d2a0*/  STL [R1+0x2ec], R85 ;  /* 0x0002ec5501007387 */ /* 0x000fe20000100800 */
[----:B------:R-:W-:-:S03]  /*d2b0*/  LEA.HI.X.SX32 R51, R51, R3, 0x1, P2 ;  /* 0x0000000333337211 */ /* 0x000fc600010f0eff */
[----:B------:R-:W-:Y:S01]  /*d2c0*/  STL [R1+0x2fc], R22 ;  /* 0x0002fc1601007387 */ /* 0x000fe20000100800 */
[-C--:B------:R-:W-:Y:S01]  /*d2d0*/  IADD3 R35, P0, PT, R53, R6.reuse, RZ ;  /* 0x0000000635237210 */ /* 0x080fe20007f1e0ff */
[----:B------:R-:W-:Y:S02]  /*d2e0*/  IMAD R57, R57, UR40, RZ ;  /* 0x0000002839397c24 */ /* 0x000fe4000f8e02ff */
[----:B------:R-:W-:Y:S01]  /*d2f0*/  STL [R1+0x308], R21 ;  /* 0x0003081501007387 */ /* 0x000fe20000100800 */
[----:B------:R-:W-:-:S03]  /*d300*/  IADD3 R17, P1, PT, R54, R6, RZ ;  /* 0x0000000636117210 */ /* 0x000fc60007f3e0ff */
[----:B------:R-:W2:Y:S01]  /*d310*/  LDL R48, [R1+0x2f8] ;  /* 0x0002f80001307983 */ /* 0x000ea20000100800 */
[----:B------:R-:W-:-:S03]  /*d320*/  IMAD R60, R60, UR41, RZ ;  /* 0x000000293c3c7c24 */ /* 0x000fc6000f8e02ff */
[----:B------:R-:W3:Y:S01]  /*d330*/  LDL R49, [R1+0x2b8] ;  /* 0x0002b80001317983 */ /* 0x000ee20000100800 */
[----:B------:R-:W-:-:S03]  /*d340*/  IADD3 R80, P2, PT, R55, R6, RZ ;  /* 0x0000000637507210 */ /* 0x000fc60007f5e0ff */
[----:B------:R-:W-:Y:S01]  /*d350*/  STL [R1+0x310], R89 ;  /* 0x0003105901007387 */ /* 0x000fe20000100800 */
[----:B------:R-:W-:Y:S01]  /*d360*/  IMAD R61, R61, UR42, RZ ;  /* 0x0000002a3d3d7c24 */ /* 0x000fe2000f8e02ff */
[-C--:B------:R-:W-:Y:S02]  /*d370*/  LEA.HI.X.SX32 R36, R53, R3.reuse, 0x1, P0 ;  /* 0x0000000335247211 */ /* 0x080fe400000f0eff */
[----:B------:R-:W-:Y:S01]  /*d380*/  STL [R1+0x304], R87 ;  /* 0x0003045701007387 */ /* 0x000fe20000100800 */
[----:B------:R-:W-:-:S03]  /*d390*/  LEA.HI.X.SX32 R18, R54, R3, 0x1, P1 ;  /* 0x0000000336127211 */ /* 0x000fc600008f0eff */
[----:B------:R-:W-:Y:S01]  /*d3a0*/  STL [R1+0x318], R46 ;  /* 0x0003182e01007387 */ /* 0x000fe20000100800 */
[----:B-1----:R-:W-:-:S03]  /*d3b0*/  IADD3 R83, P0, PT, R57, R6, RZ ;  /* 0x0000000639537210 */ /* 0x002fc60007f1e0ff */
[----:B------:R-:W-:Y:S01]  /*d3c0*/  STL [R1+0x30c], R82 ;  /* 0x00030c5201007387 */ /* 0x000fe20000100800 */
[----:B------:R-:W-:-:S03]  /*d3d0*/  LEA.HI.X.SX32 R81, R55, R3, 0x1, P2 ;  /* 0x0000000337517211 */ /* 0x000fc600010f0eff */
[----:B------:R-:W-:Y:S01]  /*d3e0*/  STL [R1+0x314], R51 ;  /* 0x0003143301007387 */ /* 0x000fe20000100800 */
[----:B------:R-:W-:-:S03]  /*d3f0*/  IADD3 R86, P1, PT, R60, R6, RZ ;  /* 0x000000063c567210 */ /* 0x000fc60007f3e0ff */
[----:B------:R-:W4:Y:S01]  /*d400*/  LDL R53, [R1+0x2b4] ;  /* 0x0002b40001357983 */ /* 0x000f220000100800 */
[----:B------:R-:W-:Y:S01]  /*d410*/  IMAD R64, R64, UR43, RZ ;  /* 0x0000002b40407c24 */ /* 0x000fe2000f8e02ff */
[----:B0-----:R-:W-:Y:S02]  /*d420*/  IADD3 R0, P2, PT, R61, R6, RZ ;  /* 0x000000063d007210 */ /* 0x001fe40007f5e0ff */
[----:B------:R-:W-:Y:S01]  /*d430*/  STL [R1+0x320], R35 ;  /* 0x0003202301007387 */ /* 0x000fe20000100800 */
[----:B------:R-:W-:-:S03]  /*d440*/  LEA.HI.X.SX32 R84, R57, R3, 0x1, P0 ;  /* 0x0000000339547211 */ /* 0x000fc600000f0eff */
[----:B------:R-:W-:Y:S01]  /*d450*/  STL [R1+0x328], R17 ;  /* 0x0003281101007387 */ /* 0x000fe20000100800 */
[----:B------:R-:W-:-:S03]  /*d460*/  IMAD R65, R65, UR44, RZ ;  /* 0x0000002c41417c24 */ /* 0x000fc6000f8e02ff */
[----:B------:R-:W-:Y:S01]  /*d470*/  STL [R1+0x31c], R36 ;  /* 0x00031c2401007387 */ /* 0x000fe20000100800 */
[----:B------:R-:W-:Y:S01]  /*d480*/  IMAD R67, R67, UR45, RZ ;  /* 0x0000002d43437c24 */ /* 0x000fe2000f8e02ff */
[-C--:B------:R-:W-:Y:S02]  /*d490*/  LEA.HI.X.SX32 R2, R60, R3.reuse, 0x1, P1 ;  /* 0x000000033c027211 */ /* 0x080fe400008f0eff */
[----:B------:R-:W-:Y:S01]  /*d4a0*/  STL [R1+0x330], R80 ;  /* 0x0003305001007387 */ /* 0x000fe20000100800 */
[----:B------:R-:W-:-:S03]  /*d4b0*/  LEA.HI.X.SX32 R90, R61, R3, 0x1, P2 ;  /* 0x000000033d5a7211 */ /* 0x000fc600010f0eff */
[----:B------:R-:W-:Y:S01]  /*d4c0*/  STL [R1+0x324], R18 ;  /* 0x0003241201007387 */ /* 0x000fe20000100800 */
[----:B------:R-:W-:-:S03]  /*d4d0*/  IADD3 R60, P0, PT, R64, R6, RZ ;  /* 0x00000006403c7210 */ /* 0x000fc60007f1e0ff */
[----:B------:R-:W-:Y:S01]  /*d4e0*/  STL [R1+0x32c], R81 ;  /* 0x00032c5101007387 */ /* 0x000fe20000100800 */
[----:B------:R-:W-:-:S03]  /*d4f0*/  IMAD R71, R71, UR46, RZ ;  /* 0x0000002e47477c24 */ /* 0x000fc6000f8e02ff */
[----:B------:R-:W-:Y:S01]  /*d500*/  STL [R1+0x338], R83 ;  /* 0x0003385301007387 */ /* 0x000fe20000100800 */
[----:B------:R-:W-:-:S03]  /*d510*/  IADD3 R44, P1, PT, R65, R6, RZ ;  /* 0x00000006412c7210 */ /* 0x000fc60007f3e0ff */
[----:B------:R-:W-:Y:S01]  /*d520*/  STL [R1+0x340], R86 ;  /* 0x0003405601007387 */ /* 0x000fe20000100800 */
[----:B------:R-:W-:Y:S01]  /*d530*/  IMAD R70, R70, UR47, RZ ;  /* 0x0000002f46467c24 */ /* 0x000fe2000f8e02ff */
[----:B------:R-:W-:Y:S02]  /*d540*/  IADD3 R31, P2, PT, R67, R6, RZ ;  /* 0x00000006431f7210 */ /* 0x000fe40007f5e0ff */
[----:B------:R-:W-:Y:S01]  /*d550*/  STL [R1+0x334], R84 ;  /* 0x0003345401007387 */ /* 0x000fe20000100800 */
[----:B------:R-:W-:Y:S01]  /*d560*/  IMAD R69, R69, UR48, RZ ;  /* 0x0000003045457c24 */ /* 0x000fe2000f8e02ff */
[-C--:B------:R-:W-:Y:S02]  /*d570*/  LEA.HI.X.SX32 R61, R64, R3.reuse, 0x1, P0 ;  /* 0x00000003403d7211 */ /* 0x080fe400000f0eff */
[----:B------:R-:W-:Y:S01]  /*d580*/  STL [R1+0x348], R0 ;  /* 0x0003480001007387 */ /* 0x000fe20000100800 */
[----:B------:R-:W-:-:S03]  /*d590*/  LEA.HI.X.SX32 R45, R65, R3, 0x1, P1 ;  /* 0x00000003412d7211 */ /* 0x000fc600008f0eff */
[----:B------:R-:W-:Y:S01]  /*d5a0*/  STL [R1+0x33c], R2 ;  /* 0x00033c0201007387 */ /* 0x000fe20000100800 */
[----:B------:R-:W-:-:S03]  /*d5b0*/  LEA.HI.X.SX32 R32, R67, R3, 0x1, P2 ;  /* 0x0000000343207211 */ /* 0x000fc600010f0eff */
[----:B------:R-:W-:Y:S01]  /*d5c0*/  STL [R1+0x344], R90 ;  /* 0x0003445a01007387 */ /* 0x000fe20000100800 */
[----:B------:R-:W-:-:S03]  /*d5d0*/  IADD3 R15, P0, PT, R71, R6, RZ ;  /* 0x00000006470f7210 */ /* 0x000fc60007f1e0ff */
[----:B------:R-:W2:Y:S01]  /*d5e0*/  LDL R64, [R1+0x2f4] ;  /* 0x0002f40001407983 */ /* 0x000ea20000100800 */
[----:B------:R-:W-:-:S03]  /*d5f0*/  IADD3 R78, P1, PT, R70, R6, RZ ;  /* 0x00000006464e7210 */ /* 0x000fc60007f3e0ff */
[----:B------:R-:W-:Y:S01]  /*d600*/  STL [R1+0x350], R60 ;  /* 0x0003503c01007387 */ /* 0x000fe20000100800 */
[----:B------:R-:W-:Y:S01]  /*d610*/  IMAD R66, R66, UR49, RZ ;  /* 0x0000003142427c24 */ /* 0x000fe2000f8e02ff */
[----:B------:R-:W-:Y:S02]  /*d620*/  IADD3 R88, P2, PT, R69, R6, RZ ;  /* 0x0000000645587210 */ /* 0x000fe40007f5e0ff */
[----:B------:R-:W2:Y:S01]  /*d630*/  LDL R65, [R1+0x278] ;  /* 0x0002780001417983 */ /* 0x000ea20000100800 */
[----:B------:R-:W-:-:S03]  /*d640*/  IMAD R63, R63, UR14, RZ ;  /* 0x0000000e3f3f7c24 */ /* 0x000fc6000f8e02ff */
[----:B------:R-:W-:Y:S01]  /*d650*/  STL [R1+0x358], R44 ;  /* 0x0003582c01007387 */ /* 0x000fe20000100800 */
[----:B------:R-:W-:-:S03]  /*d660*/  LEA.HI.X.SX32 R16, R71, R3, 0x1, P0 ;  /* 0x0000000347107211 */ /* 0x000fc600000f0eff */
        /* <DEDUP_REMOVED lines=13> */
[----:B------:R-:W-:-:S03]  /*d740*/  IMAD R58, R58, UR51, RZ ;  /* 0x000000333a3a7c24 */ /* 0x000fc6000f8e02ff */
[----:B------:R-:W-:Y:S01]  /*d750*/  STL [R1+0x370], R78 ;  /* 0x0003704e01007387 */ /* 0x000fe20000100800 */
[----:B------:R-:W-:-:S03]  /*d760*/  LEA.HI.X.SX32 R92, R66, R3, 0x1, P0 ;  /* 0x00000003425c7211 */ /* 0x000fc600000f0eff */
[----:B------:R-:W-:Y:S01]  /*d770*/  STL [R1+0x364], R16 ;  /* 0x0003641001007387 */ /* 0x000fe20000100800 */
[----:B------:R-:W-:Y:S01]  /*d780*/  IMAD R56, R56, UR52, RZ ;  /* 0x0000003438387c24 */ /* 0x000fe2000f8e02ff */
[----:B------:R-:W-:Y:S02]  /*d790*/  LEA.HI.X.SX32 R69, R63, R3, 0x1, P1 ;  /* 0x000000033f457211 */ /* 0x000fe400008f0eff */
[----:B------:R-:W-:Y:S01]  /*d7a0*/  STL [R1+0x36c], R79 ;  /* 0x00036c4f01007387 */ /* 0x000fe20000100800 */
[----:B------:R-:W-:-:S03]  /*d7b0*/  IADD3 R25, P0, PT, R59, R6, RZ ;  /* 0x000000063b197210 */ /* 0x000fc60007f1e0ff */
[----:B------:R-:W-:Y:S01]  /*d7c0*/  STL [R1+0x374], R19 ;  /* 0x0003741301007387 */ /* 0x000fe20000100800 */
[----:B------:R-:W-:-:S03]  /*d7d0*/  LEA.HI.X.SX32 R57, R62, R3, 0x1, P2 ;  /* 0x000000033e397211 */ /* 0x000fc600010f0eff */
[----:B------:R-:W-:Y:S01]  /*d7e0*/  STL [R1+0x380], R67 ;  /* 0x0003804301007387 */ /* 0x000fe20000100800 */
[----:B------:R-:W-:-:S03]  /*d7f0*/  IADD3 R29, P1, PT, R58, R6, RZ ;  /* 0x000000063a1d7210 */ /* 0x000fc60007f3e0ff */
[----:B------:R-:W2:Y:S04]  /*d800*/  LDL R66, [R1+0x274] ;  /* 0x0002740001427983 */ /* 0x000ea80000100800 */
[----:B------:R-:W2:Y:S01]  /*d810*/  LDL R63, [R1+0x238] ;  /* 0x00023800013f7983 */ /* 0x000ea20000100800 */
[----:B------:R-:W-:-:S03]  /*d820*/  IMAD R52, R52, UR53, RZ ;  /* 0x0000003534347c24 */ /* 0x000fc6000f8e02ff */
[----:B------:R-:W-:Y:S01]  /*d830*/  STL [R1+0x388], R70 ;  /* 0x0003884601007387 */ /* 0x000fe20000100800 */
[----:B------:R-:W-:-:S03]  /*d840*/  IADD3 R13, P2, PT, R56, R6, RZ ;  /* 0x00000006380d7210 */ /* 0x000fc60007f5e0ff */
[----:B------:R-:W2:Y:S01]  /*d850*/  LDL R62, [R1+0x234] ;  /* 0x00023400013e7983 */ /* 0x000ea20000100800 */
[----:B------:R-:W-:-:S03]  /*d860*/  LEA.HI.X.SX32 R43, R59, R3, 0x1, P0 ;  /* 0x000000033b2b7211 */ /* 0x000fc600000f0eff */
[----:B------:R-:W-:Y:S01]  /*d870*/  STL [R1+0x37c], R92 ;  /* 0x00037c5c01007387 */ /* 0x000fe20000100800 */
[----:B------:R-:W-:-:S03]  /*d880*/  LEA.HI.X.SX32 R30, R58, R3, 0x1, P1 ;  /* 0x000000033a1e7211 */ /* 0x000fc600008f0eff */
[----:B------:R-:W-:Y:S01]  /*d890*/  STL [R1+0x390], R55 ;  /* 0x0003903701007387 */ /* 0x000fe20000100800 */
[----:B------:R-:W-:-:S03]  /*d8a0*/  LEA.HI.X.SX32 R14, R56, R3, 0x1, P2 ;  /* 0x00000003380e7211 */ /* 0x000fc600010f0eff */
[----:B------:R-:W-:Y:S01]  /*d8b0*/  STL [R1+0x384], R69 ;  /* 0x0003844501007387 */ /* 0x000fe20000100800 */
[----:B------:R-:W-:-:S03]  /*d8c0*/  IADD3 R76, P0, PT, R52, R6, RZ ;  /* 0x00000006344c7210 */ /* 0x000fc60007f1e0ff */
[----:B------:R-:W-:Y:S04]  /*d8d0*/  STL [R1+0x38c], R57 ;  /* 0x00038c3901007387 */ /* 0x000fe80000100800 */
[----:B------:R-:W-:Y:S04]  /*d8e0*/  STL [R1+0x398], R25 ;  /* 0x0003981901007387 */ /* 0x000fe80000100800 */
[----:B------:R-:W-:Y:S04]  /*d8f0*/  STL [R1+0x3a0], R29 ;  /* 0x0003a01d01007387 */ /* 0x000fe80000100800 */
[----:B------:R-:W-:Y:S01]  /*d900*/  STL [R1+0x394], R43 ;  /* 0x0003942b01007387 */ /* 0x000fe20000100800 */
[----:B------:R-:W-:-:S03]  /*d910*/  LEA.HI.X.SX32 R77, R52, R3, 0x1, P0 ;  /* 0x00000003344d7211 */ /* 0x000fc600000f0eff */
[----:B------:R-:W2:Y:S04]  /*d920*/  LDL R56, [R1+0x1dc] ;  /* 0x0001dc0001387983 */ /* 0x000ea80000100800 */
[----:B------:R-:W-:Y:S04]  /*d930*/  STL [R1+0x3a8], R13 ;  /* 0x0003a80d01007387 */ /* 0x000fe80000100800 */
[----:B------:R-:W-:Y:S04]  /*d940*/  STL [R1+0x39c], R30 ;  /* 0x00039c1e01007387 */ /* 0x000fe80000100800 */
[----:B------:R-:W-:Y:S04]  /*d950*/  STL [R1+0x3a4], R14 ;  /* 0x0003a40e01007387 */ /* 0x000fe80000100800 */
[----:B------:R-:W3:Y:S01]  /*d960*/  LDL R52, [R1+0x1d8] ;  /* 0x0001d80001347983 */ /* 0x000ee20000100800 */
[----:B------:R-:W-:Y:S01]  /*d970*/  IMAD R47, R47, UR55, RZ ;  /* 0x000000372f2f7c24 */ /* 0x000fe2000f8e02ff */
[----:B------:R-:W0:Y:S04]  /*d980*/  S2R R10, SR_TID.X ;  /* 0x00000000000a7919 */ /* 0x000e280000002100 */
[----:B------:R-:W-:-:S04]  /*d990*/  IADD3 R59, P2, PT, R47, R6, RZ ;  /* 0x000000062f3b7210 */ /* 0x000fc80007f5e0ff */
[----:B------:R-:W-:Y:S02]  /*d9a0*/  LEA.HI.X.SX32 R58, R47, R3, 0x1, P2 ;  /* 0x000000032f3a7211 */ /* 0x000fe400010f0eff */
[----:B------:R-:W1:Y:S01]  /*d9b0*/  LDC R47, c[0x0][0x3a0] ;  /* 0x0000e800ff2f7b82 */ /* 0x000e620000000800 */
[----:B------:R-:W-:Y:S02]  /*d9c0*/  IMAD R37, R37, UR56, RZ ;  /* 0x0000003825257c24 */ /* 0x000fe4000f8e02ff */
[----:B------:R-:W-:-:S03]  /*d9d0*/  IMAD R50, R50, UR54, RZ ;  /* 0x0000003632327c24 */ /* 0x000fc6000f8e02ff */
[CC--:B------:R-:W-:Y:S02]  /*d9e0*/  IADD3 R38, P0, PT, R37.reuse, R6.reuse, RZ ;  /* 0x0000000625267210 */ /* 0x0c0fe40007f1e0ff */
[-C--:B------:R-:W-:Y:S01]  /*d9f0*/  IADD3 R4, P1, PT, R50, R6.reuse, RZ ;  /* 0x0000000632047210 */ /* 0x080fe20007f3e0ff */
[----:B------:R-:W-:Y:S01]  /*da00*/  IMAD R34, R34, UR57, RZ ;  /* 0x0000003922227c24 */ /* 0x000fe2000f8e02ff */
[-C--:B------:R-:W-:Y:S01]  /*da10*/  LEA.HI.X.SX32 R71, R37, R3.reuse, 0x1, P0 ;  /* 0x0000000325477211 */ /* 0x080fe200000f0eff */
[----:B------:R-:W-:Y:S01]  /*da20*/  IMAD R33, R33, UR58, RZ ;  /* 0x0000003a21217c24 */ /* 0x000fe2000f8e02ff */
[----:B------:R-:W-:Y:S01]  /*da30*/  LEA.HI.X.SX32 R50, R50, R3, 0x1, P1 ;  /* 0x0000000332327211 */ /* 0x000fe200008f0eff */
[----:B------:R-:W-:Y:S01]  /*da40*/  STL [R1+0x3b8], R4 ;  /* 0x0003b80401007387 */ /* 0x000fe20000100800 */
[----:B------:R-:W-:-:S03]  /*da50*/  IADD3 R39, P1, PT, R34, R6, RZ ;  /* 0x0000000622277210 */ /* 0x000fc60007f3e0ff */
[----:B------:R-:W-:Y:S01]  /*da60*/  STL [R1+0x3b0], R76 ;  /* 0x0003b04c01007387 */ /* 0x000fe20000100800 */
[----:B-1----:R-:W-:Y:S01]  /*da70*/  VIADD R75, R47, 0x7f ;  /* 0x0000007f2f4b7836 */ /* 0x002fe20000000000 */
[----:B0-----:R-:W-:Y:S02]  /*da80*/  LOP3.LUT R10, R10, 0x7f, RZ, 0xc0, !PT ;  /* 0x0000007f0a0a7812 */ /* 0x001fe400078ec0ff */
[----:B------:R-:W-:Y:S02]  /*da90*/  STL [R1+0x3c0], R59 ;  /* 0x0003c03b01007387 */ /* 0x000fe40000100800 */
[----:B------:R-:W-:Y:S02]  /*daa0*/  ISETP.GT.AND P0, PT, R75, 0x7f, PT ;  /* 0x0000007f4b00780c */ /* 0x000fe40003f04270 */
[----:B------:R-:W-:Y:S01]  /*dab0*/  STL [R1+0x3ac], R77 ;  /* 0x0003ac4d01007387 */ /* 0x000fe20000100800 */
[-C--:B------:R-:W-:Y:S02]  /*dac0*/  IADD3 R40, P2, PT, R33, R6.reuse, RZ ;  /* 0x0000000621287210 */ /* 0x080fe40007f5e0ff */
[----:B------:R-:W-:Y:S01]  /*dad0*/  ISETP.LT.AND P0, PT, R10, R47, P0 ;  /* 0x0000002f0a00720c */ /* 0x000fe20000701270 */
[----:B------:R-:W-:Y:S01]  /*dae0*/  STL [R1+0x3b4], R50 ;  /* 0x0003b43201007387 */ /* 0x000fe20000100800 */
[----:B------:R-:W-:-:S02]  /*daf0*/  IADD3 R26, P4, PT, R72, R6, RZ ;  /* 0x00000006481a7210 */ /* 0x000fc40007f9e0ff */
[-C--:B------:R-:W-:Y:S01]  /*db00*/  IADD3 R8, P6, PT, R74, R6.reuse, RZ ;  /* 0x000000064a087210 */ /* 0x080fe20007fde0ff */
[----:B------:R-:W-:Y:S01]  /*db10*/  STL [R1+0x3bc], R58 ;  /* 0x0003bc3a01007387 */ /* 0x000fe20000100800 */
[----:B------:R-:W-:-:S03]  /*db20*/  IADD3 R11, P5, PT, R73, R6, RZ ;  /* 0x00000006490b7210 */ /* 0x000fc60007fbe0ff */
[----:B------:R-:W-:Y:S01]  /*db30*/  STL [R1+0x3c4], R38 ;  /* 0x0003c42601007387 */ /* 0x000fe20000100800 */
[----:B------:R-:W-:-:S03]  /*db40*/  LEA.HI.X.SX32 R54, R34, R3, 0x1, P1 ;  /* 0x0000000322367211 */ /* 0x000fc600008f0eff */
[----:B------:R-:W-:Y:S01]  /*db50*/  STL [R1+0x3c8], R39 ;  /* 0x0003c82701007387 */ /* 0x000fe20000100800 */
[----:B------:R-:W-:-:S03]  /*db60*/  LEA.HI.X.SX32 R41, R33, R3, 0x1, P2 ;  /* 0x0000000321297211 */ /* 0x000fc600010f0eff */
[----:B------:R-:W-:Y:S01]  /*db70*/  STL [R1+0x3cc], R40 ;  /* 0x0003cc2801007387 */ /* 0x000fe20000100800 */
[-C--:B------:R-:W-:Y:S02]  /*db80*/  LEA.HI.X.SX32 R27, R72, R3.reuse, 0x1, P4 ;  /* 0x00000003481b7211 */ /* 0x080fe400020f0eff */
[----:B------:R-:W-:Y:S01]  /*db90*/  PRMT R7, RZ, 0x7610, R7 ;  /* 0x00007610ff077816 */ /* 0x000fe20000000007 */
[----:B------:R-:W-:Y:S01]  /*dba0*/  STL [R1+0x3d0], R26 ;  /* 0x0003d01a01007387 */ /* 0x000fe20000100800 */
[----:B------:R-:W-:-:S03]  /*dbb0*/  LEA.HI.X.SX32 R9, R74, R3, 0x1, P6 ;  /* 0x000000034a097211 */ /* 0x000fc600030f0eff */
[----:B------:R2:W-:Y:S04]  /*dbc0*/  STL [R1+0x20c], R8 ;  /* 0x00020c0801007387 */ /* 0x0005e80000100800 */
[----:B------:R-:W-:Y:S01]  /*dbd0*/  STL [R1+0x3d4], R11 ;  /* 0x0003d40b01007387 */ /* 0x000fe20000100800 */
[----:B------:R-:W-:-:S03]  /*dbe0*/  LEA.HI.X.SX32 R12, R73, R3, 0x1, P5 ;  /* 0x00000003490c7211 */ /* 0x000fc600028f0eff */
[----:B------:R-:W-:Y:S01]  /*dbf0*/  STL [R1+0x1f4], R71 ;  /* 0x0001f44701007387 */ /* 0x000fe20000100800 */
[----:B------:R-:W-:-:S03]  /*dc00*/  PRMT R3, RZ, 0x7610, R3 ;  /* 0x00007610ff037816 */ /* 0x000fc60000000003 */
[----:B------:R-:W-:Y:S04]  /*dc10*/  STL [R1+0x1fc], R54 ;  /* 0x0001fc3601007387 */ /* 0x000fe80000100800 */
[----:B------:R-:W-:Y:S04]  /*dc20*/  STL [R1+0x200], R41 ;  /* 0x0002002901007387 */ /* 0x000fe80000100800 */
[----:B------:R-:W-:Y:S04]  /*dc30*/  STL [R1+0x204], R27 ;  /* 0x0002041b01007387 */ /* 0x000fe80000100800 */
[----:B------:R3:W-:Y:S04]  /*dc40*/  STL [R1+0x1f8], R9 ;  /* 0x0001f80901007387 */ /* 0x0007e80000100800 */
[----:B------:R2:W4:Y:S02]  /*dc50*/  @P0 LDG.E.U8 R7, desc[UR18][R8.64] ;  /* 0x0000001208070981 */ /* 0x000524000c1e1100 */
[----:B--2---:R-:W-:-:S02]  /*dc60*/  @P0 IMAD.MOV.U32 R8, RZ, RZ, R56 ;  /* 0x000000ffff080224 */ /* 0x004fc400078e0038 */
[----:B---3--:R-:W-:-:S05]  /*dc70*/  @P0 IMAD.MOV.U32 R9, RZ, RZ, R52 ;  /* 0x000000ffff090224 */ /* 0x008fca00078e0034 */
[----:B------:R0:W2:Y:S04]  /*dc80*/  @P0 LDG.E.U8 R3, desc[UR18][R8.64] ;  /* 0x0000001208030981 */ /* 0x0000a8000c1e1100 */
[----:B------:R-:W-:Y:S04]  /*dc90*/  STS.U8 [R93+UR9+0x3780], R28 ;  /* 0x0037801c5d007988 */ /* 0x000fe80008000009 */
[----:B------:R-:W-:Y:S04]  /*dca0*/  STS.U8 [R93+UR9+0x3b80], R24 ;  /* 0x003b80185d007988 */ /* 0x000fe80008000009 */
[----:B------:R-:W-:Y:S01]  /*dcb0*/  STS.U8 [R93+UR9+0x3f80], R23 ;  /* 0x003f80175d007988 */ /* 0x000fe20008000009 */
[----:B0-----:R-:W-:-:S02]  /*dcc0*/  @P0 IMAD.MOV.U32 R8, RZ, RZ, R63 ;  /* 0x000000ffff080224 */ /* 0x001fc400078e003f */
[----:B------:R-:W-:Y:S01]  /*dcd0*/  @P0 IMAD.MOV.U32 R9, RZ, RZ, R62 ;  /* 0x000000ffff090224 */ /* 0x000fe200078e003e */
[----:B--2---:R0:W-:Y:S02]  /*dce0*/  STS.U8 [R10+UR9+0x8000], R3 ;  /* 0x008000030a007988 */ /* 0x0041e40008000009 */
[----:B0-----:R-:W-:-:S06]  /*dcf0*/  PRMT R3, RZ, 0x7610, R3 ;  /* 0x00007610ff037816 */ /* 0x001fcc0000000003 */
[----:B------:R0:W2:Y:S02]  /*dd00*/  @P0 LDG.E.U8 R3, desc[UR18][R8.64] ;  /* 0x0000001208030981 */ /* 0x0000a4000c1e1100 */
[----:B0-----:R-:W-:Y:S02]  /*dd10*/  @P0 IMAD.MOV.U32 R8, RZ, RZ, R65 ;  /* 0x000000ffff080224 */ /* 0x001fe400078e0041 */
[----:B------:R-:W-:Y:S01]  /*dd20*/  @P0 IMAD.MOV.U32 R9, RZ, RZ, R66 ;  /* 0x000000ffff090224 */ /* 0x000fe200078e0042 */
[----:B--2---:R0:W-:Y:S02]  /*dd30*/  STS.U8 [R10+UR9+0x8400], R3 ;  /* 0x008400030a007988 */ /* 0x0041e40008000009 */
[----:B0-----:R-:W-:-:S06]  /*dd40*/  PRMT R3, RZ, 0x7610, R3 ;  /* 0x00007610ff037816 */ /* 0x001fcc0000000003 */
[----:B------:R0:W2:Y:S02]  /*dd50*/  @P0 LDG.E.U8 R3, desc[UR18][R8.64] ;  /* 0x0000001208030981 */ /* 0x0000a4000c1e1100 */
[----:B0-----:R-:W-:Y:S02]  /*dd60*/  @P0 IMAD.MOV.U32 R8, RZ, RZ, R49 ;  /* 0x000000ffff080224 */ /* 0x001fe400078e0031 */
[----:B----4-:R-:W-:Y:S01]  /*dd70*/  @P0 IMAD.MOV.U32 R9, RZ, RZ, R53 ;  /* 0x000000ffff090224 */ /* 0x010fe200078e0035 */
        /* <DEDUP_REMOVED lines=17> */
[----:B------:R0:W2:Y:S04]  /*de90*/  @P0 LDG.E.U8 R3, desc[UR18][R8.64] ;  /* 0x0000001208030981 */ /* 0x0000a8000c1e1100 */
[----:B------:R-:W-:Y:S04]  /*dea0*/  STL [R1+0x208], R12 ;  /* 0x0002080c01007387 */ /* 0x000fe80000100800 */
[----:B------:R-:W3:Y:S01]  /*deb0*/  LDL R56, [R1+0x1e0] ;  /* 0x0001e00001387983 */ /* 0x000ee20000100800 */
[----:B0-----:R-:W-:Y:S02]  /*dec0*/  @P0 IMAD.MOV.U32 R8, RZ, RZ, R4 ;  /* 0x000000ffff080224 */ /* 0x001fe400078e0004 */
[----:B------:R-:W-:Y:S01]  /*ded0*/  @P0 IMAD.MOV.U32 R9, RZ, RZ, R50 ;  /* 0x000000ffff090224 */ /* 0x000fe200078e0032 */
[----:B------:R-:W4:Y:S04]  /*dee0*/  LDL R63, [R1+0x1e4] ;  /* 0x0001e400013f7983 */ /* 0x000f280000100800 */
[----:B------:R-:W3:Y:S04]  /*def0*/  LDL R66, [R1+0x23c] ;  /* 0x00023c0001427983 */ /* 0x000ee80000100800 */
[----:B------:R-:W3:Y:S01]  /*df00*/  LDL R65, [R1+0x240] ;  /* 0x0002400001417983 */ /* 0x000ee20000100800 */
[----:B------:R-:W-:-:S03]  /*df10*/  PRMT R6, RZ, 0x7610, R6 ;  /* 0x00007610ff067816 */ /* 0x000fc60000000006 */
[----:B------:R-:W3:Y:S04]  /*df20*/  LDL R53, [R1+0x27c] ;  /* 0x00027c0001357983 */ /* 0x000ee80000100800 */
[----:B------:R-:W3:Y:S01]  /*df30*/  LDL R49, [R1+0x280] ;  /* 0x0002800001317983 */ /* 0x000ee20000100800 */
[----:B------:R-:W0:Y:S03]  /*df40*/  S2R R62, SR_TID.X ;  /* 0x00000000003e7919 */ /* 0x000e260000002100 */
[----:B------:R-:W3:Y:S04]  /*df50*/  LDL R64, [R1+0x2bc] ;  /* 0x0002bc0001407983 */ /* 0x000ee80000100800 */
[----:B------:R-:W3:Y:S04]  /*df60*/  LDL R48, [R1+0x2c0] ;  /* 0x0002c00001307983 */ /* 0x000ee80000100800 */
[----:B------:R-:W3:Y:S04]  /*df70*/  LDL.LU R84, [R1+0x880] ;  /* 0x0008800001547983 */ /* 0x000ee80000300800 */
[----:B------:R-:W3:Y:S04]  /*df80*/  LDL.LU R83, [R1+0x87c] ;  /* 0x00087c0001537983 */ /* 0x000ee80000300800 */
[----:B------:R-:W3:Y:S04]  /*df90*/  LDL.LU R19, [R1+0x878] ;  /* 0x0008780001137983 */ /* 0x000ee80000300800 */
[----:B------:R-:W3:Y:S04]  /*dfa0*/  LDL.LU R88, [R1+0x874] ;  /* 0x0008740001587983 */ /* 0x000ee80000300800 */
[----:B------:R-:W3:Y:S04]  /*dfb0*/  LDL.LU R4, [R1+0x870] ;  /* 0x0008700001047983 */ /* 0x000ee80000300800 */
[----:B--2---:R1:W-:Y:S02]  /*dfc0*/  STS.U8 [R10+UR9+0x9800], R3 ;  /* 0x009800030a007988 */ /* 0x0043e40008000009 */
[----:B-1----:R-:W-:-:S06]  /*dfd0*/  PRMT R3, RZ, 0x7610, R3 ;  /* 0x00007610ff037816 */ /* 0x002fcc0000000003 */
[----:B------:R4:W2:Y:S02]  /*dfe0*/  @P0 LDG.E.U8 R3, desc[UR18][R8.64] ;  /* 0x0000001208030981 */ /* 0x0008a4000c1e1100 */
[----:B----4-:R-:W-:Y:S02]  /*dff0*/  @P0 IMAD.MOV.U32 R8, RZ, RZ, R63 ;  /* 0x000000ffff080224 */ /* 0x010fe400078e003f */
[----:B---3--:R-:W-:Y:S01]  /*e000*/  @P0 IMAD.MOV.U32 R9, RZ, RZ, R56 ;  /* 0x000000ffff090224 */ /* 0x008fe200078e0038 */
[----:B0-----:R-:W-:Y:S01]  /*e010*/  LOP3.LUT R62, R62, 0x7f, RZ, 0xc0, !PT ;  /* 0x0000007f3e3e7812 */ /* 0x001fe200078ec0ff */
[----:B------:R-:W3:Y:S04]  /*e020*/  LDL R63, [R1+0x1e8] ;  /* 0x0001e800013f7983 */ /* 0x000ee80000100800 */
[----:B------:R0:W4:Y:S02]  /*e030*/  @P0 LDG.E.U8 R6, desc[UR18][R8.64] ;  /* 0x0000001208060981 */ /* 0x000124000c1e1100 */
[----:B0-----:R-:W-:-:S02]  /*e040*/  @P0 IMAD.MOV.U32 R8, RZ, RZ, R65 ;  /* 0x000000ffff080224 */ /* 0x001fc400078e0041 */
[----:B------:R-:W-:Y:S01]  /*e050*/  @P0 IMAD.MOV.U32 R9, RZ, RZ, R66 ;  /* 0x000000ffff090224 */ /* 0x000fe200078e0042 */
[----:B--2---:R0:W-:Y:S01]  /*e060*/  STS.U8 [R10+UR9+0x9c00], R3 ;  /* 0x009c00030a007988 */ /* 0x0041e20008000009 */
[----:B------:R-:W-:-:S03]  /*e070*/  LOP3.LUT R62, R62, 0x10, RZ, 0x3c, !PT ;  /* 0x000000103e3e7812 */ /* 0x000fc600078e3cff */
[----:B------:R-:W2:Y:S04]  /*e080*/  LDL R66, [R1+0x1ec] ;  /* 0x0001ec0001427983 */ /* 0x000ea80000100800 */
[----:B------:R-:W2:Y:S01]  /*e090*/  LDL R65, [R1+0x284] ;  /* 0x0002840001417983 */ /* 0x000ea20000100800 */
[----:B0-----:R-:W-:-:S06]  /*e0a0*/  PRMT R3, RZ, 0x7610, R3 ;  /* 0x00007610ff037816 */ /* 0x001fcc0000000003 */
[----:B------:R0:W2:Y:S04]  /*e0b0*/  @P0 LDG.E.U8 R3, desc[UR18][R8.64] ;  /* 0x0000001208030981 */ /* 0x0000a8000c1e1100 */
[----:B----4-:R-:W-:Y:S01]  /*e0c0*/  STS.U8 [R62+UR9+0x8080], R6 ;  /* 0x008080063e007988 */ /* 0x010fe20008000009 */
[----:B0-----:R-:W-:Y:S02]  /*e0d0*/  @P0 IMAD.MOV.U32 R8, RZ, RZ, R49 ;  /* 0x000000ffff080224 */ /* 0x001fe400078e0031 */
[----:B------:R-:W-:Y:S01]  /*e0e0*/  @P0 IMAD.MOV.U32 R9, RZ, RZ, R53 ;  /* 0x000000ffff090224 */ /* 0x000fe200078e0035 */
[----:B------:R-:W4:Y:S04]  /*e0f0*/  LDL R49, [R1+0x248] ;  /* 0x0002480001317983 */ /* 0x000f280000100800 */
[----:B------:R-:W3:Y:S04]  /*e100*/  LDL R53, [R1+0x244] ;  /* 0x0002440001357983 */ /* 0x000ee80000100800 */
[----:B--2---:R0:W-:Y:S02]  /*e110*/  STS.U8 [R62+UR9+0x8480], R3 ;  /* 0x008480033e007988 */ /* 0x0041e40008000009 */
[----:B0-----:R-:W-:-:S06]  /*e120*/  PRMT R3, RZ, 0x7610, R3 ;  /* 0x00007610ff037816 */ /* 0x001fcc0000000003 */
[----:B------:R0:W2:Y:S02]  /*e130*/  @P0 LDG.E.U8 R3, desc[UR18][R8.64] ;  /* 0x0000001208030981 */ /* 0x0000a4000c1e1100 */
[----:B0-----:R-:W-:Y:S02]  /*e140*/  @P0 IMAD.MOV.U32 R8, RZ, RZ, R48 ;  /* 0x000000ffff080224 */ /* 0x001fe400078e0030 */
[----:B------:R-:W-:Y:S01]  /*e150*/  @P0 IMAD.MOV.U32 R9, RZ, RZ, R64 ;  /* 0x000000ffff090224 */ /* 0x000fe200078e0040 */
[----:B------:R-:W-:Y:S01]  /*e160*/  PRMT R6, RZ, 0x7610, R6 ;  /* 0x00007610ff067816 */ /* 0x000fe20000000006 */
[----:B------:R-:W3:Y:S04]  /*e170*/  LDL R48, [R1+0x288] ;  /* 0x0002880001307983 */ /* 0x000ee80000100800 */
[----:B--2---:R0:W-:Y:S02]  /*e180*/  STS.U8 [R62+UR9+0x8880], R3 ;  /* 0x008880033e007988 */ /* 0x0041e40008000009 */
[----:B0-----:R-:W-:-:S06]  /*e190*/  PRMT R3, RZ, 0x7610, R3 ;  /* 0x00007610ff037816 */ /* 0x001fcc0000000003 */
[----:B------:R0:W2:Y:S02]  /*e1a0*/  @P0 LDG.E.U8 R3, desc[UR18][R8.64] ;  /* 0x0000001208030981 */ /* 0x0000a4000c1e1100 */
[----:B0-----:R-:W-:Y:S02]  /*e1b0*/  @P0 IMAD.MOV.U32 R8, RZ, RZ, R91 ;  /* 0x000000ffff080224 */ /* 0x001fe400078e005b */
[----:B------:R-:W-:Y:S02]  /*e1c0*/  @P0 IMAD.MOV.U32 R9, RZ, RZ, R22 ;  /* 0x000000ffff090224 */ /* 0x000fe400078e0016 */
[----:B------:R-:W3:Y:S04]  /*e1d0*/  LDL.LU R22, [R1+0x86c] ;  /* 0x00086c0001167983 */ /* 0x000ee80000300800 */
[----:B------:R-:W3:Y:S04]  /*e1e0*/  LDL.LU R91, [R1+0x868] ;  /* 0x00086800015b7983 */ /* 0x000ee80000300800 */
        /* <DEDUP_REMOVED lines=8> */
[----:B--2---:R0:W-:Y:S02]  /*e270*/  STS.U8 [R62+UR9+0x9080], R3 ;  /* 0x009080033e007988 */ /* 0x0041e40008000009 */
[----:B0-----:R-:W-:-:S06]  /*e280*/  PRMT R3, RZ, 0x7610, R3 ;  /* 0x00007610ff037816 */ /* 0x001fcc0000000003 */
[----:B------:R0:W2:Y:S02]  /*e290*/  @P0 LDG.E.U8 R3, desc[UR18][R8.64] ;  /* 0x0000001208030981 */ /* 0x0000a4000c1e1100 */
[----:B0-----:R-:W-:Y:S02]  /*e2a0*/  @P0 IMAD.MOV.U32 R8, RZ, RZ, R67 ;  /* 0x000000ffff080224 */ /* 0x001fe400078e0043 */
[----:B------:R-:W-:Y:S01]  /*e2b0*/  @P0 IMAD.MOV.U32 R9, RZ, RZ, R92 ;  /* 0x000000ffff090224 */ /* 0x000fe200078e005c */
[----:B--2---:R0:W-:Y:S01]  /*e2c0*/  STS.U8 [R62+UR9+0x9480], R3 ;  /* 0x009480033e007988 */ /* 0x0041e20008000009 */
[----:B------:R-:W1:Y:S03]  /*e2d0*/  S2R R67, SR_TID.X ;  /* 0x0000000000437919 */ /* 0x000e660000002100 */
[----:B------:R-:W2:Y:S01]  /*e2e0*/  LDL.LU R92, [R1+0x85c] ;  /* 0x00085c00015c7983 */ /* 0x000ea20000300800 */
        /* <DEDUP_REMOVED lines=8> */
[----:B---3--:R-:W-:-:S05]  /*e370*/  @P0 IMAD.MOV.U32 R9, RZ, RZ, R63 ;  /* 0x000000ffff090224 */ /* 0x008fca00078e003f */
[----:B------:R4:W3:Y:S02]  /*e380*/  @P0 LDG.E.U8 R6, desc[UR18][R8.64] ;  /* 0x0000001208060981 */ /* 0x0008e4000c1e1100 */
[----:B----4-:R-:W-:Y:S02]  /*e390*/  @P0 IMAD.MOV.U32 R8, RZ, RZ, R49 ;  /* 0x000000ffff080224 */ /* 0x010fe400078e0031 */
[----:B------:R-:W-:Y:S01]  /*e3a0*/  @P0 IMAD.MOV.U32 R9, RZ, RZ, R53 ;  /* 0x000000ffff090224 */ /* 0x000fe200078e0035 */
[----:B-1----:R-:W-:Y:S01]  /*e3b0*/  LOP3.LUT R67, R67, 0x7f, RZ, 0xc0, !PT ;  /* 0x0000007f43437812 */ /* 0x002fe200078ec0ff */
[----:B------:R-:W4:Y:S04]  /*e3c0*/  LDL R53, [R1+0x1f0] ;  /* 0x0001f00001357983 */ /* 0x000f280000100800 */
[----:B--2---:R0:W-:Y:S04]  /*e3d0*/  STS.U8 [R62+UR9+0x9c80], R3 ;  /* 0x009c80033e007988 */ /* 0x0041e80008000009 */
[----:B------:R-:W2:Y:S01]  /*e3e0*/  LDL R49, [R1+0x210] ;  /* 0x0002100001317983 */ /* 0x000ea20000100800 */
[----:B0-----:R-:W-:-:S06]  /*e3f0*/  PRMT R3, RZ, 0x7610, R3 ;  /* 0x00007610ff037816 */ /* 0x001fcc0000000003 */
[----:B------:R0:W2:Y:S01]  /*e400*/  @P0 LDG.E.U8 R3, desc[UR18][R8.64] ;  /* 0x0000001208030981 */ /* 0x0000a2000c1e1100 */
[----:B------:R-:W-:-:S05]  /*e410*/  LOP3.LUT R67, R67, 0x20, RZ, 0x3c, !PT ;  /* 0x0000002043437812 */ /* 0x000fca00078e3cff */
[----:B---3--:R-:W-:Y:S01]  /*e420*/  STS.U8 [R67+UR9+0x8100], R6 ;  /* 0x0081000643007988 */ /* 0x008fe20008000009 */
[----:B0-----:R-:W-:Y:S02]  /*e430*/  @P0 IMAD.MOV.U32 R8, RZ, RZ, R48 ;  /* 0x000000ffff080224 */ /* 0x001fe400078e0030 */
[----:B------:R-:W-:Y:S01]  /*e440*/  @P0 IMAD.MOV.U32 R9, RZ, RZ, R65 ;  /* 0x000000ffff090224 */ /* 0x000fe200078e0041 */
[----:B------:R-:W3:Y:S04]  /*e450*/  LDL R48, [R1+0x250] ;  /* 0x0002500001307983 */ /* 0x000ee80000100800 */
[----:B------:R-:W3:Y:S04]  /*e460*/  LDL R65, [R1+0x24c] ;  /* 0x00024c0001417983 */ /* 0x000ee80000100800 */
[----:B--2---:R0:W-:Y:S02]  /*e470*/  STS.U8 [R67+UR9+0x8500], R3 ;  /* 0x0085000343007988 */ /* 0x0041e40008000009 */
[----:B0-----:R-:W-:-:S06]  /*e480*/  PRMT R3, RZ, 0x7610, R3 ;  /* 0x00007610ff037816 */ /* 0x001fcc0000000003 */
[----:B------:R0:W2:Y:S02]  /*e490*/  @P0 LDG.E.U8 R3, desc[UR18][R8.64] ;  /* 0x0000001208030981 */ /* 0x0000a4000c1e1100 */
[----:B0-----:R-:W-:Y:S02]  /*e4a0*/  @P0 IMAD.MOV.U32 R8, RZ, RZ, R64 ;  /* 0x000000ffff080224 */ /* 0x001fe400078e0040 */
[----:B------:R-:W-:Y:S01]  /*e4b0*/  @P0 IMAD.MOV.U32 R9, RZ, RZ, R84 ;  /* 0x000000ffff090224 */ /* 0x000fe200078e0054 */
[----:B------:R-:W-:Y:S01]  /*e4c0*/  PRMT R6, RZ, 0x7610, R6 ;  /* 0x00007610ff067816 */ /* 0x000fe20000000006 */
        /* <DEDUP_REMOVED lines=31> */
[----:B------:R-:W0:Y:S04]  /*e6c0*/  S2R R38, SR_TID.X ;  /* 0x0000000000267919 */ /* 0x000e280000002100 */
[----:B------:R3:W4:Y:S04]  /*e6d0*/  @P0 LDG.E.U8 R6, desc[UR18][R8.64] ;  /* 0x0000001208060981 */ /* 0x000728000c1e1100 */
[----:B------:R-:W4:Y:S01]  /*e6e0*/  LDL R49, [R1+0x214] ;  /* 0x0002140001317983 */ /* 0x000f220000100800 */
[----:B---3--:R-:W-:-:S02]  /*e6f0*/  @P0 IMAD.MOV.U32 R8, RZ, RZ, R48 ;  /* 0x000000ffff080224 */ /* 0x008fc400078e0030 */
[----:B------:R-:W-:Y:S01]  /*e700*/  @P0 IMAD.MOV.U32 R9, RZ, RZ, R65 ;  /* 0x000000ffff090224 */ /* 0x000fe200078e0041 */
[----:B------:R-:W3:Y:S04]  /*e710*/  LDL R48, [R1+0x258] ;  /* 0x0002580001307983 */ /* 0x000ee80000100800 */
[----:B--2---:R1:W-:Y:S02]  /*e720*/  STS.U8 [R67+UR9+0x9d00], R3 ;  /* 0x009d000343007988 */ /* 0x0043e40008000009 */
[----:B-1----:R-:W-:-:S06]  /*e730*/  PRMT R3, RZ, 0x7610, R3 ;  /* 0x00007610ff037816 */ /* 0x002fcc0000000003 */
[----:B------:R1:W2:Y:S01]  /*e740*/  @P0 LDG.E.U8 R3, desc[UR18][R8.64] ;  /* 0x0000001208030981 */ /* 0x0002a2000c1e1100 */
[----:B0-----:R-:W-:-:S04]  /*e750*/  LOP3.LUT R38, R38, 0x7f, RZ, 0xc0, !PT ;  /* 0x0000007f26267812 */ /* 0x001fc800078ec0ff */
[----:B------:R-:W-:Y:S02]  /*e760*/  LOP3.LUT R53, R38, 0x30, RZ, 0x3c, !PT ;  /* 0x0000003026357812 */ /* 0x000fe400078e3cff */
[----:B------:R-:W3:Y:S04]  /*e770*/  LDL R38, [R1+0x218] ;  /* 0x0002180001267983 */ /* 0x000ee80000100800 */
[----:B----4-:R-:W-:Y:S01]  /*e780*/  STS.U8 [R53+UR9+0x8180], R6 ;  /* 0x0081800635007988 */ /* 0x010fe20008000009 */
[----:B-1----:R-:W-:Y:S02]  /*e790*/  @P0 IMAD.MOV.U32 R8, RZ, RZ, R64 ;  /* 0x000000ffff080224 */ /* 0x002fe400078e0040 */
[----:B------:R-:W-:Y:S02]  /*e7a0*/  @P0 IMAD.MOV.U32 R9, RZ, RZ, R84 ;  /* 0x000000ffff090224 */ /* 0x000fe400078e0054 */
[----:B------:R-:W4:Y:S04]  /*e7b0*/  LDL.LU R84, [R1+0x844] ;  /* 0x0008440001547983 */ /* 0x000f280000300800 */
        /* <DEDUP_REMOVED lines=12> */
[----:B------:R-:W3:Y:S01]  /*e880*/  LDL.LU R82, [R1+0x838] ;  /* 0x0008380001527983 */ /* 0x000ee20000300800 */
[----:B------:R-:W-:-:S03]  /*e890*/  PRMT R6, RZ, 0x7610, R6 ;  /* 0x00007610ff067816 */ /* 0x000fc60000000006 */
        /* <DEDUP_REMOVED lines=19> */
[----:B---3--:R-:W-:Y:S02]  /*e9d0*/  @P0 IMAD.MOV.U32 R8, RZ, RZ, R38 ;  /* 0x000000ffff080224 */ /* 0x008fe400078e0026 */
[----:B------:R-:W-:Y:S01]  /*e9e0*/  @P0 IMAD.MOV.U32 R9, RZ, RZ, R49 ;  /* 0x000000ffff090224 */ /* 0x000fe200078e0031 */
[----:B------:R-:W0:Y:S04]  /*e9f0*/  S2R R39, SR_TID.X ;  /* 0x0000000000277919 */ /* 0x000e280000002100 */
[----:B------:R1:W3:Y:S04]  /*ea00*/  @P0 LDG.E.U8 R6, desc[UR18][R8.64] ;  /* 0x0000001208060981 */ /* 0x0002e8000c1e1100 */
[----:B------:R-:W3:Y:S01]  /*ea10*/  LDL R38, [R1+0x220] ;  /* 0x0002200001267983 */ /* 0x000ee20000100800 */
[----:B-1----:R-:W-:-:S02]  /*ea20*/  @P0 IMAD.MOV.U32 R8, RZ, RZ, R48 ;  /* 0x000000ffff080224 */ /* 0x002fc400078e0030 */
[----:B------:R-:W-:Y:S02]  /*ea30*/  @P0 IMAD.MOV.U32 R9, RZ, RZ, R82 ;  /* 0x000000ffff090224 */ /* 0x000fe400078e0052 */
[----:B------:R-:W4:Y:S04]  /*ea40*/  LDL.LU R82, [R1+0x830] ;  /* 0x0008300001527983 */ /* 0x000f280000300800 */
[----:B--2---:R1:W-:Y:S02]  /*ea50*/  STS.U8 [R53+UR9+0x9d80], R3 ;  /* 0x009d800335007988 */ /* 0x0043e40008000009 */
[----:B-1----:R-:W-:-:S06]  /*ea60*/  PRMT R3, RZ, 0x7610, R3 ;  /* 0x00007610ff037816 */ /* 0x002fcc0000000003 */
[----:B------:R1:W2:Y:S01]  /*ea70*/  @P0 LDG.E.U8 R3, desc[UR18][R8.64] ;  /* 0x0000001208030981 */ /* 0x0002a2000c1e1100 */
[----:B0-----:R-:W-:-:S04]  /*ea80*/  LOP3.LUT R39, R39, 0x7f, RZ, 0xc0, !PT ;  /* 0x0000007f27277812 */ /* 0x001fc800078ec0ff */
[----:B------:R-:W-:-:S05]  /*ea90*/  LOP3.LUT R39, R39, 0x40, RZ, 0x3c, !PT ;  /* 0x0000004027277812 */ /* 0x000fca00078e3cff */
[----:B---3--:R-:W-:Y:S01]  /*eaa0*/  STS.U8 [R39+UR9+0x8200], R6 ;  /* 0x0082000627007988 */ /* 0x008fe20008000009 */
[----:B-1----:R-:W-:Y:S02]  /*eab0*/  @P0 IMAD.MOV.U32 R8, RZ, RZ, R5 ;  /* 0x000000ffff080224 */ /* 0x002fe400078e0005 */
        /* <DEDUP_REMOVED lines=32> */
[----:B------:R0:W2:Y:S01]  /*ecc0*/  @P0 LDG.E.U8 R3, desc[UR18][R8.64] ;  /* 0x0000001208030981 */ /* 0x0000a2000c1e1100 */
[----:B------:R-:W-:Y:S01]  /*ecd0*/  PRMT R6, RZ, 0x7610, R6 ;  /* 0x00007610ff067816 */ /* 0x000fe20000000006 */
[----:B0-----:R-:W-:Y:S02]  /*ece0*/  @P0 IMAD.MOV.U32 R8, RZ, RZ, R38 ;  /* 0x000000ffff080224 */ /* 0x001fe400078e0026 */
[----:B---3--:R-:W-:Y:S01]  /*ecf0*/  @P0 IMAD.MOV.U32 R9, RZ, RZ, R91 ;  /* 0x000000ffff090224 */ /* 0x008fe200078e005b */
[----:B------:R-:W0:Y:S04]  /*ed00*/  S2R R25, SR_TID.X ;  /* 0x0000000000197919 */ /* 0x000e280000002100 */
[----:B------:R1:W3:Y:S04]  /*ed10*/  @P0 LDG.E.U8 R6, desc[UR18][R8.64] ;  /* 0x0000001208060981 */ /* 0x0002e8000c1e1100 */
[----:B------:R-:W3:Y:S01]  /*ed20*/  LDL.LU R91, [R1+0x81c] ;  /* 0x00081c00015b7983 */ /* 0x000ee20000300800 */
[----:B-1----:R-:W-:-:S02]  /*ed30*/  @P0 IMAD.MOV.U32 R8, RZ, RZ, R5 ;  /* 0x000000ffff080224 */ /* 0x002fc400078e0005 */
[----:B------:R-:W-:Y:S02]  /*ed40*/  @P0 IMAD.MOV.U32 R9, RZ, RZ, R86 ;  /* 0x000000ffff090224 */ /* 0x000fe400078e0056 */
[----:B------:R-:W4:Y:S01]  /*ed50*/  LDL.LU R86, [R1+0x818] ;  /* 0x0008180001567983 */ /* 0x000f220000300800 */
[----:B------:R-:W-:-:S03]  /*ed60*/  LOP3.LUT R10, R10, 0x60, RZ, 0x3c, !PT ;  /* 0x000000600a0a7812 */ /* 0x000fc600078e3cff */
[----:B------:R-:W5:Y:S04]  /*ed70*/  LDL.LU R5, [R1+0x814] ;  /* 0x0008140001057983 */ /* 0x000f680000300800 */
        /* <DEDUP_REMOVED lines=8> */
[----:B------:R-:W5:Y:S04]  /*ee00*/  LDL.LU R2, [R1+0x810] ;  /* 0x0008100001027983 */ /* 0x000f680000300800 */
[----:B------:R-:W5:Y:S04]  /*ee10*/  LDL.LU R0, [R1+0x80c] ;  /* 0x00080c0001007983 */ /* 0x000f680000300800 */
[----:B--2---:R0:W-:Y:S02]  /*ee20*/  STS.U8 [R25+UR9+0x8680], R3 ;  /* 0x0086800319007988 */ /* 0x0041e40008000009 */
[----:B0-----:R-:W-:-:S06]  /*ee30*/  PRMT R3, RZ, 0x7610, R3 ;  /* 0x00007610ff037816 */ /* 0x001fcc0000000003 */
[----:B------:R0:W2:Y:S02]  /*ee40*/  @P0 LDG.E.U8 R3, desc[UR18][R8.64] ;  /* 0x0000001208030981 */ /* 0x0000a4000c1e1100 */
[----:B0-----:R-:W-:Y:S02]  /*ee50*/  @P0 IMAD.MOV.U32 R8, RZ, RZ, R4 ;  /* 0x000000ffff080224 */ /* 0x001fe400078e0004 */
[----:B------:R-:W-:Y:S01]  /*ee60*/  @P0 IMAD.MOV.U32 R9, RZ, RZ, R42 ;  /* 0x000000ffff090224 */ /* 0x000fe200078e002a */
[----:B------:R-:W-:Y:S01]  /*ee70*/  PRMT R6, RZ, 0x7610, R6 ;  /* 0x00007610ff067816 */ /* 0x000fe20000000006 */
[----:B------:R-:W5:Y:S04]  /*ee80*/  LDL.LU R4, [R1+0x808] ;  /* 0x0008080001047983 */ /* 0x000f680000300800 */
        /* <DEDUP_REMOVED lines=23> */
[----:B----4-:R-:W-:Y:S02]  /*f000*/  @P0 IMAD.MOV.U32 R8, RZ, RZ, R86 ;  /* 0x000000ffff080224 */ /* 0x010fe400078e0056 */
[----:B------:R-:W-:Y:S02]  /*f010*/  @P0 IMAD.MOV.U32 R9, RZ, RZ, R68 ;  /* 0x000000ffff090224 */ /* 0x000fe400078e0044 */
[----:B------:R-:W5:Y:S04]  /*f020*/  LDL.LU R68, [R1+0x804] ;  /* 0x0008040001447983 */ /* 0x000f680000300800 */
[----:B------:R0:W3:Y:S04]  /*f030*/  @P0 LDG.E.U8 R6, desc[UR18][R8.64] ;  /* 0x0000001208060981 */ /* 0x0000e8000c1e1100 */
[----:B------:R-:W5:Y:S01]  /*f040*/  LDL.LU R86, [R1+0x800] ;  /* 0x0008000001567983 */ /* 0x000f620000300800 */
[----:B0-----:R-:W-:-:S02]  /*f050*/  @P0 IMAD.MOV.U32 R8, RZ, RZ, R82 ;  /* 0x000000ffff080224 */ /* 0x001fc400078e0052 */
[----:B------:R-:W-:Y:S02]  /*f060*/  @P0 IMAD.MOV.U32 R9, RZ, RZ, R84 ;  /* 0x000000ffff090224 */ /* 0x000fe400078e0054 */
[----:B------:R-:W5:Y:S04]  /*f070*/  LDL.LU R84, [R1+0x7fc] ;  /* 0x0007fc0001547983 */ /* 0x000f680000300800 */
[----:B------:R-:W5:Y:S04]  /*f080*/  LDL.LU R82, [R1+0x7f8] ;  /* 0x0007f80001527983 */ /* 0x000f680000300800 */
[----:B--2---:R0:W-:Y:S02]  /*f090*/  STS.U8 [R25+UR9+0x9e80], R3 ;  /* 0x009e800319007988 */ /* 0x0041e40008000009 */
[----:B0-----:R-:W-:-:S06]  /*f0a0*/  PRMT R3, RZ, 0x7610, R3 ;  /* 0x00007610ff037816 */ /* 0x001fcc0000000003 */
[----:B------:R0:W2:Y:S04]  /*f0b0*/  @P0 LDG.E.U8 R3, desc[UR18][R8.64] ;  /* 0x0000001208030981 */ /* 0x0000a8000c1e1100 */
[----:B---3--:R-:W-:Y:S01]  /*f0c0*/  STS.U8 [R10+UR9+0x8300], R6 ;  /* 0x008300060a007988 */ /* 0x008fe20008000009 */
        /* <DEDUP_REMOVED lines=35> */
[----:B------:R-:W-:-:S03]  /*f300*/  PRMT R6, RZ, 0x7610, R6 ;  /* 0x00007610ff067816 */ /* 0x000fc60000000006 */
[----:B------:R-:W-:Y:S01]  /*f310*/  STS.U8 [R93+UR9+0x9f80], R7 ;  /* 0x009f80075d007988 */ /* 0x000fe20008000009 */
[----:B0-----:R-:W-:Y:S02]  /*f320*/  @P0 IMAD.MOV.U32 R8, RZ, RZ, R89 ;  /* 0x000000ffff080224 */ /* 0x001fe400078e0059 */
[----:B------:R-:W-:-:S05]  /*f330*/  @P0 IMAD.MOV.U32 R9, RZ, RZ, R90 ;  /* 0x000000ffff090224 */ /* 0x000fca00078e005a */
[----:B------:R0:W3:Y:S02]  /*f340*/  @P0 LDG.E.U8 R6, desc[UR18][R8.64] ;  /* 0x0000001208060981 */ /* 0x0000e4000c1e1100 */
[----:B0-----:R-:W-:Y:S02]  /*f350*/  @P0 IMAD.MOV.U32 R8, RZ, RZ, R87 ;  /* 0x000000ffff080224 */ /* 0x001fe400078e0057 */
[----:B------:R-:W-:Y:S01]  /*f360*/  @P0 IMAD.MOV.U32 R9, RZ, RZ, R88 ;  /* 0x000000ffff090224 */ /* 0x000fe200078e0058 */
[----:B--2---:R0:W-:Y:S02]  /*f370*/  STS.U8 [R93+UR9+0x8380], R3 ;  /* 0x008380035d007988 */ /* 0x0041e40008000009 */
[----:B0-----:R-:W-:-:S06]  /*f380*/  PRMT R3, RZ, 0x7610, R3 ;  /* 0x00007610ff037816 */ /* 0x001fcc0000000003 */
[----:B------:R0:W2:Y:S04]  /*f390*/  @P0 LDG.E.U8 R3, desc[UR18][R8.64] ;  /* 0x0000001208030981 */ /* 0x0000a8000c1e1100 */
[----:B---3--:R1:W-:Y:S01]  /*f3a0*/  STS.U8 [R93+UR9+0x8780], R6 ;  /* 0x008780065d007988 */ /* 0x0083e20008000009 */
[----:B0-----:R-:W-:Y:S02]  /*f3b0*/  @P0 IMAD.MOV.U32 R8, RZ, RZ, R83 ;  /* 0x000000ffff080224 */ /* 0x001fe400078e0053 */
[----:B------:R-:W-:Y:S01]  /*f3c0*/  @P0 IMAD.MOV.U32 R9, RZ, RZ, R85 ;  /* 0x000000ffff090224 */ /* 0x000fe200078e0055 */
[----:B-1----:R-:W-:-:S06]  /*f3d0*/  PRMT R6, RZ, 0x7610, R6 ;  /* 0x00007610ff067816 */ /* 0x002fcc0000000006 */
        /* <DEDUP_REMOVED lines=15> */
[----:B------:R-:W2:Y:S04]  /*f4d0*/  @P0 LDG.E.U8 R3, desc[UR18][R8.64] ;  /* 0x0000001208030981 */ /* 0x000ea8000c1e1100 */
[----:B---3--:R0:W-:Y:S01]  /*f4e0*/  STS.U8 [R93+UR9+0x9780], R6 ;  /* 0x009780065d007988 */ /* 0x0081e20008000009 */
[----:B------:R-:W-:-:S04]  /*f4f0*/  ISETP.NE.U32.AND P0, PT, RZ, UR11, PT ;  /* 0x0000000bff007c0c */ /* 0x000fc8000bf05070 */
[C---:B------:R-:W-:Y:S02]  /*f500*/  ISETP.LT.OR P1, PT, R75.reuse, 0x80, P0 ;  /* 0x000000804b00780c */ /* 0x040fe40000721670 */
[----:B------:R-:W-:Y:S01]  /*f510*/  ISETP.GE.AND P2, PT, R75, 0x100, PT ;  /* 0x000001004b00780c */ /* 0x000fe20003f46270 */
[----:B--2---:R0:W-:Y:S01]  /*f520*/  STS.U8 [R93+UR9+0x9b80], R3 ;  /* 0x009b80035d007988 */ /* 0x0041e20008000009 */
[----:B------:R1:W-:Y:S06]  /*f530*/  MEMBAR.ALL.CTA ;  /* 0x0000000000007992 */ /* 0x0003ec0000008000 */
[----:B-1----:R-:W1:Y:S02]  /*f540*/  FENCE.VIEW.ASYNC.S ;  /* 0x00000000000073c6 */ /* 0x002e640000000000 */
[----:B-1----:R-:W-:Y:S06]  /*f550*/  BAR.SYNC.DEFER_BLOCKING 0x0 ;  /* 0x0000000000007b1d */ /* 0x002fec0000010000 */
[----:B------:R-:W-:Y:S05]  /*f560*/  @P1 BRA `(.L_x_6) ;  /* 0x0000000000841947 */ /* 0x000fea0003800000 */
[----:B------:R-:W-:Y:S02]  /*f570*/  UIADD3 UR4, UPT, UPT, UR9, 0x8000, URZ ;  /* 0x0000800009047890 */ /* 0x000fe4000fffe0ff */
[----:B------:R-:W-:Y:S02]  /*f580*/  USHF.R.U32.HI UR12, URZ, 0x4, UR9 ;  /* 0x00000004ff0c7899 */ /* 0x000fe40008011609 */
[----:B------:R-:W-:Y:S02]  /*f590*/  USHF.R.U32.HI UR4, URZ, 0x4, UR4 ;  /* 0x00000004ff047899 */ /* 0x000fe40008011604 */
[----:B------:R-:W-:Y:S02]  /*f5a0*/  USGXT.U32 UR12, UR12, 0xe ;  /* 0x0000000e0c0c789a */ /* 0x000fe40008000000 */
[----:B------:R-:W-:Y:S02]  /*f5b0*/  USGXT.U32 UR14, UR4, 0xe ;  /* 0x0000000e040e789a */ /* 0x000fe40008000000 */
[----:B------:R-:W-:-:S02]  /*f5c0*/  UIADD3 UR28, UP1, UPT, UR12, 0x100, URZ ;  /* 0x000001000c1c7890 */ /* 0x000fc4000ff3e0ff */
[----:B------:R-:W-:Y:S01]  /*f5d0*/  UIADD3 UR26, UP2, UPT, UR14, 0x2, URZ ;  /* 0x000000020e1a7890 */ /* 0x000fe2000ff5e0ff */
[----:B------:R-:W-:Y:S01]  /*f5e0*/  UMOV UR4, URZ ;  /* 0x000000ff00047c82 */ /* 0x000fe20008000000 */
[----:B------:R-:W-:Y:S01]  /*f5f0*/  UMOV UR30, 0x0 ;  /* 0x00000000001e7882 */ /* 0x000fe20000000000 */
[----:B------:R-:W-:Y:S02]  /*f600*/  UIADD3.X UR29, UPT, UPT, UR4, 0x40004040, URZ, UP1, !UPT ;  /* 0x40004040041d7890 */ /* 0x000fe40008ffe4ff */
[----:B------:R-:W-:Y:S02]  /*f610*/  UIADD3.X UR27, UPT, UPT, UR4, 0x40004040, URZ, UP2, !UPT ;  /* 0x40004040041b7890 */ /* 0x000fe400097fe4ff */
[----:B------:R-:W-:Y:S02]  /*f620*/  UIADD3.64 UR16, UPT, UPT, UR28, 0x100, URZ ;  /* 0x000001001c107897 */ /* 0x000fe4000fffe0ff */
[----:B------:R-:W-:Y:S02]  /*f630*/  UIADD3.64 UR20, UPT, UPT, UR26, 0x2, URZ ;  /* 0x000000021a147897 */ /* 0x000fe4000fffe0ff */
[----:B------:R-:W-:-:S02]  /*f640*/  UIADD3.64 UR22, UPT, UPT, UR28, 0x200, URZ ;  /* 0x000002001c167897 */ /* 0x000fc4000fffe0ff */
[----:B------:R-:W-:Y:S01]  /*f650*/  UIADD3.64 UR24, UPT, UPT, UR26, 0x4, URZ ;  /* 0x000000041a187897 */ /* 0x000fe2000fffe0ff */
[----:B------:R-:W-:Y:S01]  /*f660*/  UMOV UR31, 0x8108490 ;  /* 0x08108490001f7882 */ /* 0x000fe20000000000 */
[----:B------:R-:W-:Y:S01]  /*f670*/  UMOV UR13, 0x40004040 ;  /* 0x40004040000d7882 */ /* 0x000fe20000000000 */
[----:B------:R-:W-:Y:S01]  /*f680*/  UMOV UR15, 0x40004040 ;  /* 0x40004040000f7882 */ /* 0x000fe20000000000 */
[----:B------:R-:W-:Y:S01]  /*f690*/  UMOV UR32, 0x0 ;  /* 0x0000000000207882 */ /* 0x000fe20000000000 */
[----:B------:R-:W-:Y:S01]  /*f6a0*/  UMOV UR33, 0x8108490 ;  /* 0x0810849000217882 */ /* 0x000fe20000000000 */
[----:B------:R-:W-:Y:S01]  /*f6b0*/  UMOV UR34, 0x0 ;  /* 0x0000000000227882 */ /* 0x000fe20000000000 */
[----:B------:R-:W-:Y:S01]  /*f6c0*/  UMOV UR35, 0x8108490 ;  /* 0x0810849000237882 */ /* 0x000fe20000000000 */
[----:B------:R-:W-:Y:S01]  /*f6d0*/  UMOV UR4, UR6 ;  /* 0x0000000600047c82 */ /* 0x000fe20008000000 */
[----:B------:R-:W-:Y:S01]  /*f6e0*/  UMOV UR5, URZ ;  /* 0x000000ff00057c82 */ /* 0x000fe20008000000 */
[----:B------:R1:W-:Y:S01]  /*f6f0*/  UTCQMMA gdesc[UR12], gdesc[UR14], tmem[UR8], tmem[UR30], idesc[UR31], !UPT ;  /* 0x00ff1e0e0c0075ea */ /* 0x0003e2000f800308 */
[----:B------:R-:W-:Y:S01]  /*f700*/  UMOV UR36, 0x0 ;  /* 0x0000000000247882 */ /* 0x000fe20000000000 */
[----:B------:R-:W-:Y:S01]  /*f710*/  UMOV UR37, 0x8108490 ;  /* 0x0810849000257882 */ /* 0x000fe20000000000 */
[----:B------:R1:W-:Y:S01]  /*f720*/  UTCQMMA gdesc[UR28], gdesc[UR26], tmem[UR8], tmem[UR32], idesc[UR33], UPT ;  /* 0x00ff201a1c0075ea */ /* 0x0003e2000b800308 */
[----:B------:R-:W-:Y:S01]  /*f730*/  UMOV UR4, UR4 ;  /* 0x0000000400047c82 */ /* 0x000fe20008000000 */
[----:B------:R1:W-:Y:S01]  /*f740*/  UTCQMMA gdesc[UR16], gdesc[UR20], tmem[UR8], tmem[UR34], idesc[UR35], UPT ;  /* 0x00ff2214100075ea */ /* 0x0003e2000b800308 */
[----:B------:R1:W-:Y:S01]  /*f750*/  UTCQMMA gdesc[UR22], gdesc[UR24], tmem[UR8], tmem[UR36], idesc[UR37], UPT ;  /* 0x00ff2418160075ea */ /* 0x0003e2000b800308 */
[----:B------:R1:W-:Y:S01]  /*f760*/  UTCBAR [UR4], URZ ;  /* 0x000000ff040073e9 */ /* 0x0003e200080000ff */
[----:B------:R-:W-:Y:S01]  /*f770*/  NOP ;  /* 0x0000000000007918 */ /* 0x000fe20000000000 */
.L_x_6:
[----:B-1----:R-:W-:Y:S01]  /*f780*/  UMOV UR4, URZ ;  /* 0x000000ff00047c82 */ /* 0x002fe20008000000 */
[----:B------:R-:W-:Y:S05]  /*f790*/  @!P2 BRA `(.L_x_7) ;  /* 0x000000a000cca947 */ /* 0x000fea0003800000 */
[----:B0-----:R-:W-:Y:S01]  /*f7a0*/  SHF.R.S32.HI R6, RZ, 0x1f, R75 ;  /* 0x0000001fff067819 */ /* 0x001fe2000001144b */
[----:B-----5:R-:W-:Y:S01]  /*f7b0*/  IMAD.SHL.U32 R3, R4, 0x80, RZ ;  /* 0x0000008004037824 */ /* 0x020fe200078e00ff */
[----:B------:R-:W-:Y:S02]  /*f7c0*/  UIADD3 UR4, UPT, UPT, UR9, 0x4000, URZ ;  /* 0x0000400009047890 */ /* 0x000fe4000fffe0ff */
[----:B------:R-:W-:Y:S01]  /*f7d0*/  LEA.HI R4, R6, R75, RZ, 0x7 ;  /* 0x0000004b06047211 */ /* 0x000fe200078f38ff */
[----:B------:R-:W-:Y:S02]  /*f7e0*/  UIADD3 UR5, UPT, UPT, UR9, 0xa000, URZ ;  /* 0x0000a00009057890 */ /* 0x000fe4000fffe0ff */
[----:B------:R-:W-:Y:S01]  /*f7f0*/  USHF.R.U32.HI UR4, URZ, 0x4, UR4 ;  /* 0x00000004ff047899 */ /* 0x000fe20008011604 */
[----:B------:R-:W-:Y:S01]  /*f800*/  SHF.R.S32.HI R4, RZ, 0x7, R4 ;  /* 0x00000007ff047819 */ /* 0x000fe20000011404 */
[----:B------:R-:W-:Y:S02]  /*f810*/  USHF.R.U32.HI UR5, URZ, 0x4, UR5 ;  /* 0x00000004ff057899 */ /* 0x000fe40008011605 */
[----:B------:R-:W-:Y:S01]  /*f820*/  USGXT.U32 UR12, UR4, 0xe ;  /* 0x0000000e040c789a */ /* 0x000fe20008000000 */
[----:B------:R-:W-:Y:S01]  /*f830*/  VIMNMX R6, PT, PT, R4, 0x2, !PT ;  /* 0x0000000204067848 */ /* 0x000fe20007fe0100 */
[----:B------:R-:W-:Y:S01]  /*f840*/  IMAD.SHL.U32 R4, R5, 0x80, RZ ;  /* 0x0000008005047824 */ /* 0x000fe200078e00ff */
[----:B------:R-:W-:-:S02]  /*f850*/  USGXT.U32 UR14, UR5, 0xe ;  /* 0x0000000e050e789a */ /* 0x000fc40008000000 */
[----:B------:R-:W-:Y:S01]  /*f860*/  UIADD3 UR30, UP1, UPT, UR12, 0x100, URZ ;  /* 0x000001000c1e7890 */ /* 0x000fe2000ff3e0ff */
[----:B------:R-:W-:Y:S01]  /*f870*/  VIADD R5, R6, 0xfffffffe ;  /* 0xfffffffe06057836 */ /* 0x000fe20000000000 */
[----:B------:R-:W-:Y:S01]  /*f880*/  UIADD3 UR28, UP2, UPT, UR14, 0x2, URZ ;  /* 0x000000020e1c7890 */ /* 0x000fe2000ff5e0ff */
[----:B------:R-:W-:Y:S01]  /*f890*/  IMAD.MOV.U32 R6, RZ, RZ, RZ ;  /* 0x000000ffff067224 */ /* 0x000fe200078e00ff */
[----:B------:R-:W-:Y:S01]  /*f8a0*/  UMOV UR4, URZ ;  /* 0x000000ff00047c82 */ /* 0x000fe20008000000 */
[----:B------:R-:W-:Y:S01]  /*f8b0*/  UMOV UR5, URZ ;  /* 0x000000ff00057c82 */ /* 0x000fe20008000000 */
[----:B------:R0:W-:Y:S01]  /*f8c0*/  STL [R1+0x6f4], R5 ;  /* 0x0006f40501007387 */ /* 0x0001e20000100800 */
[----:B------:R-:W-:Y:S01]  /*f8d0*/  UIADD3.X UR31, UPT, UPT, UR4, 0x40004040, URZ, UP1, !UPT ;  /* 0x40004040041f7890 */ /* 0x000fe20008ffe4ff */
[----:B------:R-:W-:Y:S01]  /*f8e0*/  SHF.R.S32.HI R7, RZ, 0x1f, R4 ;  /* 0x0000001fff077819 */ /* 0x000fe20000011404 */
[----:B------:R-:W-:Y:S01]  /*f8f0*/  UIADD3.X UR29, UPT, UPT, UR5, 0x40004040, URZ, UP2, !UPT ;  /* 0x40004040051d7890 */ /* 0x000fe200097fe4ff */
[----:B------:R1:W-:Y:S01]  /*f900*/  STL [R1+0x6b8], RZ ;  /* 0x0006b8ff01007387 */ /* 0x0003e20000100800 */
[----:B------:R-:W-:Y:S01]  /*f910*/  UMOV UR11, 0x1 ;  /* 0x00000001000b7882 */ /* 0x000fe20000000000 */
[----:B------:R-:W-:-:S02]  /*f920*/  UIADD3.64 UR20, UPT, UPT, UR30, 0x100, URZ ;  /* 0x000001001e147897 */ /* 0x000fc4000fffe0ff */
[----:B------:R-:W-:Y:S01]  /*f930*/  UIADD3.64 UR22, UPT, UPT, UR28, 0x2, URZ ;  /* 0x000000021c167897 */ /* 0x000fe2000fffe0ff */
[----:B0-----:R-:W-:Y:S01]  /*f940*/  SHF.R.S32.HI R5, RZ, 0x1f, R3 ;  /* 0x0000001fff057819 */ /* 0x001fe20000011403 */
[----:B------:R-:W-:Y:S02]  /*f950*/  UIADD3.64 UR24, UPT, UPT, UR30, 0x200, URZ ;  /* 0x000002001e187897 */ /* 0x000fe4000fffe0ff */
[----:B-1----:R-:W-:-:S12]  /*f960*/  UIADD3.64 UR26, UPT, UPT, UR28, 0x4, URZ ;  /* 0x000000041c1a7897 */ /* 0x002fd8000fffe0ff */
.L_x_10:
[----:B------:R-:W2:Y:S01]  /*f970*/  LDL R9, [R1+0x6b8] ;  /* 0x0006b80001097983 */ /* 0x000ea20000100800 */
[----:B------:R-:W-:Y:S01]  /*f980*/  IMAD.U32 R6, R6, -0x80000000, RZ ;  /* 0x8000000006067824 */ /* 0x000fe200078e00ff */
[----:B------:R-:W0:Y:S02]  /*f990*/  LDC R8, c[0x0][0x3a0] ;  /* 0x0000e800ff087b82 */ /* 0x000e240000000800 */
[----:B-1----:R-:W3:Y:S01]  /*f9a0*/  LDL.LU R7, [R1] ;  /* 0x0000000001077983 */ /* 0x002ee20000300800 */
[----:B-----5:R-:W-:Y:S01]  /*f9b0*/  IADD3 R84, P4, PT, R3, R84, RZ ;  /* 0x0000005403547210 */ /* 0x020fe20007f9e0ff */
[----:B------:R-:W1:Y:S01]  /*f9c0*/  SYNCS.PHASECHK.TRANS64.TRYWAIT P6, [UR6], R6 ;  /* 0x00000006ff0075a7 */ /* 0x000e6200080c1106 */
[----:B--2---:R-:W-:Y:S01]  /*f9d0*/  VIADD R9, R9, 0x1 ;  /* 0x0000000109097836 */ /* 0x004fe20000000000 */
[----:B---3--:R-:W-:-:S04]  /*f9e0*/  IADD3 R7, P5, PT, R3, R7, RZ ;  /* 0x0000000703077210 */ /* 0x008fc80007fbe0ff */
[----:B------:R2:W-:Y:S01]  /*f9f0*/  STL [R1+0x6cc], R9 ;  /* 0x0006cc0901007387 */ /* 0x0005e20000100800 */
[----:B0-----:R-:W-:-:S03]  /*fa00*/  IMAD R8, R9, -0x80, R8 ;  /* 0xffffff8009087824 */ /* 0x001fc600078e0208 */
[----:B------:R2:W-:Y:S02]  /*fa10*/  STL [R1], R7 ;  /* 0x0000000701007387 */ /* 0x0005e40000100800 */
[C---:B------:R-:W-:Y:S02]  /*fa20*/  ISETP.GT.AND P1, PT, R8.reuse, 0x1, PT ;  /* 0x000000010800780c */ /* 0x040fe40003f24270 */
[----:B------:R-:W-:Y:S01]  /*fa30*/  ISETP.GT.AND P2, PT, R8, 0x2, PT ;  /* 0x000000020800780c */ /* 0x000fe20003f44270 */
[----:B-1----:R-:W-:-:S12]  /*fa40*/  @!P6 BRA `(.L_x_8) ;  /* 0x000000c000c0e947 */ /* 0x002fd80003800000 */
.L_x_16:
[----:B------:R0:W-:Y:S04]  /*fa50*/  STL [R1+0x900], R15 ;  /* 0x0009000f01007387 */ /* 0x0001e80000100800 */
[----:B0-----:R-:W3:Y:S04]  /*fa60*/  LDL.LU R15, [R1+0x24] ;  /* 0x00002400010f7983 */ /* 0x001ee80000300800 */
[----:B------:R-:W-:Y:S04]  /*fa70*/  STL [R1+0x8fc], R27 ;  /* 0x0008fc1b01007387 */ /* 0x000fe80000100800 */
[----:B------:R0:W-:Y:S04]  /*fa80*/  STL [R1+0x8f8], R43 ;  /* 0x0008f82b01007387 */ /* 0x0001e80000100800 */
[----:B0-----:R-:W4:Y:S04]  /*fa90*/  LDL R43, [R1] ;  /* 0x00000000012b7983 */ /* 0x001f280000100800 */
[----:B------:R-:W-:Y:S04]  /*faa0*/  STL [R1+0x8f4], R62 ;  /* 0x0008f43e01007387 */ /* 0x000fe80000100800 */
[----:B------:R0:W-:Y:S04]  /*fab0*/  STL [R1+0x8f0], R11 ;  /* 0x0008f00b01007387 */ /* 0x0001e80000100800 */
[----:B0-2---:R-:W2:Y:S04]  /*fac0*/  LDL.LU R11, [R1+0x10] ;  /* 0x00001000010b7983 */ /* 0x005ea80000300800 */
[----:B------:R0:W-:Y:S04]  /*fad0*/  STL [R1+0x8ec], R14 ;  /* 0x0008ec0e01007387 */ /* 0x0001e80000100800 */
[----:B0-----:R-:W2:Y:S04]  /*fae0*/  LDL.LU R14, [R1+0xc] ;  /* 0x00000c00010e7983 */ /* 0x001ea80000300800 */
        /* <DEDUP_REMOVED lines=8> */
[----:B------:R0:W-:Y:S04]  /*fb70*/  STL [R1+0x8c8], R90 ;  /* 0x0008c85a01007387 */ /* 0x0001e80000100800 */
[----:B0-----:R-:W2:Y:S01]  /*fb80*/  LDL.LU R90, [R1+0x38] ;  /* 0x00003800015a7983 */ /* 0x001ea20000300800 */
[C---:B------:R-:W-:Y:S01]  /*fb90*/  IMAD.X R82, R5.reuse, 0x1, R82, P4 ;  /* 0x0000000105527824 */ /* 0x040fe200020e0652 */
[----:B------:R-:W-:Y:S01]  /*fba0*/  PRMT R33, RZ, 0x7610, R33 ;  /* 0x00007610ff217816 */ /* 0x000fe20000000021 */
[----:B------:R-:W-:Y:S01]  /*fbb0*/  @P1 IMAD.MOV.U32 R6, RZ, RZ, R84 ;  /* 0x000000ffff061224 */ /* 0x000fe200078e0054 */
[----:B------:R-:W-:Y:S01]  /*fbc0*/  STL [R1+0x8c4], R88 ;  /* 0x0008c45801007387 */ /* 0x000fe20000100800 */
[----:B------:R-:W-:Y:S01]  /*fbd0*/  @P1 IMAD.MOV.U32 R7, RZ, RZ, R82 ;  /* 0x000000ffff071224 */ /* 0x000fe200078e0052 */
[----:B------:R-:W-:Y:S01]  /*fbe0*/  ISETP.GT.AND P4, PT, R8, 0x3, PT ;  /* 0x000000030800780c */ /* 0x000fe20003f84270 */
[----:B------:R-:W-:Y:S01]  /*fbf0*/  IMAD.X R86, R5, 0x1, R86, P5 ;  /* 0x0000000105567824 */ /* 0x000fe200028e0656 */
[----:B------:R-:W-:Y:S01]  /*fc00*/  STL [R1+0x8c0], R28 ;  /* 0x0008c01c01007387 */ /* 0x000fe20000100800 */
[----:B------:R-:W-:-:S03]  /*fc10*/  PRMT R59, RZ, 0x7610, R59 ;  /* 0x00007610ff3b7816 */ /* 0x000fc6000000003b */
[----:B------:R-:W-:Y:S04]  /*fc20*/  STL [R1+0x8bc], R44 ;  /* 0x0008bc2c01007387 */ /* 0x000fe80000100800 */
[----:B------:R-:W-:Y:S04]  /*fc30*/  STL [R1+0x8b8], R73 ;  /* 0x0008b84901007387 */ /* 0x000fe80000100800 */
[----:B------:R-:W-:Y:S04]  /*fc40*/  STL [R1+0x8b4], R80 ;  /* 0x0008b45001007387 */ /* 0x000fe80000100800 */
[----:B------:R0:W-:Y:S04]  /*fc50*/  STL [R1+0x8b0], R79 ;  /* 0x0008b04f01007387 */ /* 0x0001e80000100800 */
        /* <DEDUP_REMOVED lines=20> */
[----:B------:R1:W2:Y:S04]  /*fda0*/  @P1 LDG.E.U8 R33, desc[UR18][R6.64] ;  /* 0x0000001206211981 */ /* 0x0002a8000c1e1100 */
[----:B------:R-:W-:Y:S04]  /*fdb0*/  STL [R1+0x85c], R61 ;  /* 0x00085c3d01007387 */ /* 0x000fe80000100800 */
[----:B------:R-:W-:Y:S01]  /*fdc0*/  STL [R1+0x858], R60 ;  /* 0x0008583c01007387 */ /* 0x000fe20000100800 */
[----:B-1----:R-:W-:-:S03]  /*fdd0*/  @P2 IMAD.MOV.U32 R7, RZ, RZ, R86 ;  /* 0x000000ffff072224 */ /* 0x002fc600078e0056 */
[----:B------:R-:W-:Y:S04]  /*fde0*/  STL [R1+0x854], R4 ;  /* 0x0008540401007387 */ /* 0x000fe80000100800 */
[----:B------:R-:W-:Y:S04]  /*fdf0*/  STL [R1+0x850], R48 ;  /* 0x0008503001007387 */ /* 0x000fe80000100800 */
[----:B------:R-:W-:Y:S01]  /*fe00*/  STL [R1+0x7f8], R68 ;  /* 0x0007f84401007387 */ /* 0x000fe20000100800 */
[----:B------:R-:W-:-:S03]  /*fe10*/  PRMT R13, RZ, 0x7610, R13 ;  /* 0x00007610ff0d7816 */ /* 0x000fc6000000000d */
[----:B------:R-:W-:Y:S04]  /*fe20*/  STL [R1+0x800], R84 ;  /* 0x0008005401007387 */ /* 0x000fe80000100800 */
[----:B------:R-:W-:Y:S01]  /*fe30*/  STL [R1+0x7fc], R82 ;  /* 0x0007fc5201007387 */ /* 0x000fe20000100800 */
[C---:B---3--:R-:W-:Y:S01]  /*fe40*/  IADD3 R15, P6, PT, R3.reuse, R15, RZ ;  /* 0x0000000f030f7210 */ /* 0x048fe20007fde0ff */
[----:B----4-:R-:W-:Y:S02]  /*fe50*/  @P2 IMAD.MOV.U32 R6, RZ, RZ, R43 ;  /* 0x000000ffff062224 */ /* 0x010fe400078e002b */
[----:B------:R-:W3:Y:S04]  /*fe60*/  LDL.LU R43, [R1+0x30] ;  /* 0x00003000012b7983 */ /* 0x000ee80000300800 */
[----:B0-----:R-:W4:Y:S04]  /*fe70*/  LDL.LU R79, [R1+0x48] ;  /* 0x00004800014f7983 */ /* 0x001f280000300800 */
[----:B------:R0:W3:Y:S01]  /*fe80*/  @P2 LDG.E.U8 R59, desc[UR18][R6.64] ;  /* 0x00000012063b2981 */ /* 0x0000e2000c1e1100 */
[----:B--2---:R-:W-:-:S05]  /*fe90*/  IADD3 R11, P1, PT, R3, R11, RZ ;  /* 0x0000000b030b7210 */ /* 0x004fca0007f3e0ff */
[----:B------:R1:W-:Y:S01]  /*fea0*/  STL [R1+0x10], R11 ;  /* 0x0000100b01007387 */ /* 0x0003e20000100800 */
[----:B0-----:R-:W-:-:S03]  /*feb0*/  @P4 IMAD.MOV.U32 R6, RZ, RZ, R11 ;  /* 0x000000ffff064224 */ /* 0x001fc600078e000b */
[----:B------:R-:W-:Y:S01]  /*fec0*/  STL [R1+0x804], R86 ;  /* 0x0008045601007387 */ /* 0x000fe20000100800 */
[----:B------:R-:W-:-:S04]  /*fed0*/  IMAD.X R14, R5, 0x1, R14, P1 ;  /* 0x00000001050e7824 */ /* 0x000fc800008e060e */
[----:B------:R-:W-:Y:S01]  /*fee0*/  @P4 IMAD.MOV.U32 R7, RZ, RZ, R14 ;  /* 0x000000ffff074224 */ /* 0x000fe200078e000e */
[----:B------:R0:W-:Y:S04]  /*fef0*/  STL [R1+0xc], R14 ;  /* 0x00000c0e01007387 */ /* 0x0001e80000100800 */
[----:B-1----:R-:W2:Y:S04]  /*ff00*/  LDL.LU R11, [R1+0x60] ;  /* 0x00006000010b7983 */ /* 0x002ea80000300800 */
[----:B------:R1:W-:Y:S04]  /*ff10*/  STL [R1+0x24], R15 ;  /* 0x0000240f01007387 */ /* 0x0003e80000100800 */
[----:B0-----:R-:W2:Y:S04]  /*ff20*/  LDL.LU R14, [R1+0x74] ;  /* 0x00007400010e7983 */ /* 0x001ea80000300800 */
[----:B------:R0:W2:Y:S02]  /*ff30*/  @P4 LDG.E.U8 R13, desc[UR18][R6.64] ;  /* 0x00000012060d4981 */ /* 0x0000a4000c1e1100 */
[----:B0-----:R-:W-:Y:S01]  /*ff40*/  IMAD.MOV.U32 R7, RZ, RZ, R15 ;  /* 0x000000ffff077224 */ /* 0x001fe200078e000f */
[----:B------:R-:W-:-:S05]  /*ff50*/  IADD3 R90, P2, PT, R3, R90, RZ ;  /* 0x0000005a035a7210 */ /* 0x000fca0007f5e0ff */
[----:B------:R-:W-:Y:S04]  /*ff60*/  STL [R1+0x38], R90 ;  /* 0x0000385a01007387 */ /* 0x000fe80000100800 */
[----:B-1----:R-:W2:Y:S04]  /*ff70*/  LDL.LU R15, [R1+0x900] ;  /* 0x00090000010f7983 */ /* 0x002ea80000300800 */
[----:B------:R-:W2:Y:S01]  /*ff80*/  LDL.LU R6, [R1+0x1c] ;  /* 0x00001c0001067983 */ /* 0x000ea20000300800 */
[----:B------:R-:W-:Y:S02]  /*ff90*/  ISETP.GT.AND P5, PT, R8, 0x4, PT ;  /* 0x000000040800780c */ /* 0x000fe40003fa4270 */
[----:B------:R-:W-:Y:S01]  /*ffa0*/  PRMT R27, RZ, 0x7610, R27 ;  /* 0x00007610ff1b7816 */ /* 0x000fe2000000001b */
[----:B--2---:R-:W-:-:S10]  /*ffb0*/  IMAD.X R6, R5, 0x1, R6, P6 ;  /* 0x0000000105067824 */ /* 0x004fd400030e0606 */
[-C--:B------:R-:W-:Y:S01]  /*ffc0*/  @P5 LOP3.LUT R7, R7, R6.reuse, RZ, 0x3c, !PT ;  /* 0x0000000607075212 */ /* 0x080fe200078e3cff */
[----:B------:R0:W-:Y:S03]  /*ffd0*/  STL [R1+0x1c], R6 ;  /* 0x00001c0601007387 */ /* 0x0001e60000100800 */
[----:B0-----:R-:W-:-:S04]  /*ffe0*/  @P5 LOP3.LUT R6, R7, R6, RZ, 0x3c, !PT ;  /* 0x0000000607065212 */ /* 0x001fc800078e3cff */
[----:B------:R-:W-:-:S05]  /*fff0*/  @P5 LOP3.LUT R7, R7, R6, RZ, 0x3c, !PT ;  /* 0x0000000607075212 */ /* 0x000fca00078e3cff */
[----:B------:R0:W2:Y:S01]  /*10000*/  @P5 LDG.E.U8 R27, desc[UR18][R6.64] ;  /* 0x00000012061b5981 */ /* 0x0000a2000c1e1100 */
[----:B------:R-:W-:Y:S01]  /*10010*/  ISETP.GT.AND P1, PT, R8, 0x5, PT ;  /* 0x000000050800780c */ /* 0x000fe20003f24270 */
[----:B---3--:R-:W-:Y:S01]  /*10020*/  IMAD.X R43, R5, 0x1, R43, P2 ;  /* 0x00000001052b7824 */ /* 0x008fe200010e062b */
[----:B------:R-:W-:-:S04]  /*10030*/  PRMT R29, RZ, 0x7610, R29 ;  /* 0x00007610ff1d7816 */ /* 0x000fc8000000001d */
[----:B------:R-:W-:Y:S01]  /*10040*/  STL [R1+0x30], R43 ;  /* 0x0000302b01007387 */ /* 0x000fe20000100800 */
[----:B0-----:R-:W-:-:S06]  /*10050*/  IMAD.MOV.U32 R7, RZ, RZ, R43 ;  /* 0x000000ffff077224 */ /* 0x001fcc00078e002b */
[----:B------:R-:W-:-:S05]  /*10060*/  @P1 IMAD.MOV.U32 R6, RZ, RZ, R90 ;  /* 0x000000ffff061224 */ /* 0x000fca00078e005a */
[----:B------:R-:W3:Y:S04]  /*10070*/  @P1 LDG.E.U8 R29, desc[UR18][R6.64] ;  /* 0x00000012061d1981 */ /* 0x000ee8000c1e1100 */
[----:B--2---:R0:W-:Y:S04]  /*10080*/  STL [R1+0x6c8], R27 ;  /* 0x0006c81b01007387 */ /* 0x0041e80000100800 */
[----:B0-----:R-:W2:Y:S04]  /*10090*/  LDL.LU R27, [R1+0x8fc] ;  /* 0x0008fc00011b7983 */ /* 0x001ea80000300800 */
[----:B------:R-:W2:Y:S04]  /*100a0*/  LDL.LU R43, [R1+0x8f8] ;  /* 0x0008f800012b7983 */ /* 0x000ea80000300800 */
[----:B------:R-:W2:Y:S01]  /*100b0*/  LDL.LU R7, [R1+0x3c] ;  /* 0x00003c0001077983 */ /* 0x000ea20000300800 */
[----:B------:R-:W-:-:S02]  /*100c0*/  ISETP.GT.AND P2, PT, R8, 0x6, PT ;  /* 0x000000060800780c */ /* 0x000fc40003f44270 */
[C---:B----4-:R-:W-:Y:S01]  /*100d0*/  IADD3 R79, P5, PT, R3.reuse, R79, RZ ;  /* 0x0000004f034f7210 */ /* 0x050fe20007fbe0ff */
[----:B------:R-:W4:Y:S01]  /*100e0*/  LDL.LU R90, [R1+0x64] ;  /* 0x00006400015a7983 */ /* 0x000f220000300800 */
[----:B------:R-:W-:Y:S02]  /*100f0*/  PRMT R42, RZ, 0x7610, R42 ;  /* 0x00007610ff2a7816 */ /* 0x000fe4000000002a */
[----:B------:R-:W-:Y:S01]  /*10100*/  IADD3 R11, P6, PT, R3, R11, RZ ;  /* 0x0000000b030b7210 */ /* 0x000fe20007fde0ff */
[----:B------:R-:W-:Y:S04]  /*10110*/  STL [R1+0x48], R79 ;  /* 0x0000484f01007387 */ /* 0x000fe80000100800 */
[----:B---3--:R0:W-:Y:S02]  /*10120*/  STL [R1+0x6c4], R29 ;  /* 0x0006c41d01007387 */ /* 0x0081e40000100800 */
[----:B------:R-:W-:-:S02]  /*10130*/  @P2 IMAD.MOV.U32 R6, RZ, RZ, R79 ;  /* 0x000000ffff062224 */ /* 0x000fc400078e004f */
[----:B0-----:R-:W3:Y:S01]  /*10140*/  LDL.LU R29, [R1+0x88] ;  /* 0x00008800011d7983 */ /* 0x001ee20000300800 */
[----:B--2---:R-:W-:-:S05]  /*10150*/  IMAD.X R7, R5, 0x1, R7, P5 ;  /* 0x0000000105077824 */ /* 0x004fca00028e0607 */
[----:B------:R0:W-:Y:S04]  /*10160*/  STL [R1+0x3c], R7 ;  /* 0x00003c0701007387 */ /* 0x0001e80000100800 */
[----:B------:R0:W2:Y:S04]  /*10170*/  @P2 LDG.E.U8 R42, desc[UR18][R6.64] ;  /* 0x00000012062a2981 */ /* 0x0000a8000c1e1100 */
[----:B------:R1:W-:Y:S04]  /*10180*/  STL [R1+0x60], R11 ;  /* 0x0000600b01007387 */ /* 0x0003e80000100800 */
[----:B------:R-:W3:Y:S01]  /*10190*/  LDL.LU R6, [R1+0x58] ;  /* 0x0000580001067983 */ /* 0x000ee20000300800 */
[----:B------:R-:W-:Y:S01]  /*101a0*/  ISETP.GT.AND P4, PT, R8, 0x7, PT ;  /* 0x000000070800780c */ /* 0x000fe20003f84270 */
[----:B0-----:R-:W-:Y:S01]  /*101b0*/  IMAD.MOV.U32 R7, RZ, RZ, R11 ;  /* 0x000000ffff077224 */ /* 0x001fe200078e000b */
[----:B------:R-:W-:Y:S01]  /*101c0*/  IADD3 R14, P5, PT, R3, R14, RZ ;  /* 0x0000000e030e7210 */ /* 0x000fe20007fbe0ff */
[----:B------:R-:W4:Y:S04]  /*101d0*/  LDL.LU R79, [R1+0x78] ;  /* 0x00007800014f7983 */ /* 0x000f280000300800 */
[----:B------:R-:W-:Y:S04]  /*101e0*/  STL [R1+0x74], R14 ;  /* 0x0000740e01007387 */ /* 0x000fe80000100800 */
[----:B-1----:R-:W4:Y:S01]  /*101f0*/  LDL.LU R11, [R1+0x98] ;  /* 0x00009800010b7983 */ /* 0x002f220000300800 */
[----:B------:R-:W-:-:S03]  /*10200*/  PRMT R62, RZ, 0x7610, R62 ;  /* 0x00007610ff3e7816 */ /* 0x000fc6000000003e */
[----:B--2---:R0:W-:Y:S01]  /*10210*/  STL [R1+0x6c0], R42 ;  /* 0x0006c02a01007387 */ /* 0x0041e20000100800 */
[----:B---3--:R-:W-:-:S03]  /*10220*/  IMAD.X R6, R5, 0x1, R6, P6 ;  /* 0x0000000105067824 */ /* 0x008fc600030e0606 */
[----:B0-----:R-:W2:Y:S02]  /*10230*/  LDL.LU R42, [R1+0xb0] ;  /* 0x0000b000012a7983 */ /* 0x001ea40000300800 */
[-C--:B------:R-:W-:Y:S02]  /*10240*/  @P4 LOP3.LUT R7, R7, R6.reuse, RZ, 0x3c, !PT ;  /* 0x0000000607074212 */ /* 0x080fe400078e3cff */
[----:B------:R0:W-:Y:S02]  /*10250*/  STL [R1+0x58], R6 ;  /* 0x0000580601007387 */ /* 0x0001e40000100800 */
[----:B0-----:R-:W-:-:S04]  /*10260*/  @P4 LOP3.LUT R6, R7, R6, RZ, 0x3c, !PT ;  /* 0x0000000607064212 */ /* 0x001fc800078e3cff */
[----:B------:R-:W-:-:S05]  /*10270*/  @P4 LOP3.LUT R7, R7, R6, RZ, 0x3c, !PT ;  /* 0x0000000607074212 */ /* 0x000fca00078e3cff */
[----:B------:R0:W3:Y:S01]  /*10280*/  @P4 LDG.E.U8 R62, desc[UR18][R6.64] ;  /* 0x00000012063e4981 */ /* 0x0000e2000c1e1100 */
[C---:B------:R-:W-:Y:S02]  /*10290*/  ISETP.GT.AND P1, PT, R8.reuse, 0x8, PT ;  /* 0x000000080800780c */ /* 0x040fe40003f24270 */
[----:B------:R-:W-:Y:S01]  /*102a0*/  ISETP.GT.AND P2, PT, R8, 0x9, PT ;  /* 0x000000090800780c */ /* 0x000fe20003f44270 */
[----:B----4-:R-:W-:Y:S01]  /*102b0*/  IMAD.X R90, R5, 0x1, R90, P5 ;  /* 0x00000001055a7824 */ /* 0x010fe200028e065a */
[----:B------:R-:W-:Y:S02]  /*102c0*/  IADD3 R29, P5, PT, R3, R29, RZ ;  /* 0x0000001d031d7210 */ /* 0x000fe40007fbe0ff */
[----:B------:R-:W-:Y:S02]  /*102d0*/  PRMT R16, RZ, 0x7610, R16 ;  /* 0x00007610ff107816 */ /* 0x000fe40000000010 */
[----:B------:R-:W-:Y:S01]  /*102e0*/  STL [R1+0x64], R90 ;  /* 0x0000645a01007387 */ /* 0x000fe20000100800 */
[----:B------:R-:W-:-:S04]  /*102f0*/  IMAD.X R79, R5, 0x1, R79, P5 ;  /* 0x00000001054f7824 */ /* 0x000fc800028e064f */
[----:B0-----:R-:W-:Y:S02]  /*10300*/  @P1 IMAD.MOV.U32 R6, RZ, RZ, R14 ;  /* 0x000000ffff061224 */ /* 0x001fe400078e000e */
[----:B------:R-:W-:Y:S01]  /*10310*/  @P1 IMAD.MOV.U32 R7, RZ, RZ, R90 ;  /* 0x000000ffff071224 */ /* 0x000fe200078e005a */
[----:B------:R-:W-:Y:S02]  /*10320*/  PRMT R32, RZ, 0x7610, R32 ;  /* 0x00007610ff207816 */ /* 0x000fe40000000020 */
[----:B------:R-:W-:Y:S02]  /*10330*/  IADD3 R11, P6, PT, R3, R11, RZ ;  /* 0x0000000b030b7210 */ /* 0x000fe40007fde0ff */
[----:B------:R0:W4:Y:S02]  /*10340*/  @P1 LDG.E.U8 R16, desc[UR18][R6.64] ;  /* 0x0000001206101981 */ /* 0x000124000c1e1100 */
[----:B0-----:R-:W-:Y:S02]  /*10350*/  @P2 IMAD.MOV.U32 R6, RZ, RZ, R29 ;  /* 0x000000ffff062224 */ /* 0x001fe400078e001d */
[----:B------:R-:W-:-:S05]  /*10360*/  @P2 IMAD.MOV.U32 R7, RZ, RZ, R79 ;  /* 0x000000ffff072224 */ /* 0x000fca00078e004f */
[----:B------:R0:W4:Y:S02]  /*10370*/  @P2 LDG.E.U8 R32, desc[UR18][R6.64] ;  /* 0x0000001206202981 */ /* 0x000124000c1e1100 */
[----:B0-----:R-:W-:Y:S01]  /*10380*/  IMAD.MOV.U32 R7, RZ, RZ, R11 ;  /* 0x000000ffff077224 */ /* 0x001fe200078e000b */
[----:B--2---:R-:W-:Y:S01]  /*10390*/  IADD3 R42, P5, PT, R3, R42, RZ ;  /* 0x0000002a032a7210 */ /* 0x004fe20007fbe0ff */
[----:B---3--:R0:W-:Y:S04]  /*103a0*/  STL [R1+0x6bc], R62 ;  /* 0x0006bc3e01007387 */ /* 0x0081e80000100800 */
[----:B0-----:R-:W2:Y:S04]  /*103b0*/  LDL.LU R62, [R1+0x8f4] ;  /* 0x0008f400013e7983 */ /* 0x001ea80000300800 */
[----:B------:R-:W3:Y:S04]  /*103c0*/  LDL.LU R90, [R1+0xa0] ;  /* 0x0000a000015a7983 */ /* 0x000ee80000300800 */
[----:B------:R-:W2:Y:S04]  /*103d0*/  LDL.LU R14, [R1+0xb8] ;  /* 0x0000b800010e7983 */ /* 0x000ea80000300800 */
[----:B------:R0:W-:Y:S04]  /*103e0*/  STL [R1+0x88], R29 ;  /* 0x0000881d01007387 */ /* 0x0001e80000100800 */
[----:B------:R1:W-:Y:S04]  /*103f0*/  STL [R1+0x78], R79 ;  /* 0x0000784f01007387 */ /* 0x0003e80000100800 */
[----:B0-----:R-:W4:Y:S04]  /*10400*/  LDL.LU R29, [R1+0xd0] ;  /* 0x0000d000011d7983 */ /* 0x001f280000300800 */
[----:B------:R0:W-:Y:S04]  /*10410*/  STL [R1+0x98], R11 ;  /* 0x0000980b01007387 */ /* 0x0001e80000100800 */
[----:B-1----:R-:W4:Y:S04]  /*10420*/  LDL.LU R79, [R1+0xe8] ;  /* 0x0000e800014f7983 */ /* 0x002f280000300800 */
[----:B------:R-:W-:Y:S04]  /*10430*/  STL [R1+0xb0], R42 ;  /* 0x0000b02a01007387 */ /* 0x000fe80000100800 */
[----:B0-----:R-:W4:Y:S04]  /*10440*/  LDL.LU R11, [R1+0x8f0] ;  /* 0x0008f000010b7983 */ /* 0x001f280000300800 */
[----:B------:R-:W4:Y:S01]  /*10450*/  LDL.LU R6, [R1+0x94] ;  /* 0x0000940001067983 */ /* 0x000f220000300800 */
[----:B------:R-:W-:-:S02]  /*10460*/  ISETP.GT.AND P4, PT, R8, 0xa, PT ;  /* 0x0000000a0800780c */ /* 0x000fc40003f84270 */
[----:B------:R-:W-:Y:S02]  /*10470*/  ISETP.GT.AND P1, PT, R8, 0xb, PT ;  /* 0x0000000b0800780c */ /* 0x000fe40003f24270 */
[----:B------:R-:W-:Y:S02]  /*10480*/  PRMT R49, RZ, 0x7610, R49 ;  /* 0x00007610ff317816 */ /* 0x000fe40000000031 */
[----:B------:R-:W-:Y:S01]  /*10490*/  PRMT R81, RZ, 0x7610, R81 ;  /* 0x00007610ff517816 */ /* 0x000fe20000000051 */
[----:B---3--:R-:W-:Y:S01]  /*104a0*/  IMAD.X R90, R5, 0x1, R90, P5 ;  /* 0x00000001055a7824 */ /* 0x008fe200028e065a */
[----:B--2---:R-:W-:Y:S01]  /*104b0*/  IADD3 R14, P5, PT, R3, R14, RZ ;  /* 0x0000000e030e7210 */ /* 0x004fe20007fbe0ff */
[----:B----4-:R-:W-:-:S05]  /*104c0*/  IMAD.X R6, R5, 0x1, R6, P6 ;  /* 0x0000000105067824 */ /* 0x010fca00030e0606 */
[-C--:B------:R-:W-:Y:S01]  /*104d0*/  @P4 LOP3.LUT R7, R7, R6.reuse, RZ, 0x3c, !PT ;  /* 0x0000000607074212 */ /* 0x080fe200078e3cff */
[----:B------:R0:W-:Y:S03]  /*104e0*/  STL [R1+0x94], R6 ;  /* 0x0000940601007387 */ /* 0x0001e60000100800 */
[----:B0-----:R-:W-:-:S04]  /*104f0*/  @P4 LOP3.LUT R6, R7, R6, RZ, 0x3c, !PT ;  /* 0x0000000607064212 */ /* 0x001fc800078e3cff */
[----:B------:R-:W-:Y:S01]  /*10500*/  @P4 LOP3.LUT R7, R7, R6, RZ, 0x3c, !PT ;  /* 0x0000000607074212 */ /* 0x000fe200078e3cff */
[----:B------:R0:W-:Y:S04]  /*10510*/  STL [R1+0xa0], R90 ;  /* 0x0000a05a01007387 */ /* 0x0001e80000100800 */
[----:B------:R1:W2:Y:S02]  /*10520*/  @P4 LDG.E.U8 R49, desc[UR18][R6.64] ;  /* 0x0000001206314981 */ /* 0x0002a4000c1e1100 */
[----:B-1----:R-:W-:Y:S02]  /*10530*/  @P1 IMAD.MOV.U32 R6, RZ, RZ, R42 ;  /* 0x000000ffff061224 */ /* 0x002fe400078e002a */
[----:B------:R-:W-:Y:S01]  /*10540*/  @P1 IMAD.MOV.U32 R7, RZ, RZ, R90 ;  /* 0x000000ffff071224 */ /* 0x000fe200078e005a */
[----:B------:R-:W3:Y:S04]  /*10550*/  LDL.LU R42, [R1+0xd4] ;  /* 0x0000d400012a7983 */ /* 0x000ee80000300800 */
[----:B0-----:R-:W4:Y:S04]  /*10560*/  LDL.LU R90, [R1+0xf0] ;  /* 0x0000f000015a7983 */ /* 0x001f280000300800 */
[----:B------:R0:W2:Y:S04]  /*10570*/  @P1 LDG.E.U8 R81, desc[UR18][R6.64] ;  /* 0x0000001206511981 */ /* 0x0000a8000c1e1100 */
[----:B------:R1:W-:Y:S01]  /*10580*/  STL [R1+0xb8], R14 ;  /* 0x0000b80e01007387 */ /* 0x0003e20000100800 */
[----:B0-----:R-:W-:-:S03]  /*10590*/  IMAD.MOV.U32 R7, RZ, RZ, R14 ;  /* 0x000000ffff077224 */ /* 0x001fc600078e000e */
[----:B-1----:R-:W2:Y:S04]  /*105a0*/  LDL.LU R14, [R1+0x8ec] ;  /* 0x0008ec00010e7983 */ /* 0x002ea80000300800 */
[----:B------:R-:W2:Y:S01]  /*105b0*/  LDL.LU R6, [R1+0xb4] ;  /* 0x0000b40001067983 */ /* 0x000ea20000300800 */
[----:B------:R-:W-:Y:S02]  /*105c0*/  ISETP.GT.AND P2, PT, R8, 0xc, PT ;  /* 0x0000000c0800780c */ /* 0x000fe40003f44270 */
[----:B------:R-:W-:Y:S02]  /*105d0*/  PRMT R70, RZ, 0x7610, R70 ;  /* 0x00007610ff467816 */ /* 0x000fe40000000046 */
[----:B------:R-:W-:Y:S01]  /*105e0*/  IADD3 R29, P6, PT, R3, R29, RZ ;  /* 0x0000001d031d7210 */ /* 0x000fe20007fde0ff */
[----:B--2---:R-:W-:-:S08]  /*105f0*/  IMAD.X R6, R5, 0x1, R6, P5 ;  /* 0x0000000105067824 */ /* 0x004fd000028e0606 */
[-C--:B------:R-:W-:Y:S01]  /*10600*/  @P2 LOP3.LUT R7, R7, R6.reuse, RZ, 0x3c, !PT ;  /* 0x0000000607072212 */ /* 0x080fe200078e3cff */
[----:B------:R0:W-:Y:S03]  /*10610*/  STL [R1+0xb4], R6 ;  /* 0x0000b40601007387 */ /* 0x0001e60000100800 */
[----:B0-----:R-:W-:-:S04]  /*10620*/  @P2 LOP3.LUT R6, R7, R6, RZ, 0x3c, !PT ;  /* 0x0000000607062212 */ /* 0x001fc800078e3cff */
[----:B------:R-:W-:Y:S01]  /*10630*/  @P2 LOP3.LUT R7, R7, R6, RZ, 0x3c, !PT ;  /* 0x0000000607072212 */ /* 0x000fe200078e3cff */
[----:B------:R-:W-:Y:S04]  /*10640*/  STL [R1+0xd0], R29 ;  /* 0x0000d01d01007387 */ /* 0x000fe80000100800 */
[----:B------:R0:W2:Y:S04]  /*10650*/  @P2 LDG.E.U8 R70, desc[UR18][R6.64] ;  /* 0x0000001206462981 */ /* 0x0000a8000c1e1100 */
[----:B------:R-:W3:Y:S01]  /*10660*/  LDL.LU R6, [R1+0xcc] ;  /* 0x0000cc0001067983 */ /* 0x000ee20000300800 */
[----:B------:R-:W-:Y:S01]  /*10670*/  ISETP.GT.AND P4, PT, R8, 0xd, PT ;  /* 0x0000000d0800780c */ /* 0x000fe20003f84270 */
[----:B0-----:R-:W-:Y:S01]  /*10680*/  IMAD.MOV.U32 R7, RZ, RZ, R29 ;  /* 0x000000ffff077224 */ /* 0x001fe200078e001d */
[----:B------:R-:W-:-:S02]  /*10690*/  IADD3 R79, P5, PT, R3, R79, RZ ;  /* 0x0000004f034f7210 */ /* 0x000fc40007fbe0ff */
[----:B------:R-:W-:Y:S01]  /*106a0*/  PRMT R26, RZ, 0x7610, R26 ;  /* 0x00007610ff1a7816 */ /* 0x000fe2000000001a */
[----:B--2---:R0:W-:Y:S01]  /*106b0*/  STL [R1+0x6b4], R70 ;  /* 0x0006b44601007387 */ /* 0x0041e20000100800 */
[----:B---3--:R-:W-:-:S03]  /*106c0*/  IMAD.X R6, R5, 0x1, R6, P6 ;  /* 0x0000000105067824 */ /* 0x008fc600030e0606 */
[----:B0-----:R-:W2:Y:S04]  /*106d0*/  LDL.LU R70, [R1+0x108] ;  /* 0x0001080001467983 */ /* 0x001ea80000300800 */
[-C--:B------:R-:W-:Y:S01]  /*106e0*/  @P4 LOP3.LUT R7, R7, R6.reuse, RZ, 0x3c, !PT ;  /* 0x0000000607074212 */ /* 0x080fe200078e3cff */
[----:B------:R-:W-:Y:S04]  /*106f0*/  STL [R1+0xe8], R79 ;  /* 0x0000e84f01007387 */ /* 0x000fe80000100800 */
[----:B------:R-:W3:Y:S04]  /*10700*/  LDL.LU R29, [R1+0x120] ;  /* 0x00012000011d7983 */ /* 0x000ee80000300800 */
[----:B------:R0:W-:Y:S02]  /*10710*/  STL [R1+0xcc], R6 ;  /* 0x0000cc0601007387 */ /* 0x0001e40000100800 */
[----:B0-----:R-:W-:-:S04]  /*10720*/  @P4 LOP3.LUT R6, R7, R6, RZ, 0x3c, !PT ;  /* 0x0000000607064212 */ /* 0x001fc800078e3cff */
[----:B------:R-:W-:-:S05]  /*10730*/  @P4 LOP3.LUT R7, R7, R6, RZ, 0x3c, !PT ;  /* 0x0000000607074212 */ /* 0x000fca00078e3cff */
[----:B------:R0:W2:Y:S01]  /*10740*/  @P4 LDG.E.U8 R26, desc[UR18][R6.64] ;  /* 0x00000012061a4981 */ /* 0x0000a2000c1e1100 */
[----:B------:R-:W-:Y:S01]  /*10750*/  ISETP.GT.AND P1, PT, R8, 0xe, PT ;  /* 0x0000000e0800780c */ /* 0x000fe20003f24270 */
[----:B------:R-:W-:Y:S01]  /*10760*/  IMAD.X R42, R5, 0x1, R42, P5 ;  /* 0x00000001052a7824 */ /* 0x000fe200028e062a */
[----:B------:R-:W-:-:S04]  /*10770*/  PRMT R44, RZ, 0x7610, R44 ;  /* 0x00007610ff2c7816 */ /* 0x000fc8000000002c */
[----:B------:R-:W-:Y:S01]  /*10780*/  STL [R1+0xd4], R42 ;  /* 0x0000d42a01007387 */ /* 0x000fe20000100800 */
[----:B0-----:R-:W-:-:S06]  /*10790*/  IMAD.MOV.U32 R7, RZ, RZ, R42 ;  /* 0x000000ffff077224 */ /* 0x001fcc00078e002a */
[----:B------:R-:W-:-:S05]  /*107a0*/  @P1 IMAD.MOV.U32 R6, RZ, RZ, R79 ;  /* 0x000000ffff061224 */ /* 0x000fca00078e004f */
[----:B------:R0:W3:Y:S04]  /*107b0*/  @P1 LDG.E.U8 R44, desc[UR18][R6.64] ;  /* 0x00000012062c1981 */ /* 0x0000e8000c1e1100 */
[----:B--2---:R1:W-:Y:S04]  /*107c0*/  STL [R1+0x6b0], R26 ;  /* 0x0006b01a01007387 */ /* 0x0043e80000100800 */
[----:B-1----:R-:W2:Y:S04]  /*107d0*/  LDL.LU R26, [R1+0x8e8] ;  /* 0x0008e800011a7983 */ /* 0x002ea80000300800 */
[----:B------:R-:W2:Y:S04]  /*107e0*/  LDL.LU R42, [R1+0x8e4] ;  /* 0x0008e400012a7983 */ /* 0x000ea80000300800 */
[----:B------:R-:W2:Y:S01]  /*107f0*/  LDL.LU R7, [R1+0xec] ;  /* 0x0000ec0001077983 */ /* 0x000ea20000300800 */
[----:B------:R-:W-:-:S02]  /*10800*/  ISETP.GT.AND P2, PT, R8, 0xf, PT ;  /* 0x0000000f0800780c */ /* 0x000fc40003f44270 */
[----:B----4-:R-:W-:Y:S01]  /*10810*/  IADD3 R90, P5, PT, R3, R90, RZ ;  /* 0x0000005a035a7210 */ /* 0x010fe20007fbe0ff */
[----:B------:R-:W4:Y:S01]  /*10820*/  LDL.LU R79, [R1+0x10c] ;  /* 0x00010c00014f7983 */ /* 0x000f220000300800 */
[----:B------:R-:W-:-:S09]  /*10830*/  PRMT R80, RZ, 0x7610, R80 ;  /* 0x00007610ff507816 */ /* 0x000fd20000000050 */
[----:B0-----:R-:W-:Y:S01]  /*10840*/  @P2 IMAD.MOV.U32 R6, RZ, RZ, R90 ;  /* 0x000000ffff062224 */ /* 0x001fe200078e005a */
[----:B------:R-:W-:Y:S01]  /*10850*/  IADD3 R70, P6, PT, R3, R70, RZ ;  /* 0x0000004603467210 */ /* 0x000fe20007fde0ff */
[----:B------:R-:W-:Y:S01]  /*10860*/  STL [R1+0xf0], R90 ;  /* 0x0000f05a01007387 */ /* 0x000fe20000100800 */
[----:B--2---:R-:W-:-:S05]  /*10870*/  IMAD.X R7, R5, 0x1, R7, P5 ;  /* 0x0000000105077824 */ /* 0x004fca00028e0607 */
[----:B------:R0:W2:Y:S04]  /*10880*/  @P2 LDG.E.U8 R80, desc[UR18][R6.64] ;  /* 0x0000001206502981 */ /* 0x0000a8000c1e1100 */
[----:B---3--:R1:W-:Y:S04]  /*10890*/  STL [R1+0x6ac], R44 ;  /* 0x0006ac2c01007387 */ /* 0x0083e80000100800 */
[----:B-1----:R-:W3:Y:S04]  /*108a0*/  LDL.LU R44, [R1+0x128] ;  /* 0x00012800012c7983 */ /* 0x002ee80000300800 */
[----:B------:R0:W-:Y:S04]  /*108b0*/  STL [R1+0xec], R7 ;  /* 0x0000ec0701007387 */ /* 0x0001e80000100800 */
[----:B------:R-:W-:Y:S04]  /*108c0*/  STL [R1+0x108], R70 ;  /* 0x0001084601007387 */ /* 0x000fe80000100800 */
[----:B------:R-:W3:Y:S01]  /*108d0*/  LDL.LU R6, [R1+0x104] ;  /* 0x0001040001067983 */ /* 0x000ee20000300800 */
[----:B------:R-:W-:Y:S01]  /*108e0*/  IADD3 R29, P5, PT, R3, R29, RZ ;  /* 0x0000001d031d7210 */ /* 0x000fe20007fbe0ff */
[----:B0-----:R-:W-:-:S02]  /*108f0*/  IMAD.MOV.U32 R7, RZ, RZ, R70 ;  /* 0x000000ffff077224 */ /* 0x001fc400078e0046 */
[----:B--2---:R0:W-:Y:S04]  /*10900*/  STL [R1+0x6a4], R80 ;  /* 0x0006a45001007387 */ /* 0x0041e80000100800 */
[----:B0-----:R-:W2:Y:S04]  /*10910*/  LDL.LU R80, [R1+0x124] ;  /* 0x0001240001507983 */ /* 0x001ea80000300800 */
[----:B------:R-:W-:Y:S04]  /*10920*/  STL [R1+0x120], R29 ;  /* 0x0001201d01007387 */ /* 0x000fe80000100800 */
[----:B------:R-:W2:Y:S04]  /*10930*/  LDL.LU R70, [R1+0x130] ;  /* 0x0001300001467983 */ /* 0x000ea80000300800 */
[----:B------:R-:W2:Y:S01]  /*10940*/  LDL.LU R90, [R1+0x138] ;  /* 0x00013800015a7983 */ /* 0x000ea20000300800 */
[C---:B------:R-:W-:Y:S01]  /*10950*/  ISETP.GT.AND P4, PT, R8.reuse, 0x10, PT ;  /* 0x000000100800780c */ /* 0x040fe20003f84270 */
[----:B---3--:R-:W-:Y:S01]  /*10960*/  IMAD.X R6, R5, 0x1, R6, P6 ;  /* 0x0000000105067824 */ /* 0x008fe200030e0606 */
[----:B------:R-:W-:-:S04]  /*10970*/  ISETP.GT.AND P1, PT, R8, 0x11, PT ;  /* 0x000000110800780c */ /* 0x000fc80003f24270 */
[----:B------:R0:W-:Y:S07]  /*10980*/  STL [R1+0x104], R6 ;  /* 0x0001040601007387 */ /* 0x0001ee0000100800 */
[-C--:B------:R-:W-:Y:S02]  /*10990*/  @P4 LOP3.LUT R7, R7, R6.reuse, RZ, 0x3c, !PT ;  /* 0x0000000607074212 */ /* 0x080fe400078e3cff */
[----:B------:R-:W-:Y:S02]  /*109a0*/  PRMT R19, RZ, 0x7610, R19 ;  /* 0x00007610ff137816 */ /* 0x000fe40000000013 */
[----:B0-----:R-:W-:-:S02]  /*109b0*/  @P4 LOP3.LUT R6, R7, R6, RZ, 0x3c, !PT ;  /* 0x0000000607064212 */ /* 0x001fc400078e3cff */
[----:B------:R-:W-:Y:S02]  /*109c0*/  ISETP.GT.AND P2, PT, R8, 0x12, PT ;  /* 0x000000120800780c */ /* 0x000fe40003f44270 */
[----:B------:R-:W-:Y:S01]  /*109d0*/  @P4 LOP3.LUT R7, R7, R6, RZ, 0x3c, !PT ;  /* 0x0000000607074212 */ /* 0x000fe200078e3cff */
[----:B----4-:R-:W-:Y:S01]  /*109e0*/  IMAD.X R79, R5, 0x1, R79, P5 ;  /* 0x00000001054f7824 */ /* 0x010fe200028e064f */
[----:B------:R-:W-:Y:S02]  /*109f0*/  IADD3 R44, P5, PT, R3, R44, RZ ;  /* 0x0000002c032c7210 */ /* 0x000fe40007fbe0ff */
[----:B------:R-:W-:Y:S01]  /*10a00*/  PRMT R35, RZ, 0x7610, R35 ;  /* 0x00007610ff237816 */ /* 0x000fe20000000023 */
[----:B------:R0:W3:Y:S01]  /*10a10*/  @P4 LDG.E.U8 R19, desc[UR18][R6.64] ;  /* 0x0000001206134981 */ /* 0x0000e2000c1e1100 */
[----:B------:R-:W-:-:S03]  /*10a20*/  PRMT R50, RZ, 0x7610, R50 ;  /* 0x00007610ff327816 */ /* 0x000fc60000000032 */
[----:B------:R1:W-:Y:S01]  /*10a30*/  STL [R1+0x10c], R79 ;  /* 0x00010c4f01007387 */ /* 0x0003e20000100800 */
[----:B0-----:R-:W-:Y:S02]  /*10a40*/  @P1 IMAD.MOV.U32 R6, RZ, RZ, R29 ;  /* 0x000000ffff061224 */ /* 0x001fe400078e001d */
[----:B------:R-:W-:Y:S01]  /*10a50*/  @P1 IMAD.MOV.U32 R7, RZ, RZ, R79 ;  /* 0x000000ffff071224 */ /* 0x000fe200078e004f */
[----:B------:R-:W4:Y:S04]  /*10a60*/  LDL.LU R29, [R1+0x134] ;  /* 0x00013400011d7983 */ /* 0x000f280000300800 */
[----:B------:R0:W3:Y:S04]  /*10a70*/  @P1 LDG.E.U8 R35, desc[UR18][R6.64] ;  /* 0x0000001206231981 */ /* 0x0000e8000c1e1100 */
[----:B-1----:R-:W3:Y:S04]  /*10a80*/  LDL.LU R79, [R1+0x140] ;  /* 0x00014000014f7983 */ /* 0x002ee80000300800 */
[----:B------:R1:W-:Y:S01]  /*10a90*/  STL [R1+0x128], R44 ;  /* 0x0001282c01007387 */ /* 0x0003e20000100800 */
[----:B0-----:R-:W-:-:S02]  /*10aa0*/  @P2 IMAD.MOV.U32 R6, RZ, RZ, R44 ;  /* 0x000000ffff062224 */ /* 0x001fc400078e002c */
[----:B--2---:R-:W-:-:S04]  /*10ab0*/  IMAD.X R80, R5, 0x1, R80, P5 ;  /* 0x0000000105507824 */ /* 0x004fc800028e0650 */
[----:B------:R-:W-:Y:S01]  /*10ac0*/  @P2 IMAD.MOV.U32 R7, RZ, RZ, R80 ;  /* 0x000000ffff072224 */ /* 0x000fe200078e0050 */
[----:B------:R0:W-:Y:S01]  /*10ad0*/  STL [R1+0x124], R80 ;  /* 0x0001245001007387 */ /* 0x0001e20000100800 */
[----:B------:R-:W-:-:S03]  /*10ae0*/  IADD3 R70, P6, PT, R3, R70, RZ ;  /* 0x0000004603467210 */ /* 0x000fc60007fde0ff */
[----:B-1----:R-:W2:Y:S01]  /*10af0*/  LDL.LU R44, [R1+0x148] ;  /* 0x00014800012c7983 */ /* 0x002ea20000300800 */
[----:B------:R-:W-:-:S03]  /*10b00*/  IADD3 R90, P5, PT, R3, R90, RZ ;  /* 0x0000005a035a7210 */ /* 0x000fc60007fbe0ff */
[----:B------:R1:W-:Y:S04]  /*10b10*/  STL [R1+0x130], R70 ;  /* 0x0001304601007387 */ /* 0x0003e80000100800 */
[----:B0-----:R-:W2:Y:S04]  /*10b20*/  LDL.LU R80, [R1+0x150] ;  /* 0x0001500001507983 */ /* 0x001ea80000300800 */
[----:B------:R0:W2:Y:S04]  /*10b30*/  @P2 LDG.E.U8 R50, desc[UR18][R6.64] ;  /* 0x0000001206322981 */ /* 0x0000a8000c1e1100 */
[----:B------:R-:W-:Y:S01]  /*10b40*/  STL [R1+0x138], R90 ;  /* 0x0001385a01007387 */ /* 0x000fe20000100800 */
[----:B0-----:R-:W-:-:S03]  /*10b50*/  IMAD.MOV.U32 R7, RZ, RZ, R70 ;  /* 0x000000ffff077224 */ /* 0x001fc600078e0046 */
[----:B-1----:R-:W2:Y:S04]  /*10b60*/  LDL.LU R70, [R1+0x8e0] ;  /* 0x0008e00001467983 */ /* 0x002ea80000300800 */
[----:B------:R-:W2:Y:S01]  /*10b70*/  LDL.LU R6, [R1+0x12c] ;  /* 0x00012c0001067983 */ /* 0x000ea20000300800 */
[C---:B------:R-:W-:Y:S02]  /*10b80*/  ISETP.GT.AND P4, PT, R8.reuse, 0x13, PT ;  /* 0x000000130800780c */ /* 0x040fe40003f84270 */
[----:B------:R-:W-:Y:S02]  /*10b90*/  ISETP.GT.AND P1, PT, R8, 0x14, PT ;  /* 0x000000140800780c */ /* 0x000fe40003f24270 */
[----:B------:R-:W-:Y:S02]  /*10ba0*/  PRMT R83, RZ, 0x7610, R83 ;  /* 0x00007610ff537816 */ /* 0x000fe40000000053 */
[----:B------:R-:W-:Y:S01]  /*10bb0*/  PRMT R9, RZ, 0x7610, R9 ;  /* 0x00007610ff097816 */ /* 0x000fe20000000009 */
[----:B----4-:R-:W-:-:S02]  /*10bc0*/  IMAD.X R29, R5, 0x1, R29, P5 ;  /* 0x00000001051d7824 */ /* 0x010fc400028e061d */
[----:B--2---:R-:W-:-:S05]  /*10bd0*/  IMAD.X R6, R5, 0x1, R6, P6 ;  /* 0x0000000105067824 */ /* 0x004fca00030e0606 */
[-C--:B------:R-:W-:Y:S01]  /*10be0*/  @P4 LOP3.LUT R7, R7, R6.reuse, RZ, 0x3c, !PT ;  /* 0x0000000607074212 */ /* 0x080fe200078e3cff */
[----:B------:R0:W-:Y:S03]  /*10bf0*/  STL [R1+0x12c], R6 ;  /* 0x00012c0601007387 */ /* 0x0001e60000100800 */
[----:B0-----:R-:W-:-:S04]  /*10c00*/  @P4 LOP3.LUT R6, R7, R6, RZ, 0x3c, !PT ;  /* 0x0000000607064212 */ /* 0x001fc800078e3cff */
[----:B------:R-:W-:-:S05]  /*10c10*/  @P4 LOP3.LUT R7, R7, R6, RZ, 0x3c, !PT ;  /* 0x0000000607074212 */ /* 0x000fca00078e3cff */
[----:B------:R0:W2:Y:S04]  /*10c20*/  @P4 LDG.E.U8 R83, desc[UR18][R6.64] ;  /* 0x0000001206534981 */ /* 0x0000a8000c1e1100 */
[----:B------:R1:W-:Y:S01]  /*10c30*/  STL [R1+0x134], R29 ;  /* 0x0001341d01007387 */ /* 0x0003e20000100800 */
[----:B0-----:R-:W-:Y:S02]  /*10c40*/  IMAD.MOV.U32 R7, RZ, RZ, R29 ;  /* 0x000000ffff077224 */ /* 0x001fe400078e001d */
[----:B------:R-:W-:Y:S01]  /*10c50*/  @P1 IMAD.MOV.U32 R6, RZ, RZ, R90 ;  /* 0x000000ffff061224 */ /* 0x000fe200078e005a */
[----:B-1----:R-:W4:Y:S04]  /*10c60*/  LDL.LU R29, [R1+0x8dc] ;  /* 0x0008dc00011d7983 */ /* 0x002f280000300800 */
[----:B------:R0:W2:Y:S04]  /*10c70*/  @P1 LDG.E.U8 R9, desc[UR18][R6.64] ;  /* 0x0000001206091981 */ /* 0x0000a8000c1e1100 */
[----:B------:R-:W4:Y:S01]  /*10c80*/  LDL.LU R7, [R1+0x13c] ;  /* 0x00013c0001077983 */ /* 0x000f220000300800 */
[----:B------:R-:W-:-:S02]  /*10c90*/  ISETP.GT.AND P2, PT, R8, 0x15, PT ;  /* 0x000000150800780c */ /* 0x000fc40003f44270 */
[C---:B---3--:R-:W-:Y:S01]  /*10ca0*/  IADD3 R79, P5, PT, R3.reuse, R79, RZ ;  /* 0x0000004f034f7210 */ /* 0x048fe20007fbe0ff */
[----:B------:R-:W3:Y:S01]  /*10cb0*/  LDL.LU R90, [R1+0x14c] ;  /* 0x00014c00015a7983 */ /* 0x000ee20000300800 */
[----:B------:R-:W-:Y:S02]  /*10cc0*/  PRMT R74, RZ, 0x7610, R74 ;  /* 0x00007610ff4a7816 */ /* 0x000fe4000000004a */
[----:B------:R-:W-:Y:S01]  /*10cd0*/  IADD3 R44, P6, PT, R3, R44, RZ ;  /* 0x0000002c032c7210 */ /* 0x000fe20007fde0ff */
[----:B------:R-:W-:Y:S06]  /*10ce0*/  STL [R1+0x140], R79 ;  /* 0x0001404f01007387 */ /* 0x000fec0000100800 */
[----:B0-----:R-:W-:Y:S01]  /*10cf0*/  @P2 IMAD.MOV.U32 R6, RZ, RZ, R79 ;  /* 0x000000ffff062224 */ /* 0x001fe200078e004f */
[----:B--2---:R0:W-:Y:S01]  /*10d00*/  STL [R1+0x6a0], R9 ;  /* 0x0006a00901007387 */ /* 0x0041e20000100800 */
[----:B----4-:R-:W-:-:S03]  /*10d10*/  IMAD.X R7, R5, 0x1, R7, P5 ;  /* 0x0000000105077824 */ /* 0x010fc600028e0607 */
[----:B0-----:R-:W2:Y:S04]  /*10d20*/  LDL.LU R9, [R1+0x3d8] ;  /* 0x0003d80001097983 */ /* 0x001ea80000300800 */
[----:B------:R0:W-:Y:S04]  /*10d30*/  STL [R1+0x13c], R7 ;  /* 0x00013c0701007387 */ /* 0x0001e80000100800 */
[----:B------:R0:W4:Y:S04]  /*10d40*/  @P2 LDG.E.U8 R74, desc[UR18][R6.64] ;  /* 0x00000012064a2981 */ /* 0x000128000c1e1100 */
[----:B------:R1:W-:Y:S04]  /*10d50*/  STL [R1+0x148], R44 ;  /* 0x0001482c01007387 */ /* 0x0003e80000100800 */
[----:B------:R-:W2:Y:S01]  /*10d60*/  LDL.LU R6, [R1+0x144] ;  /* 0x0001440001067983 */ /* 0x000ea20000300800 */
[C---:B------:R-:W-:Y:S01]  /*10d70*/  ISETP.GT.AND P4, PT, R8.reuse, 0x16, PT ;  /* 0x000000160800780c */ /* 0x040fe20003f84270 */
[----:B0-----:R-:W-:Y:S01]  /*10d80*/  IMAD.MOV.U32 R7, RZ, RZ, R44 ;  /* 0x000000ffff077224 */ /* 0x001fe200078e002c */
[----:B------:R-:W-:Y:S01]  /*10d90*/  IADD3 R80, P5, PT, R3, R80, RZ ;  /* 0x0000005003507210 */ /* 0x000fe20007fbe0ff */
[----:B-1----:R-:W2:Y:S01]  /*10da0*/  LDL.LU R44, [R1+0x154] ;  /* 0x00015400012c7983 */ /* 0x002ea20000300800 */
[----:B------:R-:W-:-:S03]  /*10db0*/  ISETP.GT.AND P1, PT, R8, 0x17, PT ;  /* 0x000000170800780c */ /* 0x000fc60003f24270 */
[----:B------:R-:W-:Y:S01]  /*10dc0*/  STL [R1+0x150], R80 ;  /* 0x0001505001007387 */ /* 0x000fe20000100800 */
[----:B------:R-:W-:Y:S01]  /*10dd0*/  PRMT R45, RZ, 0x7610, R45 ;  /* 0x00007610ff2d7816 */ /* 0x000fe2000000002d */
[C---:B---3--:R-:W-:Y:S01]  /*10de0*/  IMAD.X R90, R5.reuse, 0x1, R90, P5 ;  /* 0x00000001055a7824 */ /* 0x048fe200028e065a */
[----:B------:R-:W-:Y:S01]  /*10df0*/  PRMT R28, RZ, 0x7610, R28 ;  /* 0x00007610ff1c7816 */ /* 0x000fe2000000001c */
[----:B----4-:R0:W-:Y:S01]  /*10e00*/  STL [R1+0x69c], R74 ;  /* 0x00069c4a01007387 */ /* 0x0101e20000100800 */
[----:B--2---:R-:W-:-:S03]  /*10e10*/  IMAD.X R6, R5, 0x1, R6, P6 ;  /* 0x0000000105067824 */ /* 0x004fc600030e0606 */
[----:B0-----:R-:W2:Y:S02]  /*10e20*/  LDL.LU R74, [R1+0x3e0] ;  /* 0x0003e000014a7983 */ /* 0x001ea40000300800 */
[-C--:B------:R-:W-:Y:S02]  /*10e30*/  @P4 LOP3.LUT R7, R7, R6.reuse, RZ, 0x3c, !PT ;  /* 0x0000000607074212 */ /* 0x080fe400078e3cff */
[----:B------:R-:W3:Y:S04]  /*10e40*/  LDL.LU R79, [R1+0x3e8] ;  /* 0x0003e800014f7983 */ /* 0x000ee80000300800 */
[----:B------:R0:W-:Y:S02]  /*10e50*/  STL [R1+0x144], R6 ;  /* 0x0001440601007387 */ /* 0x0001e40000100800 */
[----:B0-----:R-:W-:-:S04]  /*10e60*/  @P4 LOP3.LUT R6, R7, R6, RZ, 0x3c, !PT ;  /* 0x0000000607064212 */ /* 0x001fc800078e3cff */
[----:B------:R-:W-:-:S05]  /*10e70*/  @P4 LOP3.LUT R7, R7, R6, RZ, 0x3c, !PT ;  /* 0x0000000607074212 */ /* 0x000fca00078e3cff */
[----:B------:R0:W4:Y:S02]  /*10e80*/  @P4 LDG.E.U8 R45, desc[UR18][R6.64] ;  /* 0x00000012062d4981 */ /* 0x000124000c1e1100 */
[----:B0-----:R-:W-:Y:S02]  /*10e90*/  @P1 IMAD.MOV.U32 R6, RZ, RZ, R80 ;  /* 0x000000ffff061224 */ /* 0x001fe400078e0050 */
[----:B------:R-:W-:-:S05]  /*10ea0*/  @P1 IMAD.MOV.U32 R7, RZ, RZ, R90 ;  /* 0x000000ffff071224 */ /* 0x000fca00078e005a */
[----:B------:R0:W4:Y:S01]  /*10eb0*/  @P1 LDG.E.U8 R28, desc[UR18][R6.64] ;  /* 0x00000012061c1981 */ /* 0x000122000c1e1100 */
[----:B------:R-:W-:Y:S02]  /*10ec0*/  ISETP.GT.AND P2, PT, R8, 0x18, PT ;  /* 0x000000180800780c */ /* 0x000fe40003f44270 */
[----:B------:R-:W-:Y:S01]  /*10ed0*/  IADD3 R9, P5, PT, R3, R9, RZ ;  /* 0x0000000903097210 */ /* 0x000fe20007fbe0ff */
[----:B------:R-:W-:Y:S01]  /*10ee0*/  STL [R1+0x14c], R90 ;  /* 0x00014c5a01007387 */ /* 0x000fe20000100800 */
[----:B------:R-:W-:-:S03]  /*10ef0*/  PRMT R18, RZ, 0x7610, R18 ;  /* 0x00007610ff127816 */ /* 0x000fc60000000012 */
[----:B------:R-:W-:-:S06]  /*10f00*/  IMAD.X R44, R5, 0x1, R44, P5 ;  /* 0x00000001052c7824 */ /* 0x000fcc00028e062c */
[----:B0-----:R-:W-:Y:S02]  /*10f10*/  @P2 IMAD.MOV.U32 R6, RZ, RZ, R9 ;  /* 0x000000ffff062224 */ /* 0x001fe400078e0009 */
[----:B------:R-:W-:-:S05]  /*10f20*/  @P2 IMAD.MOV.U32 R7, RZ, RZ, R44 ;  /* 0x000000ffff072224 */ /* 0x000fca00078e002c */
[----:B------:R0:W4:Y:S01]  /*10f30*/  @P2 LDG.E.U8 R18, desc[UR18][R6.64] ;  /* 0x0000001206122981 */ /* 0x000122000c1e1100 */
[C---:B--2---:R-:W-:Y:S02]  /*10f40*/  IADD3 R74, P6, PT, R3.reuse, R74, RZ ;  /* 0x0000004a034a7210 */ /* 0x044fe40007fde0ff */
[----:B---3--:R-:W-:-:S03]  /*10f50*/  IADD3 R79, P5, PT, R3, R79, RZ ;  /* 0x0000004f034f7210 */ /* 0x008fc60007fbe0ff */
[----:B0-----:R-:W-:Y:S01]  /*10f60*/  IMAD.MOV.U32 R7, RZ, RZ, R74 ;  /* 0x000000ffff077224 */ /* 0x001fe200078e004a */
[----:B----4-:R0:W-:Y:S04]  /*10f70*/  STL [R1+0x698], R45 ;  /* 0x0006982d01007387 */ /* 0x0101e80000100800 */
[----:B0-----:R-:W2:Y:S04]  /*10f80*/  LDL.LU R45, [R1+0x8d8] ;  /* 0x0008d800012d7983 */ /* 0x001ea80000300800 */
[----:B------:R-:W3:Y:S04]  /*10f90*/  LDL.LU R90, [R1+0x3e4] ;  /* 0x0003e400015a7983 */ /* 0x000ee80000300800 */
[----:B------:R-:W-:Y:S04]  /*10fa0*/  STL [R1+0x3d8], R9 ;  /* 0x0003d80901007387 */ /* 0x000fe80000100800 */
[----:B------:R0:W-:Y:S04]  /*10fb0*/  STL [R1+0x694], R28 ;  /* 0x0006941c01007387 */ /* 0x0001e80000100800 */
[----:B0-----:R-:W4:Y:S04]  /*10fc0*/  LDL.LU R28, [R1+0x3f0] ;  /* 0x0003f000011c7983 */ /* 0x001f280000300800 */
[----:B------:R0:W-:Y:S04]  /*10fd0*/  STL [R1+0x154], R44 ;  /* 0x0001542c01007387 */ /* 0x0001e80000100800 */
[----:B0-----:R-:W2:Y:S04]  /*10fe0*/  LDL.LU R44, [R1+0x3ec] ;  /* 0x0003ec00012c7983 */ /* 0x001ea80000300800 */
[----:B------:R0:W-:Y:S04]  /*10ff0*/  STL [R1+0x3e0], R74 ;  /* 0x0003e04a01007387 */ /* 0x0001e80000100800 */
[----:B------:R-:W2:Y:S04]  /*11000*/  LDL.LU R9, [R1+0x3f8] ;  /* 0x0003f80001097983 */ /* 0x000ea80000300800 */
[----:B------:R-:W-:Y:S04]  /*11010*/  STL [R1+0x3e8], R79 ;  /* 0x0003e84f01007387 */ /* 0x000fe80000100800 */
[----:B------:R-:W2:Y:S04]  /*11020*/  LDL.LU R80, [R1+0x400] ;  /* 0x0004000001507983 */ /* 0x000ea80000300800 */
[----:B0-----:R-:W2:Y:S04]  /*11030*/  LDL.LU R74, [R1+0x8d4] ;  /* 0x0008d400014a7983 */ /* 0x001ea80000300800 */
[----:B------:R-:W2:Y:S01]  /*11040*/  LDL.LU R6, [R1+0x3dc] ;  /* 0x0003dc0001067983 */ /* 0x000ea20000300800 */
[----:B------:R-:W-:-:S02]  /*11050*/  ISETP.GT.AND P4, PT, R8, 0x19, PT ;  /* 0x000000190800780c */ /* 0x000fc40003f84270 */
[C---:B------:R-:W-:Y:S02]  /*11060*/  ISETP.GT.AND P1, PT, R8.reuse, 0x1a, PT ;  /* 0x0000001a0800780c */ /* 0x040fe40003f24270 */
[----:B------:R-:W-:Y:S02]  /*11070*/  PRMT R34, RZ, 0x7610, R34 ;  /* 0x00007610ff227816 */ /* 0x000fe40000000022 */
[----:B------:R-:W-:Y:S02]  /*11080*/  ISETP.GT.AND P2, PT, R8, 0x1b, PT ;  /* 0x0000001b0800780c */ /* 0x000fe40003f44270 */
[----:B------:R-:W-:Y:S02]  /*11090*/  PRMT R51, RZ, 0x7610, R51 ;  /* 0x00007610ff337816 */ /* 0x000fe40000000033 */
[----:B------:R-:W-:Y:S01]  /*110a0*/  PRMT R85, RZ, 0x7610, R85 ;  /* 0x00007610ff557816 */ /* 0x000fe20000000055 */
[----:B---3--:R-:W-:Y:S01]  /*110b0*/  IMAD.X R90, R5, 0x1, R90, P5 ;  /* 0x00000001055a7824 */ /* 0x008fe200028e065a */
[----:B----4-:R-:W-:-:S05]  /*110c0*/  IADD3 R28, P5, PT, R3, R28, RZ ;  /* 0x0000001c031c7210 */ /* 0x010fca0007fbe0ff */
[C---:B--2---:R-:W-:Y:S02]  /*110d0*/  IMAD.X R44, R5.reuse, 0x1, R44, P5 ;  /* 0x00000001052c7824 */ /* 0x044fe400028e062c */
[----:B------:R-:W-:-:S05]  /*110e0*/  IMAD.X R6, R5, 0x1, R6, P6 ;  /* 0x0000000105067824 */ /* 0x000fca00030e0606 */
[-C--:B------:R-:W-:Y:S01]  /*110f0*/  @P4 LOP3.LUT R7, R7, R6.reuse, RZ, 0x3c, !PT ;  /* 0x0000000607074212 */ /* 0x080fe200078e3cff */
[----:B------:R0:W-:Y:S03]  /*11100*/  STL [R1+0x3dc], R6 ;  /* 0x0003dc0601007387 */ /* 0x0001e60000100800 */
[----:B0-----:R-:W-:-:S04]  /*11110*/  @P4 LOP3.LUT R6, R7, R6, RZ, 0x3c, !PT ;  /* 0x0000000607064212 */ /* 0x001fc800078e3cff */
[----:B------:R-:W-:-:S05]  /*11120*/  @P4 LOP3.LUT R7, R7, R6, RZ, 0x3c, !PT ;  /* 0x0000000607074212 */ /* 0x000fca00078e3cff */
[----:B------:R0:W2:Y:S01]  /*11130*/  @P4 LDG.E.U8 R34, desc[UR18][R6.64] ;  /* 0x0000001206224981 */ /* 0x0000a2000c1e1100 */
[----:B------:R-:W-:-:S03]  /*11140*/  IADD3 R9, P6, PT, R3, R9, RZ ;  /* 0x0000000903097210 */ /* 0x000fc60007fde0ff */
[----:B------:R1:W-:Y:S01]  /*11150*/  STL [R1+0x3e4], R90 ;  /* 0x0003e45a01007387 */ /* 0x0003e20000100800 */
[----:B0-----:R-:W-:Y:S02]  /*11160*/  @P1 IMAD.MOV.U32 R6, RZ, RZ, R79 ;  /* 0x000000ffff061224 */ /* 0x001fe400078e004f */
[----:B------:R-:W-:Y:S02]  /*11170*/  @P1 IMAD.MOV.U32 R7, RZ, RZ, R90 ;  /* 0x000000ffff071224 */ /* 0x000fe400078e005a */
[----:B-1----:R-:W3:Y:S01]  /*11180*/  LDL.LU R90, [R1+0x3fc] ;  /* 0x0003fc00015a7983 */ /* 0x002ee20000300800 */
[----:B------:R-:W-:-:S03]  /*11190*/  IADD3 R80, P5, PT, R3, R80, RZ ;  /* 0x0000005003507210 */ /* 0x000fc60007fbe0ff */
[----:B------:R0:W4:Y:S04]  /*111a0*/  @P1 LDG.E.U8 R51, desc[UR18][R6.64] ;  /* 0x0000001206331981 */ /* 0x000128000c1e1100 */
[----:B------:R-:W2:Y:S04]  /*111b0*/  LDL.LU R79, [R1+0x408] ;  /* 0x00040800014f7983 */ /* 0x000ea80000300800 */
[----:B------:R1:W-:Y:S01]  /*111c0*/  STL [R1+0x3f0], R28 ;  /* 0x0003f01c01007387 */ /* 0x0003e20000100800 */
[----:B0-----:R-:W-:Y:S02]  /*111d0*/  @P2 IMAD.MOV.U32 R6, RZ, RZ, R28 ;  /* 0x000000ffff062224 */ /* 0x001fe400078e001c */
[----:B------:R-:W-:Y:S01]  /*111e0*/  @P2 IMAD.MOV.U32 R7, RZ, RZ, R44 ;  /* 0x000000ffff072224 */ /* 0x000fe200078e002c */
[----:B------:R0:W-:Y:S04]  /*111f0*/  STL [R1+0x3ec], R44 ;  /* 0x0003ec2c01007387 */ /* 0x0001e80000100800 */
[----:B------:R0:W2:Y:S04]  /*11200*/  @P2 LDG.E.U8 R85, desc[UR18][R6.64] ;  /* 0x0000001206552981 */ /* 0x0000a8000c1e1100 */
[----:B-1----:R-:W2:Y:S04]  /*11210*/  LDL.LU R28, [R1+0x15c] ;  /* 0x00015c00011c7983 */ /* 0x002ea80000300800 */
[----:B------:R1:W-:Y:S01]  /*11220*/  STL [R1+0x3f8], R9 ;  /* 0x0003f80901007387 */ /* 0x0003e20000100800 */
[----:B0-----:R-:W-:-:S03]  /*11230*/  IMAD.MOV.U32 R7, RZ, RZ, R9 ;  /* 0x000000ffff077224 */ /* 0x001fc600078e0009 */
[----:B------:R-:W2:Y:S04]  /*11240*/  LDL.LU R44, [R1+0x410] ;  /* 0x00041000012c7983 */ /* 0x000ea80000300800 */
[----:B------:R-:W-:Y:S04]  /*11250*/  STL [R1+0x400], R80 ;  /* 0x0004005001007387 */ /* 0x000fe80000100800 */
[----:B-1----:R-:W2:Y:S04]  /*11260*/  LDL.LU R9, [R1+0x8d0] ;  /* 0x0008d00001097983 */ /* 0x002ea80000300800 */
[----:B------:R-:W2:Y:S01]  /*11270*/  LDL.LU R6, [R1+0x3f4] ;  /* 0x0003f40001067983 */ /* 0x000ea20000300800 */
[----:B------:R-:W-:-:S02]  /*11280*/  ISETP.GT.AND P4, PT, R8, 0x1c, PT ;  /* 0x0000001c0800780c */ /* 0x000fc40003f84270 */
        /* <DEDUP_REMOVED lines=19> */
[C---:B------:R-:W-:Y:S01]  /*113c0*/  IADD3 R79, P5, PT, R3.reuse, R79, RZ ;  /* 0x0000004f034f7210 */ /* 0x040fe20007fbe0ff */
        /* <DEDUP_REMOVED lines=10> */
[----:B------:R-:W-:Y:S04]  /*11470*/  STL [R1+0x15c], R28 ;  /* 0x00015c1c01007387 */ /* 0x000fe80000100800 */
        /* <DEDUP_REMOVED lines=8> */
[----:B------:R-:W-:Y:S01]  /*11500*/  STL [R1+0x410], R44 ;  /* 0x0004102c01007387 */ /* 0x000fe20000100800 */
[----:B------:R-:W-:-:S03]  /*11510*/  @P4 LOP3.LUT R7, R7, R6, RZ, 0x3c, !PT ;  /* 0x0000000607074212 */ /* 0x000fc600078e3cff */
[----:B------:R-:W3:Y:S04]  /*11520*/  LDL.LU R28, [R1+0x420] ;  /* 0x00042000011c7983 */ /* 0x000ee80000300800 */
[----:B------:R-:W3:Y:S04]  /*11530*/  LDL.LU R79, [R1+0x428] ;  /* 0x00042800014f7983 */ /* 0x000ee80000300800 */
        /* <DEDUP_REMOVED lines=9> */
[----:B------:R-:W-:Y:S05]  /*115d0*/  STL [R1+0x40c], R80 ;  /* 0x00040c5001007387 */ /* 0x000fea0000100800 */
[----:B0-----:R-:W-:-:S02]  /*115e0*/  @P1 IMAD.MOV.U32 R6, RZ, RZ, R44 ;  /* 0x000000ffff061224 */ /* 0x001fc400078e002c */
[----:B------:R-:W-:Y:S01]  /*115f0*/  @P1 IMAD.MOV.U32 R7, RZ, RZ, R80 ;  /* 0x000000ffff071224 */ /* 0x000fe200078e0050 */
[----:B------:R-:W-:-:S04]  /*11600*/  PRMT R37, RZ, 0x7610, R37 ;  /* 0x00007610ff257816 */ /* 0x000fc80000000025 */
[----:B------:R0:W4:Y:S02]  /*11610*/  @P1 LDG.E.U8 R21, desc[UR18][R6.64] ;  /* 0x0000001206151981 */ /* 0x000124000c1e1100 */
[----:B0-----:R-:W-:Y:S02]  /*11620*/  @P2 IMAD.MOV.U32 R6, RZ, RZ, R71 ;  /* 0x000000ffff062224 */ /* 0x001fe400078e0047 */
[----:B--2---:R-:W-:-:S04]  /*11630*/  IMAD.X R78, R5, 0x1, R78, P5 ;  /* 0x00000001054e7824 */ /* 0x004fc800028e064e */
[----:B------:R-:W-:Y:S01]  /*11640*/  @P2 IMAD.MOV.U32 R7, RZ, RZ, R78 ;  /* 0x000000ffff072224 */ /* 0x000fe200078e004e */
[----:B---3--:R-:W-:-:S04]  /*11650*/  IADD3 R28, P6, PT, R3, R28, RZ ;  /* 0x0000001c031c7210 */ /* 0x008fc80007fde0ff */
[----:B------:R0:W2:Y:S01]  /*11660*/  @P2 LDG.E.U8 R37, desc[UR18][R6.64] ;  /* 0x0000001206252981 */ /* 0x0000a2000c1e1100 */
[----:B------:R-:W-:Y:S01]  /*11670*/  IADD3 R79, P5, PT, R3, R79, RZ ;  /* 0x0000004f034f7210 */ /* 0x000fe20007fbe0ff */
[----:B0-----:R-:W-:Y:S02]  /*11680*/  IMAD.MOV.U32 R7, RZ, RZ, R28 ;  /* 0x000000ffff077224 */ /* 0x001fe400078e001c */
[----:B------:R0:W-:Y:S04]  /*11690*/  STL [R1+0x110], R88 ;  /* 0x0001105801007387 */ /* 0x0001e80000100800 */
[----:B0-----:R-:W3:Y:S04]  /*116a0*/  LDL.LU R88, [R1+0x8c4] ;  /* 0x0008c40001587983 */ /* 0x001ee80000300800 */
[----:B------:R-:W2:Y:S04]  /*116b0*/  LDL.LU R80, [R1+0x424] ;  /* 0x0004240001507983 */ /* 0x000ea80000300800 */
[----:B------:R-:W3:Y:S04]  /*116c0*/  LDL.LU R44, [R1+0x430] ;  /* 0x00043000012c7983 */ /* 0x000ee80000300800 */
        /* <DEDUP_REMOVED lines=12> */
[----:B--2---:R-:W-:Y:S01]  /*11790*/  IMAD.X R80, R5, 0x1, R80, P5 ;  /* 0x0000000105507824 */ /* 0x004fe200028e0650 */
[----:B---3--:R-:W-:Y:S01]  /*117a0*/  IADD3 R44, P5, PT, R3, R44, RZ ;  /* 0x0000002c032c7210 */ /* 0x008fe20007fbe0ff */
        /* <DEDUP_REMOVED lines=8> */
[----:B------:R-:W-:Y:S02]  /*11830*/  @P1 IMAD.MOV.U32 R7, RZ, RZ, R80 ;  /* 0x000000ffff071224 */ /* 0x000fe400078e0050 */
[----:B0-----:R-:W3:Y:S04]  /*11840*/  LDL.LU R80, [R1+0x43c] ;  /* 0x00043c0001507983 */ /* 0x001ee80000300800 */
[----:B------:R-:W4:Y:S04]  /*11850*/  LDL.LU R79, [R1+0x164] ;  /* 0x00016400014f7983 */ /* 0x000f280000300800 */
        /* <DEDUP_REMOVED lines=13> */
[----:B------:R0:W-:Y:S04]  /*11930*/  STL [R1+0x438], R71 ;  /* 0x0004384701007387 */ /* 0x0001e80000100800 */
[----:B------:R1:W2:Y:S04]  /*11940*/  @P2 LDG.E.U8 R76, desc[UR18][R6.64] ;  /* 0x00000012064c2981 */ /* 0x0002a8000c1e1100 */
[----:B------:R-:W3:Y:S01]  /*11950*/  LDL.LU R6, [R1+0x434] ;  /* 0x0004340001067983 */ /* 0x000ee20000300800 */
[----:B------:R-:W-:Y:S01]  /*11960*/  ISETP.GT.AND P4, PT, R8, 0x25, PT ;  /* 0x000000250800780c */ /* 0x000fe20003f84270 */
[----:B-1----:R-:W-:Y:S01]  /*11970*/  IMAD.MOV.U32 R7, RZ, RZ, R71 ;  /* 0x000000ffff077224 */ /* 0x002fe200078e0047 */
[----:B------:R-:W-:Y:S01]  /*11980*/  IADD3 R78, P5, PT, R3, R78, RZ ;  /* 0x0000004e034e7210 */ /* 0x000fe20007fbe0ff */
[----:B0-----:R-:W4:Y:S04]  /*11990*/  LDL.LU R71, [R1+0x448] ;  /* 0x0004480001477983 */ /* 0x001f280000300800 */
[----:B------:R-:W-:Y:S01]  /*119a0*/  STL [R1+0x440], R78 ;  /* 0x0004404e01007387 */ /* 0x000fe20000100800 */
        /* <DEDUP_REMOVED lines=9> */
[----:B------:R-:W-:Y:S01]  /*11a40*/  ISETP.GT.AND P1, PT, R8, 0x26, PT ;  /* 0x000000260800780c */ /* 0x000fe20003f24270 */
[----:B------:R-:W-:Y:S01]  /*11a50*/  IMAD.X R80, R5, 0x1, R80, P5 ;  /* 0x0000000105507824 */ /* 0x000fe200028e0650 */
[----:B------:R-:W-:-:S04]  /*11a60*/  PRMT R0, RZ, 0x7610, R0 ;  /* 0x00007610ff007816 */ /* 0x000fc80000000000 */
[----:B------:R-:W-:Y:S01]  /*11a70*/  STL [R1+0x43c], R80 ;  /* 0x00043c5001007387 */ /* 0x000fe20000100800 */
[----:B0-----:R-:W-:-:S06]  /*11a80*/  IMAD.MOV.U32 R7, RZ, RZ, R80 ;  /* 0x000000ffff077224 */ /* 0x001fcc00078e0050 */
[----:B------:R-:W-:-:S05]  /*11a90*/  @P1 IMAD.MOV.U32 R6, RZ, RZ, R78 ;  /* 0x000000ffff061224 */ /* 0x000fca00078e004e */
[----:B------:R0:W2:Y:S04]  /*11aa0*/  @P1 LDG.E.U8 R0, desc[UR18][R6.64] ;  /* 0x0000001206001981 */ /* 0x0000a8000c1e1100 */
[----:B---3--:R1:W-:Y:S04]  /*11ab0*/  STL [R1+0xfc], R73 ;  /* 0x0000fc4901007387 */ /* 0x0083e80000100800 */
[----:B-1----:R-:W3:Y:S04]  /*11ac0*/  LDL.LU R73, [R1+0x8b8] ;  /* 0x0008b80001497983 */ /* 0x002ee80000300800 */
[----:B------:R-:W3:Y:S04]  /*11ad0*/  LDL.LU R80, [R1+0x8b4] ;  /* 0x0008b40001507983 */ /* 0x000ee80000300800 */
[----:B------:R-:W3:Y:S01]  /*11ae0*/  LDL.LU R7, [R1+0x160] ;  /* 0x0001600001077983 */ /* 0x000ee20000300800 */
[----:B------:R-:W-:-:S02]  /*11af0*/  ISETP.GT.AND P2, PT, R8, 0x27, PT ;  /* 0x000000270800780c */ /* 0x000fc40003f44270 */
[----:B----4-:R-:W-:Y:S01]  /*11b00*/  IADD3 R79, P5, PT, R3, R79, RZ ;  /* 0x0000004f034f7210 */ /* 0x010fe20007fbe0ff */
[----:B------:R-:W4:Y:S01]  /*11b10*/  LDL.LU R78, [R1+0x44c] ;  /* 0x00044c00014e7983 */ /* 0x000f220000300800 */
[----:B------:R-:W-:-:S09]  /*11b20*/  PRMT R72, RZ, 0x7610, R72 ;  /* 0x00007610ff487816 */ /* 0x000fd20000000048 */
[----:B0-----:R-:W-:Y:S01]  /*11b30*/  @P2 IMAD.MOV.U32 R6, RZ, RZ, R79 ;  /* 0x000000ffff062224 */ /* 0x001fe200078e004f */
[----:B------:R-:W-:Y:S01]  /*11b40*/  IADD3 R71, P6, PT, R3, R71, RZ ;  /* 0x0000004703477210 */ /* 0x000fe20007fde0ff */
[----:B------:R-:W-:Y:S04]  /*11b50*/  STL [R1+0x164], R79 ;  /* 0x0001644f01007387 */ /* 0x000fe80000100800 */
[----:B--2---:R0:W-:Y:S04]  /*11b60*/  STL [R1+0xf8], R0 ;  /* 0x0000f80001007387 */ /* 0x0041e80000100800 */
[----:B0-----:R-:W2:Y:S01]  /*11b70*/  LDL.LU R0, [R1+0x458] ;  /* 0x0004580001007983 */ /* 0x001ea20000300800 */
[----:B---3--:R-:W-:-:S05]  /*11b80*/  IMAD.X R7, R5, 0x1, R7, P5 ;  /* 0x0000000105077824 */ /* 0x008fca00028e0607 */
[----:B------:R0:W3:Y:S04]  /*11b90*/  @P2 LDG.E.U8 R72, desc[UR18][R6.64] ;  /* 0x0000001206482981 */ /* 0x0000e8000c1e1100 */
[----:B------:R0:W-:Y:S04]  /*11ba0*/  STL [R1+0x160], R7 ;  /* 0x0001600701007387 */ /* 0x0001e80000100800 */
[----:B------:R1:W-:Y:S04]  /*11bb0*/  STL [R1+0x448], R71 ;  /* 0x0004484701007387 */ /* 0x0003e80000100800 */
[----:B------:R-:W2:Y:S01]  /*11bc0*/  LDL.LU R6, [R1+0x444] ;  /* 0x0004440001067983 */ /* 0x000ea20000300800 */
[----:B------:R-:W-:Y:S01]  /*11bd0*/  IADD3 R76, P5, PT, R3, R76, RZ ;  /* 0x0000004c034c7210 */ /* 0x000fe20007fbe0ff */
[----:B0-----:R-:W-:-:S02]  /*11be0*/  IMAD.MOV.U32 R7, RZ, RZ, R71 ;  /* 0x000000ffff077224 */ /* 0x001fc400078e0047 */
[----:B-1----:R-:W4:Y:S04]  /*11bf0*/  LDL.LU R71, [R1+0x454] ;  /* 0x0004540001477983 */ /* 0x002f280000300800 */
[----:B------:R-:W-:Y:S04]  /*11c00*/  STL [R1+0x450], R76 ;  /* 0x0004504c01007387 */ /* 0x000fe80000100800 */
[----:B------:R-:W4:Y:S01]  /*11c10*/  LDL.LU R79, [R1+0x460] ;  /* 0x00046000014f7983 */ /* 0x000f220000300800 */
[----:B------:R-:W-:-:S03]  /*11c20*/  ISETP.GT.AND P4, PT, R8, 0x28, PT ;  /* 0x000000280800780c */ /* 0x000fc60003f84270 */
[----:B---3--:R0:W-:Y:S04]  /*11c30*/  STL [R1+0xf4], R72 ;  /* 0x0000f44801007387 */ /* 0x0081e80000100800 */
[----:B0-----:R-:W3:Y:S01]  /*11c40*/  LDL.LU R72, [R1+0x468] ;  /* 0x0004680001487983 */ /* 0x001ee20000300800 */
[----:B--2---:R-:W-:Y:S01]  /*11c50*/  IMAD.X R6, R5, 0x1, R6, P6 ;  /* 0x0000000105067824 */ /* 0x004fe200030e0606 */
[----:B------:R-:W-:-:S04]  /*11c60*/  ISETP.GT.AND P1, PT, R8, 0x29, PT ;  /* 0x000000290800780c */ /* 0x000fc80003f24270 */
[-C--:B------:R-:W-:Y:S01]  /*11c70*/  @P4 LOP3.LUT R7, R7, R6.reuse, RZ, 0x3c, !PT ;  /* 0x0000000607074212 */ /* 0x080fe200078e3cff */
[----:B------:R0:W-:Y:S01]  /*11c80*/  STL [R1+0x444], R6 ;  /* 0x0004440601007387 */ /* 0x0001e20000100800 */
[----:B------:R-:W-:Y:S02]  /*11c90*/  PRMT R20, RZ, 0x7610, R20 ;  /* 0x00007610ff147816 */ /* 0x000fe40000000014 */
[----:B------:R-:W-:Y:S01]  /*11ca0*/  ISETP.GT.AND P2, PT, R8, 0x2a, PT ;  /* 0x0000002a0800780c */ /* 0x000fe20003f44270 */
[----:B----4-:R-:W-:Y:S01]  /*11cb0*/  IMAD.X R78, R5, 0x1, R78, P5 ;  /* 0x00000001054e7824 */ /* 0x010fe200028e064e */
[----:B0-----:R-:W-:-:S04]  /*11cc0*/  @P4 LOP3.LUT R6, R7, R6, RZ, 0x3c, !PT ;  /* 0x0000000607064212 */ /* 0x001fc800078e3cff */
[----:B------:R-:W-:Y:S02]  /*11cd0*/  @P4 LOP3.LUT R7, R7, R6, RZ, 0x3c, !PT ;  /* 0x0000000607074212 */ /* 0x000fe400078e3cff */
[----:B------:R-:W-:Y:S02]  /*11ce0*/  IADD3 R0, P5, PT, R3, R0, RZ ;  /* 0x0000000003007210 */ /* 0x000fe40007fbe0ff */
[----:B------:R-:W-:Y:S01]  /*11cf0*/  PRMT R36, RZ, 0x7610, R36 ;  /* 0x00007610ff247816 */ /* 0x000fe20000000024 */
[----:B------:R0:W2:Y:S02]  /*11d00*/  @P4 LDG.E.U8 R20, desc[UR18][R6.64] ;  /* 0x0000001206144981 */ /* 0x0000a4000c1e1100 */
[----:B------:R-:W-:Y:S01]  /*11d10*/  IMAD.X R71, R5, 0x1, R71, P5 ;  /* 0x0000000105477824 */ /* 0x000fe200028e0647 */
[----:B------:R-:W-:Y:S01]  /*11d20*/  PRMT R53, RZ, 0x7610, R53 ;  /* 0x00007610ff357816 */ /* 0x000fe20000000035 */
[----:B------:R1:W-:Y:S01]  /*11d30*/  STL [R1+0x44c], R78 ;  /* 0x00044c4e01007387 */ /* 0x0003e20000100800 */
[----:B------:R-:W-:Y:S01]  /*11d40*/  IADD3 R79, P6, PT, R3, R79, RZ ;  /* 0x0000004f034f7210 */ /* 0x000fe20007fde0ff */
[----:B0-----:R-:W-:-:S02]  /*11d50*/  @P1 IMAD.MOV.U32 R6, RZ, RZ, R76 ;  /* 0x000000ffff061224 */ /* 0x001fc400078e004c */
[----:B------:R-:W-:Y:S02]  /*11d60*/  @P1 IMAD.MOV.U32 R7, RZ, RZ, R78 ;  /* 0x000000ffff071224 */ /* 0x000fe400078e004e */
[----:B-1----:R-:W4:Y:S04]  /*11d70*/  LDL.LU R78, [R1+0x464] ;  /* 0x00046400014e7983 */ /* 0x002f280000300800 */
[----:B------:R0:W2:Y:S04]  /*11d80*/  @P1 LDG.E.U8 R36, desc[UR18][R6.64] ;  /* 0x0000001206241981 */ /* 0x0000a8000c1e1100 */
[----:B------:R-:W2:Y:S04]  /*11d90*/  LDL.LU R76, [R1+0x470] ;  /* 0x00047000014c7983 */ /* 0x000ea80000300800 */
[----:B------:R1:W-:Y:S01]  /*11da0*/  STL [R1+0x458], R0 ;  /* 0x0004580001007387 */ /* 0x0003e20000100800 */
[----:B0-----:R-:W-:-:S02]  /*11db0*/  @P2 IMAD.MOV.U32 R6, RZ, RZ, R0 ;  /* 0x000000ffff062224 */ /* 0x001fc400078e0000 */
[----:B------:R-:W-:Y:S01]  /*11dc0*/  @P2 IMAD.MOV.U32 R7, RZ, RZ, R71 ;  /* 0x000000ffff072224 */ /* 0x000fe200078e0047 */
[----:B------:R0:W-:Y:S04]  /*11dd0*/  STL [R1+0x454], R71 ;  /* 0x0004544701007387 */ /* 0x0001e80000100800 */
[----:B------:R0:W2:Y:S04]  /*11de0*/  @P2 LDG.E.U8 R53, desc[UR18][R6.64] ;  /* 0x0000001206352981 */ /* 0x0000a8000c1e1100 */
[----:B-1----:R-:W2:Y:S04]  /*11df0*/  LDL.LU R0, [R1+0x478] ;  /* 0x0004780001007983 */ /* 0x002ea80000300800 */
[----:B------:R1:W-:Y:S01]  /*11e00*/  STL [R1+0x460], R79 ;  /* 0x0004604f01007387 */ /* 0x0003e20000100800 */
[----:B0-----:R-:W-:-:S03]  /*11e10*/  IMAD.MOV.U32 R7, RZ, RZ, R79 ;  /* 0x000000ffff077224 */ /* 0x001fc600078e004f */
[----:B------:R-:W2:Y:S01]  /*11e20*/  LDL.LU R71, [R1+0x16c] ;  /* 0x00016c0001477983 */ /* 0x000ea20000300800 */
[----:B---3--:R-:W-:-:S05]  /*11e30*/  IADD3 R72, P5, PT, R3, R72, RZ ;  /* 0x0000004803487210 */ /* 0x008fca0007fbe0ff */
[----:B------:R-:W-:Y:S04]  /*11e40*/  STL [R1+0x468], R72 ;  /* 0x0004684801007387 */ /* 0x000fe80000100800 */
[----:B-1----:R-:W3:Y:S04]  /*11e50*/  LDL.LU R79, [R1+0x8b0] ;  /* 0x0008b000014f7983 */ /* 0x002ee80000300800 */
[----:B------:R-:W2:Y:S01]  /*11e60*/  LDL.LU R6, [R1+0x45c] ;  /* 0x00045c0001067983 */ /* 0x000ea20000300800 */
[C---:B------:R-:W-:Y:S02]  /*11e70*/  ISETP.GT.AND P4, PT, R8.reuse, 0x2b, PT ;  /* 0x0000002b0800780c */ /* 0x040fe40003f84270 */
[----:B------:R-:W-:-:S02]  /*11e80*/  ISETP.GT.AND P1, PT, R8, 0x2c, PT ;  /* 0x0000002c0800780c */ /* 0x000fc40003f24270 */
[----:B------:R-:W-:Y:S02]  /*11e90*/  PRMT R89, RZ, 0x7610, R89 ;  /* 0x00007610ff597816 */ /* 0x000fe40000000059 */
[----:B------:R-:W-:Y:S01]  /*11ea0*/  PRMT R31, RZ, 0x7610, R31 ;  /* 0x00007610ff1f7816 */ /* 0x000fe2000000001f */
[C---:B----4-:R-:W-:Y:S02]  /*11eb0*/  IMAD.X R78, R5.reuse, 0x1, R78, P5 ;  /* 0x00000001054e7824 */ /* 0x050fe400028e064e */
        /* <DEDUP_REMOVED lines=11> */
[----:B------:R-:W3:Y:S01]  /*11f70*/  LDL.LU R7, [R1+0x46c] ;  /* 0x00046c0001077983 */ /* 0x000ee20000300800 */
[----:B------:R-:W-:-:S02]  /*11f80*/  ISETP.GT.AND P2, PT, R8, 0x2d, PT ;  /* 0x0000002d0800780c */ /* 0x000fc40003f44270 */
[C---:B------:R-:W-:Y:S01]  /*11f90*/  IADD3 R76, P5, PT, R3.reuse, R76, RZ ;  /* 0x0000004c034c7210 */ /* 0x040fe20007fbe0ff */
[----:B------:R-:W4:Y:S01]  /*11fa0*/  LDL.LU R72, [R1+0x168] ;  /* 0x0001680001487983 */ /* 0x000f220000300800 */
[----:B------:R-:W-:Y:S02]  /*11fb0*/  PRMT R65, RZ, 0x7610, R65 ;  /* 0x00007610ff417816 */ /* 0x000fe40000000041 */
[----:B------:R-:W-:Y:S01]  /*11fc0*/  IADD3 R0, P6, PT, R3, R0, RZ ;  /* 0x0000000003007210 */ /* 0x000fe20007fde0ff */
[----:B------:R-:W-:Y:S06]  /*11fd0*/  STL [R1+0x470], R76 ;  /* 0x0004704c01007387 */ /* 0x000fec0000100800 */
[----:B0-----:R-:W-:Y:S01]  /*11fe0*/  @P2 IMAD.MOV.U32 R6, RZ, RZ, R76 ;  /* 0x000000ffff062224 */ /* 0x001fe200078e004c */
[----:B--2---:R0:W-:Y:S01]  /*11ff0*/  STL [R1+0xe4], R31 ;  /* 0x0000e41f01007387 */ /* 0x0041e20000100800 */
[----:B---3--:R-:W-:-:S03]  /*12000*/  IMAD.X R7, R5, 0x1, R7, P5 ;  /* 0x0000000105077824 */ /* 0x008fc600028e0607 */
[----:B0-----:R-:W2:Y:S04]  /*12010*/  LDL.LU R31, [R1+0x480] ;  /* 0x00048000011f7983 */ /* 0x001ea80000300800 */
[----:B------:R0:W-:Y:S04]  /*12020*/  STL [R1+0x46c], R7 ;  /* 0x00046c0701007387 */ /* 0x0001e80000100800 */
[----:B------:R0:W3:Y:S04]  /*12030*/  @P2 LDG.E.U8 R65, desc[UR18][R6.64] ;  /* 0x0000001206412981 */ /* 0x0000e8000c1e1100 */
[----:B------:R-:W-:Y:S04]  /*12040*/  STL [R1+0x478], R0 ;  /* 0x0004780001007387 */ /* 0x000fe80000100800 */
[----:B------:R-:W2:Y:S01]  /*12050*/  LDL.LU R6, [R1+0x474] ;  /* 0x0004740001067983 */ /* 0x000ea20000300800 */
[----:B------:R-:W-:Y:S01]  /*12060*/  ISETP.GT.AND P4, PT, R8, 0x2e, PT ;  /* 0x0000002e0800780c */ /* 0x000fe20003f84270 */
[----:B0-----:R-:W-:Y:S01]  /*12070*/  IMAD.MOV.U32 R7, RZ, RZ, R0 ;  /* 0x000000ffff077224 */ /* 0x001fe200078e0000 */
[----:B------:R-:W-:-:S02]  /*12080*/  IADD3 R71, P5, PT, R3, R71, RZ ;  /* 0x0000004703477210 */ /* 0x000fc40007fbe0ff */
[----:B------:R-:W-:Y:S02]  /*12090*/  ISETP.GT.AND P1, PT, R8, 0x2f, PT ;  /* 0x0000002f0800780c */ /* 0x000fe40003f24270 */
[----:B------:R-:W-:Y:S01]  /*120a0*/  PRMT R77, RZ, 0x7610, R77 ;  /* 0x00007610ff4d7816 */ /* 0x000fe2000000004d */
[C---:B----4-:R-:W-:Y:S01]  /*120b0*/  IMAD.X R72, R5.reuse, 0x1, R72, P5 ;  /* 0x0000000105487824 */ /* 0x050fe200028e0648 */
[----:B------:R-:W-:Y:S01]  /*120c0*/  PRMT R17, RZ, 0x7610, R17 ;  /* 0x00007610ff117816 */ /* 0x000fe20000000011 */
[----:B---3--:R0:W-:Y:S01]  /*120d0*/  STL [R1+0xe0], R65 ;  /* 0x0000e04101007387 */ /* 0x0081e20000100800 */
[----:B--2---:R-:W-:-:S03]  /*120e0*/  IMAD.X R6, R5, 0x1, R6, P6 ;  /* 0x0000000105067824 */ /* 0x004fc600030e0606 */
[----:B0-----:R-:W2:Y:S04]  /*120f0*/  LDL.LU R65, [R1+0x47c] ;  /* 0x00047c0001417983 */ /* 0x001ea80000300800 */
[----:B------:R-:W-:Y:S01]  /*12100*/  STL [R1+0x16c], R71 ;  /* 0x00016c4701007387 */ /* 0x000fe20000100800 */
[----:B------:R-:W-:-:S03]  /*12110*/  @P4 LOP3.LUT R7, R7, R6, RZ, 0x3c, !PT ;  /* 0x0000000607074212 */ /* 0x000fc600078e3cff */
[----:B------:R-:W3:Y:S04]  /*12120*/  LDL.LU R76, [R1+0x490] ;  /* 0x00049000014c7983 */ /* 0x000ee80000300800 */
[----:B------:R-:W4:Y:S04]  /*12130*/  LDL.LU R0, [R1+0x498] ;  /* 0x0004980001007983 */ /* 0x000f280000300800 */
        /* <DEDUP_REMOVED lines=10> */
[----:B------:R-:W-:-:S09]  /*121e0*/  PRMT R23, RZ, 0x7610, R23 ;  /* 0x00007610ff177816 */ /* 0x000fd20000000017 */
[----:B0-----:R-:W-:Y:S02]  /*121f0*/  @P2 IMAD.MOV.U32 R6, RZ, RZ, R31 ;  /* 0x000000ffff062224 */ /* 0x001fe400078e001f */
[----:B--2---:R-:W-:-:S04]  /*12200*/  IMAD.X R65, R5, 0x1, R65, P5 ;  /* 0x0000000105417824 */ /* 0x004fc800028e0641 */
[----:B------:R-:W-:Y:S01]  /*12210*/  @P2 IMAD.MOV.U32 R7, RZ, RZ, R65 ;  /* 0x000000ffff072224 */ /* 0x000fe200078e0041 */
[----:B---3--:R-:W-:-:S04]  /*12220*/  IADD3 R76, P6, PT, R3, R76, RZ ;  /* 0x0000004c034c7210 */ /* 0x008fc80007fde0ff */
[----:B------:R0:W2:Y:S01]  /*12230*/  @P2 LDG.E.U8 R23, desc[UR18][R6.64] ;  /* 0x0000001206172981 */ /* 0x0000a2000c1e1100 */
[----:B----4-:R-:W-:Y:S01]  /*12240*/  IADD3 R0, P5, PT, R3, R0, RZ ;  /* 0x0000000003007210 */ /* 0x010fe20007fbe0ff */
[----:B0-----:R-:W-:Y:S02]  /*12250*/  IMAD.MOV.U32 R7, RZ, RZ, R76 ;  /* 0x000000ffff077224 */ /* 0x001fe400078e004c */
[----:B------:R0:W-:Y:S04]  /*12260*/  STL [R1+0xdc], R77 ;  /* 0x0000dc4d01007387 */ /* 0x0001e80000100800 */
[----:B0-----:R-:W3:Y:S04]  /*12270*/  LDL.LU R77, [R1+0x8a8] ;  /* 0x0008a800014d7983 */ /* 0x001ee80000300800 */
[----:B------:R-:W4:Y:S04]  /*12280*/  LDL.LU R71, [R1+0x494] ;  /* 0x0004940001477983 */ /* 0x000f280000300800 */
[----:B------:R-:W-:Y:S04]  /*12290*/  STL [R1+0x480], R31 ;  /* 0x0004801f01007387 */ /* 0x000fe80000100800 */
[----:B------:R0:W-:Y:S04]  /*122a0*/  STL [R1+0xd8], R17 ;  /* 0x0000d81101007387 */ /* 0x0001e80000100800 */
[----:B0-----:R-:W2:Y:S04]  /*122b0*/  LDL.LU R17, [R1+0x4a0] ;  /* 0x0004a00001117983 */ /* 0x001ea80000300800 */
[----:B------:R0:W-:Y:S04]  /*122c0*/  STL [R1+0x47c], R65 ;  /* 0x00047c4101007387 */ /* 0x0001e80000100800 */
[----:B0-----:R-:W3:Y:S04]  /*122d0*/  LDL.LU R65, [R1+0x49c] ;  /* 0x00049c0001417983 */ /* 0x001ee80000300800 */
[----:B------:R0:W-:Y:S04]  /*122e0*/  STL [R1+0x490], R76 ;  /* 0x0004904c01007387 */ /* 0x0001e80000100800 */
[----:B------:R-:W3:Y:S04]  /*122f0*/  LDL.LU R31, [R1+0x4a8] ;  /* 0x0004a800011f7983 */ /* 0x000ee80000300800 */
[----:B------:R-:W-:Y:S04]  /*12300*/  STL [R1+0x498], R0 ;  /* 0x0004980001007387 */ /* 0x000fe80000100800 */
[----:B------:R-:W3:Y:S04]  /*12310*/  LDL.LU R72, [R1+0x4b0] ;  /* 0x0004b00001487983 */ /* 0x000ee80000300800 */
[----:B0-----:R-:W3:Y:S04]  /*12320*/  LDL.LU R76, [R1+0x8a4] ;  /* 0x0008a400014c7983 */ /* 0x001ee80000300800 */
[----:B------:R-:W3:Y:S01]  /*12330*/  LDL.LU R6, [R1+0x48c] ;  /* 0x00048c0001067983 */ /* 0x000ee20000300800 */
[----:B------:R-:W-:-:S02]  /*12340*/  ISETP.GT.AND P4, PT, R8, 0x31, PT ;  /* 0x000000310800780c */ /* 0x000fc40003f84270 */
[C---:B------:R-:W-:Y:S02]  /*12350*/  ISETP.GT.AND P1, PT, R8.reuse, 0x32, PT ;  /* 0x000000320800780c */ /* 0x040fe40003f24270 */
[----:B------:R-:W-:Y:S02]  /*12360*/  PRMT R39, RZ, 0x7610, R39 ;  /* 0x00007610ff277816 */ /* 0x000fe40000000027 */
[----:B------:R-:W-:Y:S02]  /*12370*/  ISETP.GT.AND P2, PT, R8, 0x33, PT ;  /* 0x000000330800780c */ /* 0x000fe40003f44270 */
[----:B------:R-:W-:Y:S02]  /*12380*/  PRMT R58, RZ, 0x7610, R58 ;  /* 0x00007610ff3a7816 */ /* 0x000fe4000000003a */
[----:B------:R-:W-:Y:S01]  /*12390*/  PRMT R91, RZ, 0x7610, R91 ;  /* 0x00007610ff5b7816 */ /* 0x000fe2000000005b */
[----:B----4-:R-:W-:Y:S01]  /*123a0*/  IMAD.X R71, R5, 0x1, R71, P5 ;  /* 0x0000000105477824 */ /* 0x010fe200028e0647 */
[----:B--2---:R-:W-:-:S05]  /*123b0*/  IADD3 R17, P5, PT, R3, R17, RZ ;  /* 0x0000001103117210 */ /* 0x004fca0007fbe0ff */
[C---:B---3--:R-:W-:Y:S02]  /*123c0*/  IMAD.X R65, R5.reuse, 0x1, R65, P5 ;  /* 0x0000000105417824 */ /* 0x048fe400028e0641 */
        /* <DEDUP_REMOVED lines=9> */
[----:B------:R-:W-:Y:S01]  /*12460*/  @P1 IMAD.MOV.U32 R7, RZ, RZ, R71 ;  /* 0x000000ffff071224 */ /* 0x000fe200078e0047 */
[----:B------:R-:W3:Y:S01]  /*12470*/  LDL.LU R0, [R1+0x4ac] ;  /* 0x0004ac0001007983 */ /* 0x000ee20000300800 */
[----:B------:R-:W-:-:S03]  /*12480*/  IADD3 R72, P5, PT, R3, R72, RZ ;  /* 0x0000004803487210 */ /* 0x000fc60007fbe0ff */
[----:B------:R0:W4:Y:S04]  /*12490*/  @P1 LDG.E.U8 R58, desc[UR18][R6.64] ;  /* 0x00000012063a1981 */ /* 0x000128000c1e1100 */
[----:B-1----:R-:W2:Y:S04]  /*124a0*/  LDL.LU R71, [R1+0x4b8] ;  /* 0x0004b80001477983 */ /* 0x002ea80000300800 */
        /* <DEDUP_REMOVED lines=269> */
[----:B------:R-:W2:Y:S04]  /*13580*/  LDL.LU R46, [R1+0x548] ;  /* 0x00054800012e7983 */ /* 0x000ea80000300800 */
[----:B------:R0:W-:Y:S04]  /*13590*/  STL [R1+0x530], R10 ;  /* 0x0005300a01007387 */ /* 0x0001e80000100800 */
[----:B------:R-:W-:Y:S04]  /*135a0*/  STL [R1+0x808], R86 ;  /* 0x0008085601007387 */ /* 0x000fe80000100800 */
[----:B------:R1:W-:Y:S04]  /*135b0*/  STL [R1+0x52c], R63 ;  /* 0x00052c3f01007387 */ /* 0x0003e80000100800 */
[----:B0-----:R-:W3:Y:S04]  /*135c0*/  LDL.LU R10, [R1+0x550] ;  /* 0x00055000010a7983 */ /* 0x001ee80000300800 */
[----:B------:R0:W-:Y:S04]  /*135d0*/  STL [R1+0x538], R30 ;  /* 0x0005381e01007387 */ /* 0x0001e80000100800 */
[----:B-1----:R-:W3:Y:S04]  /*135e0*/  LDL.LU R63, [R1+0x558] ;  /* 0x00055800013f7983 */ /* 0x002ee80000300800 */
[----:B------:R-:W-:Y:S04]  /*135f0*/  STL [R1+0x540], R64 ;  /* 0x0005404001007387 */ /* 0x000fe80000100800 */
[----:B0-----:R-:W3:Y:S04]  /*13600*/  LDL.LU R30, [R1+0x874] ;  /* 0x00087400011e7983 */ /* 0x001ee80000300800 */
[----:B------:R-:W3:Y:S01]  /*13610*/  LDL.LU R6, [R1+0x534] ;  /* 0x0005340001067983 */ /* 0x000ee20000300800 */
[----:B------:R-:W-:-:S02]  /*13620*/  ISETP.GT.AND P4, PT, R8, 0x49, PT ;  /* 0x000000490800780c */ /* 0x000fc40003f84270 */
[----:B------:R-:W-:Y:S02]  /*13630*/  ISETP.GT.AND P1, PT, R8, 0x4a, PT ;  /* 0x0000004a0800780c */ /* 0x000fe40003f24270 */
[----:B------:R-:W-:Y:S02]  /*13640*/  PRMT R40, RZ, 0x7610, R40 ;  /* 0x00007610ff287816 */ /* 0x000fe40000000028 */
[----:B------:R-:W-:Y:S01]  /*13650*/  PRMT R55, RZ, 0x7610, R55 ;  /* 0x00007610ff377816 */ /* 0x000fe20000000037 */
[----:B----4-:R-:W-:Y:S01]  /*13660*/  IMAD.X R66, R5, 0x1, R66, P5 ;  /* 0x0000000105427824 */ /* 0x010fe200028e0642 */
[----:B--2---:R-:W-:Y:S01]  /*13670*/  IADD3 R46, P5, PT, R3, R46, RZ ;  /* 0x0000002e032e7210 */ /* 0x004fe20007fbe0ff */
[----:B---3--:R-:W-:-:S05]  /*13680*/  IMAD.X R6, R5, 0x1, R6, P6 ;  /* 0x0000000105067824 */ /* 0x008fca00030e0606 */
        /* <DEDUP_REMOVED lines=46> */
[----:B------:R-:W2:Y:S04]  /*13970*/  @P1 LDG.E.U8 R4, desc[UR18][R6.64] ;  /* 0x0000001206041981 */ /* 0x000ea8000c1e1100 */
[----:B---3--:R0:W-:Y:S04]  /*13980*/  STL [R1+0x6c], R54 ;  /* 0x00006c3601007387 */ /* 0x0081e80000100800 */
[----:B0-----:R-:W3:Y:S04]  /*13990*/  LDL.LU R54, [R1+0x86c] ;  /* 0x00086c0001367983 */ /* 0x001ee80000300800 */
[----:B------:R-:W3:Y:S04]  /*139a0*/  LDL.LU R66, [R1+0x868] ;  /* 0x0008680001427983 */ /* 0x000ee80000300800 */
[----:B------:R-:W3:Y:S01]  /*139b0*/  LDL.LU R7, [R1+0x55c] ;  /* 0x00055c0001077983 */ /* 0x000ee20000300800 */
[----:B------:R-:W-:-:S02]  /*139c0*/  ISETP.GT.AND P2, PT, R8, 0x4e, PT ;  /* 0x0000004e0800780c */ /* 0x000fc40003f44270 */
[C---:B----4-:R-:W-:Y:S01]  /*139d0*/  IADD3 R64, P5, PT, R3.reuse, R64, RZ ;  /* 0x0000004003407210 */ /* 0x050fe20007fbe0ff */
[----:B------:R-:W4:Y:S01]  /*139e0*/  LDL.LU R63, [R1+0x564] ;  /* 0x00056400013f7983 */ /* 0x000f220000300800 */
[----:B------:R-:W-:Y:S02]  /*139f0*/  PRMT R15, RZ, 0x7610, R15 ;  /* 0x00007610ff0f7816 */ /* 0x000fe4000000000f */
[----:B------:R-:W-:Y:S01]  /*13a00*/  IADD3 R10, P6, PT, R3, R10, RZ ;  /* 0x0000000a030a7210 */ /* 0x000fe20007fde0ff */
[----:B------:R-:W-:Y:S04]  /*13a10*/  STL [R1+0x560], R64 ;  /* 0x0005604001007387 */ /* 0x000fe80000100800 */
[----:B--2---:R0:W-:Y:S02]  /*13a20*/  STL [R1+0x68], R4 ;  /* 0x0000680401007387 */ /* 0x0041e40000100800 */
[----:B------:R-:W-:-:S02]  /*13a30*/  @P2 IMAD.MOV.U32 R6, RZ, RZ, R64 ;  /* 0x000000ffff062224 */ /* 0x000fc400078e0040 */
[----:B0-----:R-:W2:Y:S01]  /*13a40*/  LDL.LU R4, [R1+0x570] ;  /* 0x0005700001047983 */ /* 0x001ea20000300800 */
[----:B---3--:R-:W-:-:S05]  /*13a50*/  IMAD.X R7, R5, 0x1, R7, P5 ;  /* 0x0000000105077824 */ /* 0x008fca00028e0607 */
[----:B------:R0:W-:Y:S04]  /*13a60*/  STL [R1+0x55c], R7 ;  /* 0x00055c0701007387 */ /* 0x0001e80000100800 */
[----:B------:R0:W3:Y:S04]  /*13a70*/  @P2 LDG.E.U8 R15, desc[UR18][R6.64] ;  /* 0x00000012060f2981 */ /* 0x0000e8000c1e1100 */
[----:B------:R1:W-:Y:S04]  /*13a80*/  STL [R1+0x18c], R10 ;  /* 0x00018c0a01007387 */ /* 0x0003e80000100800 */
[----:B------:R-:W2:Y:S01]  /*13a90*/  LDL.LU R6, [R1+0x188] ;  /* 0x0001880001067983 */ /* 0x000ea20000300800 */
[----:B------:R-:W-:Y:S01]  /*13aa0*/  ISETP.GT.AND P4, PT, R8, 0x4f, PT ;  /* 0x0000004f0800780c */ /* 0x000fe20003f84270 */
[----:B0-----:R-:W-:Y:S01]  /*13ab0*/  IMAD.MOV.U32 R7, RZ, RZ, R10 ;  /* 0x000000ffff077224 */ /* 0x001fe200078e000a */
[----:B------:R-:W-:Y:S01]  /*13ac0*/  IADD3 R61, P5, PT, R3, R61, RZ ;  /* 0x0000003d033d7210 */ /* 0x000fe20007fbe0ff */
[----:B-1----:R-:W4:Y:S04]  /*13ad0*/  LDL.LU R10, [R1+0x56c] ;  /* 0x00056c00010a7983 */ /* 0x002f280000300800 */
[----:B------:R-:W-:Y:S04]  /*13ae0*/  STL [R1+0x568], R61 ;  /* 0x0005683d01007387 */ /* 0x000fe80000100800 */
[----:B------:R-:W4:Y:S01]  /*13af0*/  LDL.LU R64, [R1+0x578] ;  /* 0x0005780001407983 */ /* 0x000f220000300800 */
[----:B------:R-:W-:-:S03]  /*13b00*/  PRMT R84, RZ, 0x7610, R84 ;  /* 0x00007610ff547816 */ /* 0x000fc60000000054 */
[----:B---3--:R0:W-:Y:S01]  /*13b10*/  STL [R1+0x5c], R15 ;  /* 0x00005c0f01007387 */ /* 0x0081e20000100800 */
[----:B--2---:R-:W-:-:S03]  /*13b20*/  IMAD.X R6, R5, 0x1, R6, P6 ;  /* 0x0000000105067824 */ /* 0x004fc600030e0606 */
        /* <DEDUP_REMOVED lines=11> */
[----:B------:R1:W-:Y:S01]  /*13be0*/  STL [R1+0x564], R63 ;  /* 0x0005643f01007387 */ /* 0x0003e20000100800 */
        /* <DEDUP_REMOVED lines=11> */
[----:B---3--:R-:W-:Y:S04]  /*13ca0*/  STL [R1+0x80c], R84 ;  /* 0x00080c5401007387 */ /* 0x008fe80000100800 */
[----:B-1----:R-:W2:Y:S04]  /*13cb0*/  LDL.LU R63, [R1+0x57c] ;  /* 0x00057c00013f7983 */ /* 0x002ea80000300800 */
[----:B------:R-:W3:Y:S04]  /*13cc0*/  LDL.LU R61, [R1+0x588] ;  /* 0x00058800013d7983 */ /* 0x000ee80000300800 */
[----:B------:R0:W-:Y:S04]  /*13cd0*/  STL [R1+0x570], R4 ;  /* 0x0005700401007387 */ /* 0x0001e80000100800 */
        /* <DEDUP_REMOVED lines=11> */
[C---:B--2---:R-:W-:Y:S02]  /*13d90*/  IMAD.X R63, R5.reuse, 0x1, R63, P5 ;  /* 0x00000001053f7824 */ /* 0x044fe400028e063f */
[----:B---3--:R-:W-:-:S05]  /*13da0*/  IMAD.X R6, R5, 0x1, R6, P6 ;  /* 0x0000000105067824 */ /* 0x008fca00030e0606 */
        /* <DEDUP_REMOVED lines=8> */
[----:B-1----:R-:W3:Y:S04]  /*13e30*/  LDL.LU R63, [R1+0x860] ;  /* 0x00086000013f7983 */ /* 0x002ee80000300800 */
        /* <DEDUP_REMOVED lines=39> */
[----:B------:R1:W-:Y:S01]  /*140b0*/  STL [R1+0x594], R15 ;  /* 0x0005940f01007387 */ /* 0x0003e20000100800 */
[----:B------:R-:W-:-:S03]  /*140c0*/  PRMT R82, RZ, 0x7610, R82 ;  /* 0x00007610ff527816 */ /* 0x000fc60000000052 */
[----:B-1----:R-:W4:Y:S06]  /*140d0*/  LDL.LU R15, [R1+0x5a4] ;  /* 0x0005a400010f7983 */ /* 0x002f2c0000300800 */
[----:B0-----:R-:W-:Y:S01]  /*140e0*/  @P2 IMAD.MOV.U32 R6, RZ, RZ, R11 ;  /* 0x000000ffff062224 */ /* 0x001fe200078e000b */
[----:B------:R-:W4:Y:S04]  /*140f0*/  LDL.LU R10, [R1+0x5b0] ;  /* 0x0005b000010a7983 */ /* 0x000f280000300800 */
[----:B------:R0:W-:Y:S01]  /*14100*/  STL [R1+0x194], R11 ;  /* 0x0001940b01007387 */ /* 0x0001e20000100800 */
[----:B--2---:R-:W-:-:S04]  /*14110*/  IMAD.X R14, R5, 0x1, R14, P5 ;  /* 0x00000001050e7824 */ /* 0x004fc800028e060e */
[----:B------:R-:W-:Y:S01]  /*14120*/  @P2 IMAD.MOV.U32 R7, RZ, RZ, R14 ;  /* 0x000000ffff072224 */ /* 0x000fe200078e000e */
[----:B---3--:R-:W-:-:S04]  /*14130*/  IADD3 R61, P6, PT, R3, R61, RZ ;  /* 0x0000003d033d7210 */ /* 0x008fc80007fde0ff */
[----:B------:R1:W2:Y:S01]  /*14140*/  @P2 LDG.E.U8 R82, desc[UR18][R6.64] ;  /* 0x0000001206522981 */ /* 0x0002a2000c1e1100 */
[----:B----4-:R-:W-:Y:S01]  /*14150*/  IADD3 R4, P5, PT, R3, R4, RZ ;  /* 0x0000000403047210 */ /* 0x010fe20007fbe0ff */
[----:B-1----:R-:W-:Y:S02]  /*14160*/  IMAD.MOV.U32 R7, RZ, RZ, R61 ;  /* 0x000000ffff077224 */ /* 0x002fe400078e003d */
[----:B------:R-:W-:Y:S04]  /*14170*/  STL [R1+0x810], R84 ;  /* 0x0008105401007387 */ /* 0x000fe80000100800 */
[----:B------:R-:W-:Y:S04]  /*14180*/  STL [R1+0x190], R14 ;  /* 0x0001900e01007387 */ /* 0x000fe80000100800 */
[----:B0-----:R-:W3:Y:S04]  /*14190*/  LDL.LU R11, [R1+0x5ac] ;  /* 0x0005ac00010b7983 */ /* 0x001ee80000300800 */
[----:B------:R-:W-:Y:S04]  /*141a0*/  STL [R1+0x5a0], R61 ;  /* 0x0005a03d01007387 */ /* 0x000fe80000100800 */
[----:B------:R0:W-:Y:S04]  /*141b0*/  STL [R1+0x44], R60 ;  /* 0x0000443c01007387 */ /* 0x0001e80000100800 */
[----:B0-----:R-:W4:Y:S04]  /*141c0*/  LDL.LU R60, [R1+0x5b8] ;  /* 0x0005b800013c7983 */ /* 0x001f280000300800 */
[----:B------:R-:W-:Y:S04]  /*141d0*/  STL [R1+0x5a8], R4 ;  /* 0x0005a80401007387 */ /* 0x000fe80000100800 */
[----:B------:R-:W4:Y:S04]  /*141e0*/  LDL.LU R14, [R1+0x5c0] ;  /* 0x0005c000010e7983 */ /* 0x000f280000300800 */
[----:B------:R-:W4:Y:S04]  /*141f0*/  LDL.LU R61, [R1+0x85c] ;  /* 0x00085c00013d7983 */ /* 0x000f280000300800 */
[----:B------:R-:W4:Y:S01]  /*14200*/  LDL.LU R6, [R1+0x59c] ;  /* 0x00059c0001067983 */ /* 0x000f220000300800 */
[----:B------:R-:W-:-:S02]  /*14210*/  ISETP.GT.AND P4, PT, R8, 0x58, PT ;  /* 0x000000580800780c */ /* 0x000fc40003f84270 */
[C---:B------:R-:W-:Y:S02]  /*14220*/  ISETP.GT.AND P1, PT, R8.reuse, 0x59, PT ;  /* 0x000000590800780c */ /* 0x040fe40003f24270 */
[----:B------:R-:W-:Y:S02]  /*14230*/  PRMT R26, RZ, 0x7610, R26 ;  /* 0x00007610ff1a7816 */ /* 0x000fe4000000001a */
[----:B------:R-:W-:Y:S01]  /*14240*/  ISETP.GT.AND P2, PT, R8, 0x5a, PT ;  /* 0x0000005a0800780c */ /* 0x000fe20003f44270 */
[----:B------:R-:W-:Y:S01]  /*14250*/  IMAD.X R15, R5, 0x1, R15, P5 ;  /* 0x00000001050f7824 */ /* 0x000fe200028e060f */
[----:B------:R-:W-:Y:S02]  /*14260*/  IADD3 R10, P5, PT, R3, R10, RZ ;  /* 0x0000000a030a7210 */ /* 0x000fe40007fbe0ff */
[----:B------:R-:W-:Y:S02]  /*14270*/  PRMT R42, RZ, 0x7610, R42 ;  /* 0x00007610ff2a7816 */ /* 0x000fe4000000002a */
[----:B------:R-:W-:Y:S01]  /*14280*/  PRMT R70, RZ, 0x7610, R70 ;  /* 0x00007610ff467816 */ /* 0x000fe20000000046 */
[----:B--2---:R-:W-:Y:S01]  /*14290*/  STL [R1+0x814], R82 ;  /* 0x0008145201007387 */ /* 0x004fe20000100800 */
[----:B---3--:R-:W-:-:S02]  /*142a0*/  IMAD.X R11, R5, 0x1, R11, P5 ;  /* 0x00000001050b7824 */ /* 0x008fc400028e060b */
[----:B----4-:R-:W-:-:S05]  /*142b0*/  IMAD.X R6, R5, 0x1, R6, P6 ;  /* 0x0000000105067824 */ /* 0x010fca00030e0606 */
        /* <DEDUP_REMOVED lines=26> */
[----:B------:R-:W-:Y:S02]  /*14460*/  ISETP.GT.AND P1, PT, R8, 0x5c, PT ;  /* 0x0000005c0800780c */ /* 0x000fe40003f24270 */
[----:B------:R-:W-:Y:S02]  /*14470*/  PRMT R84, RZ, 0x7610, R84 ;  /* 0x00007610ff547816 */ /* 0x000fe40000000054 */
[----:B------:R-:W-:Y:S01]  /*14480*/  PRMT R48, RZ, 0x7610, R48 ;  /* 0x00007610ff307816 */ /* 0x000fe20000000030 */
[C---:B---3--:R-:W-:Y:S02]  /*14490*/  IMAD.X R4, R5.reuse, 0x1, R4, P5 ;  /* 0x0000000105047824 */ /* 0x048fe400028e0604 */
[----:B--2---:R-:W-:-:S05]  /*144a0*/  IMAD.X R6, R5, 0x1, R6, P6 ;  /* 0x0000000105067824 */ /* 0x004fca00030e0606 */
[-C--:B------:R-:W-:Y:S01]  /*144b0*/  @P4 LOP3.LUT R7, R7, R6.reuse, RZ, 0x3c, !PT ;  /* 0x0000000607074212 */ /* 0x080fe200078e3cff */
[----:B------:R0:W-:Y:S03]  /*144c0*/  STL [R1+0x5b4], R6 ;  /* 0x0005b40601007387 */ /* 0x0001e60000100800 */
[----:B0-----:R-:W-:-:S04]  /*144d0*/  @P4 LOP3.LUT R6, R7, R6, RZ, 0x3c, !PT ;  /* 0x0000000607064212 */ /* 0x001fc800078e3cff */
[----:B------:R-:W-:-:S05]  /*144e0*/  @P4 LOP3.LUT R7, R7, R6, RZ, 0x3c, !PT ;  /* 0x0000000607074212 */ /* 0x000fca00078e3cff */
[----:B------:R0:W2:Y:S02]  /*144f0*/  @P4 LDG.E.U8 R84, desc[UR18][R6.64] ;  /* 0x0000001206544981 */ /* 0x0000a4000c1e1100 */
[----:B0-----:R-:W-:Y:S02]  /*14500*/  @P1 IMAD.MOV.U32 R6, RZ, RZ, R14 ;  /* 0x000000ffff061224 */ /* 0x001fe400078e000e */
[----:B------:R-:W-:-:S05]  /*14510*/  @P1 IMAD.MOV.U32 R7, RZ, RZ, R4 ;  /* 0x000000ffff071224 */ /* 0x000fca00078e0004 */
[----:B------:R-:W3:Y:S01]  /*14520*/  @P1 LDG.E.U8 R48, desc[UR18][R6.64] ;  /* 0x0000001206301981 */ /* 0x000ee2000c1e1100 */
[----:B------:R-:W-:-:S03]  /*14530*/  IADD3 R15, P5, PT, R3, R15, RZ ;  /* 0x0000000f030f7210 */ /* 0x000fc60007fbe0ff */
[----:B------:R0:W-:Y:S04]  /*14540*/  STL [R1+0x5bc], R4 ;  /* 0x0005bc0401007387 */ /* 0x0001e80000100800 */
[----:B--2---:R-:W-:Y:S04]  /*14550*/  STL [R1+0x84c], R84 ;  /* 0x00084c5401007387 */ /* 0x004fe80000100800 */
[----:B0-----:R-:W2:Y:S04]  /*14560*/  LDL.LU R4, [R1+0x854] ;  /* 0x0008540001047983 */ /* 0x001ea80000300800 */
[----:B------:R-:W2:Y:S04]  /*14570*/  LDL.LU R14, [R1+0x198] ;  /* 0x00019800010e7983 */ /* 0x000ea80000300800 */
[----:B---3--:R0:W-:Y:S04]  /*14580*/  STL [R1+0x28], R48 ;  /* 0x0000283001007387 */ /* 0x0081e80000100800 */
[----:B0-----:R-:W3:Y:S04]  /*14590*/  LDL.LU R48, [R1+0x850] ;  /* 0x0008500001307983 */ /* 0x001ee80000300800 */
[----:B------:R0:W-:Y:S04]  /*145a0*/  STL [R1+0x5c8], R15 ;  /* 0x0005c80f01007387 */ /* 0x0001e80000100800 */
[----:B------:R-:W2:Y:S01]  /*145b0*/  LDL.LU R6, [R1+0x5c4] ;  /* 0x0005c40001067983 */ /* 0x000ea20000300800 */
[----:B------:R-:W-:Y:S01]  /*145c0*/  ISETP.GT.AND P2, PT, R8, 0x5d, PT ;  /* 0x0000005d0800780c */ /* 0x000fe20003f44270 */
[----:B------:R-:W-:-:S02]  /*145d0*/  IMAD.MOV.U32 R7, RZ, RZ, R15 ;  /* 0x000000ffff077224 */ /* 0x000fc400078e000f */
[----:B0-----:R-:W3:Y:S01]  /*145e0*/  LDL.LU R15, [R1+0x5d8] ;  /* 0x0005d800010f7983 */ /* 0x001ee20000300800 */
[----:B------:R-:W-:Y:S02]  /*145f0*/  PRMT R84, RZ, 0x7610, R84 ;  /* 0x00007610ff547816 */ /* 0x000fe40000000054 */
[----:B------:R-:W-:Y:S01]  /*14600*/  IADD3 R10, P6, PT, R3, R10, RZ ;  /* 0x0000000a030a7210 */ /* 0x000fe20007fde0ff */
[----:B--2---:R-:W-:-:S06]  /*14610*/  IMAD.X R6, R5, 0x1, R6, P5 ;  /* 0x0000000105067824 */ /* 0x004fcc00028e0606 */
        /* <DEDUP_REMOVED lines=23> */
[----:B------:R-:W-:Y:S02]  /*14790*/  PRMT R68, RZ, 0x7610, R68 ;  /* 0x00007610ff447816 */ /* 0x000fe40000000044 */
[----:B------:R-:W-:Y:S02]  /*147a0*/  IADD3 R15, P5, PT, R3, R15, RZ ;  /* 0x0000000f030f7210 */ /* 0x000fe40007fbe0ff */
[----:B------:R-:W-:Y:S07]  /*147b0*/  STL [R1+0x198], R14 ;  /* 0x0001980e01007387 */ /* 0x000fee0000100800 */
[----:B0-----:R-:W-:-:S02]  /*147c0*/  @P1 IMAD.MOV.U32 R6, RZ, RZ, R11 ;  /* 0x000000ffff061224 */ /* 0x001fc400078e000b */
[----:B------:R-:W-:-:S05]  /*147d0*/  @P1 IMAD.MOV.U32 R7, RZ, RZ, R14 ;  /* 0x000000ffff071224 */ /* 0x000fca00078e000e */
[----:B------:R-:W3:Y:S04]  /*147e0*/  @P1 LDG.E.U8 R68, desc[UR18][R6.64] ;  /* 0x0000001206441981 */ /* 0x000ee8000c1e1100 */
[----:B--2---:R0:W-:Y:S04]  /*147f0*/  STL [R1+0x818], R86 ;  /* 0x0008185601007387 */ /* 0x0041e80000100800 */
[----:B0-----:R-:W2:Y:S04]  /*14800*/  LDL.LU R86, [R1+0x5dc] ;  /* 0x0005dc0001567983 */ /* 0x001ea80000300800 */
[----:B------:R-:W4:Y:S04]  /*14810*/  LDL.LU R14, [R1+0x5e4] ;  /* 0x0005e400010e7983 */ /* 0x000f280000300800 */
[----:B------:R0:W-:Y:S04]  /*14820*/  STL [R1+0x5d8], R15 ;  /* 0x0005d80f01007387 */ /* 0x0001e80000100800 */
[----:B------:R-:W4:Y:S04]  /*14830*/  LDL.LU R11, [R1+0x5f0] ;  /* 0x0005f000010b7983 */ /* 0x000f280000300800 */
[----:B------:R-:W4:Y:S01]  /*14840*/  LDL.LU R7, [R1+0x5d4] ;  /* 0x0005d40001077983 */ /* 0x000f220000300800 */
[----:B------:R-:W-:-:S02]  /*14850*/  ISETP.GT.AND P2, PT, R8, 0x60, PT ;  /* 0x000000600800780c */ /* 0x000fc40003f44270 */
[----:B------:R-:W-:Y:S02]  /*14860*/  ISETP.GT.AND P4, PT, R8, 0x61, PT ;  /* 0x000000610800780c */ /* 0x000fe40003f84270 */
[----:B------:R-:W-:Y:S01]  /*14870*/  IADD3 R84, P6, PT, R3, R84, RZ ;  /* 0x0000005403547210 */ /* 0x000fe20007fde0ff */
[----:B---3--:R1:W-:Y:S01]  /*14880*/  STL [R1+0x81c], R68 ;  /* 0x00081c4401007387 */ /* 0x0083e20000100800 */
[----:B------:R-:W-:-:S07]  /*14890*/  PRMT R29, RZ, 0x7610, R29 ;  /* 0x00007610ff1d7816 */ /* 0x000fce000000001d */
[----:B------:R-:W-:Y:S02]  /*148a0*/  @P2 IMAD.MOV.U32 R6, RZ, RZ, R15 ;  /* 0x000000ffff062224 */ /* 0x000fe400078e000f */
[C---:B--2---:R-:W-:Y:S02]  /*148b0*/  IMAD.X R86, R5.reuse, 0x1, R86, P6 ;  /* 0x0000000105567824 */ /* 0x044fe400030e0656 */
[----:B----4-:R-:W-:Y:S01]  /*148c0*/  IMAD.X R7, R5, 0x1, R7, P5 ;  /* 0x0000000105077824 */ /* 0x010fe200028e0607 */
[----:B------:R-:W-:-:S04]  /*148d0*/  IADD3 R10, P5, PT, R3, R10, RZ ;  /* 0x0000000a030a7210 */ /* 0x000fc80007fbe0ff */
[----:B------:R-:W-:Y:S01]  /*148e0*/  STL [R1+0x5d4], R7 ;  /* 0x0005d40701007387 */ /* 0x000fe20000100800 */
[----:B------:R-:W-:-:S03]  /*148f0*/  IMAD.X R14, R5, 0x1, R14, P5 ;  /* 0x00000001050e7824 */ /* 0x000fc600028e060e */
[----:B0-----:R-:W2:Y:S04]  /*14900*/  LDL.LU R15, [R1+0x5ec] ;  /* 0x0005ec00010f7983 */ /* 0x001ea80000300800 */
[----:B------:R0:W-:Y:S04]  /*14910*/  STL [R1+0x5e0], R84 ;  /* 0x0005e05401007387 */ /* 0x0001e80000100800 */
[----:B-1----:R-:W3:Y:S04]  /*14920*/  LDL.LU R68, [R1+0x5f8] ;  /* 0x0005f80001447983 */ /* 0x002ee80000300800 */
[----:B------:R-:W-:Y:S04]  /*14930*/  STL [R1+0x5e8], R10 ;  /* 0x0005e80a01007387 */ /* 0x000fe80000100800 */
[----:B------:R1:W4:Y:S04]  /*14940*/  @P2 LDG.E.U8 R29, desc[UR18][R6.64] ;  /* 0x00000012061d2981 */ /* 0x000328000c1e1100 */
[----:B------:R-:W-:Y:S04]  /*14950*/  STL [R1+0x5dc], R86 ;  /* 0x0005dc5601007387 */ /* 0x000fe80000100800 */
[----:B------:R0:W-:Y:S01]  /*14960*/  STL [R1+0x5e4], R14 ;  /* 0x0005e40e01007387 */ /* 0x0001e20000100800 */
[----:B-1----:R-:W-:-:S03]  /*14970*/  @P4 IMAD.MOV.U32 R6, RZ, RZ, R84 ;  /* 0x000000ffff064224 */ /* 0x002fc600078e0054 */
[----:B0-----:R-:W4:Y:S01]  /*14980*/  LDL.LU R84, [R1+0x5f4] ;  /* 0x0005f40001547983 */ /* 0x001f220000300800 */
[C---:B------:R-:W-:Y:S01]  /*14990*/  ISETP.GT.AND P1, PT, R8.reuse, 0x62, PT ;  /* 0x000000620800780c */ /* 0x040fe20003f24270 */
[----:B------:R-:W-:Y:S01]  /*149a0*/  @P4 IMAD.MOV.U32 R7, RZ, RZ, R86 ;  /* 0x000000ffff074224 */ /* 0x000fe200078e0056 */
[----:B------:R-:W-:Y:S02]  /*149b0*/  PRMT R45, RZ, 0x7610, R45 ;  /* 0x00007610ff2d7816 */ /* 0x000fe4000000002d */
[----:B------:R-:W-:Y:S02]  /*149c0*/  ISETP.GT.AND P2, PT, R8, 0x63, PT ;  /* 0x000000630800780c */ /* 0x000fe40003f44270 */
[----:B------:R-:W-:Y:S02]  /*149d0*/  PRMT R74, RZ, 0x7610, R74 ;  /* 0x00007610ff4a7816 */ /* 0x000fe4000000004a */
[----:B------:R0:W4:Y:S01]  /*149e0*/  @P4 LDG.E.U8 R45, desc[UR18][R6.64] ;  /* 0x00000012062d4981 */ /* 0x000122000c1e1100 */
[----:B------:R-:W-:-:S02]  /*149f0*/  IADD3 R11, P4, PT, R3, R11, RZ ;  /* 0x0000000b030b7210 */ /* 0x000fc40007f9e0ff */
[----:B------:R-:W-:Y:S02]  /*14a00*/  ISETP.GT.AND P5, PT, R8, 0x64, PT ;  /* 0x000000640800780c */ /* 0x000fe40003fa4270 */
[----:B0-----:R-:W-:Y:S02]  /*14a10*/  @P1 IMAD.MOV.U32 R6, RZ, RZ, R10 ;  /* 0x000000ffff061224 */ /* 0x001fe400078e000a */
[----:B------:R-:W-:Y:S01]  /*14a20*/  @P1 IMAD.MOV.U32 R7, RZ, RZ, R14 ;  /* 0x000000ffff071224 */ /* 0x000fe200078e000e */
[----:B------:R-:W-:Y:S01]  /*14a30*/  PRMT R82, RZ, 0x7610, R82 ;  /* 0x00007610ff527816 */ /* 0x000fe20000000052 */
[----:B------:R-:W4:Y:S04]  /*14a40*/  LDL.LU R14, [R1+0x5fc] ;  /* 0x0005fc00010e7983 */ /* 0x000f280000300800 */
[----:B------:R0:W4:Y:S01]  /*14a50*/  @P1 LDG.E.U8 R74, desc[UR18][R6.64] ;  /* 0x00000012064a1981 */ /* 0x000122000c1e1100 */
[----:B------:R-:W-:-:S03]  /*14a60*/  PRMT R9, RZ, 0x7610, R9 ;  /* 0x00007610ff097816 */ /* 0x000fc60000000009 */
[----:B------:R-:W4:Y:S01]  /*14a70*/  LDL.LU R10, [R1+0x600] ;  /* 0x00060000010a7983 */ /* 0x000f220000300800 */
[----:B0-----:R-:W-:Y:S02]  /*14a80*/  @P2 IMAD.MOV.U32 R6, RZ, RZ, R11 ;  /* 0x000000ffff062224 */ /* 0x001fe400078e000b */
[----:B--2---:R-:W-:-:S04]  /*14a90*/  IMAD.X R15, R5, 0x1, R15, P4 ;  /* 0x00000001050f7824 */ /* 0x004fc800020e060f */
[----:B------:R-:W-:Y:S01]  /*14aa0*/  @P2 IMAD.MOV.U32 R7, RZ, RZ, R15 ;  /* 0x000000ffff072224 */ /* 0x000fe200078e000f */
[----:B---3--:R-:W-:-:S04]  /*14ab0*/  IADD3 R68, P1, PT, R3, R68, RZ ;  /* 0x0000004403447210 */ /* 0x008fc80007f3e0ff */
[----:B------:R0:W2:Y:S02]  /*14ac0*/  @P2 LDG.E.U8 R82, desc[UR18][R6.64] ;  /* 0x0000001206522981 */ /* 0x0000a4000c1e1100 */
[----:B0-----:R-:W-:Y:S02]  /*14ad0*/  @P5 IMAD.MOV.U32 R6, RZ, RZ, R68 ;  /* 0x000000ffff065224 */ /* 0x001fe400078e0044 */
[----:B----4-:R-:W-:-:S04]  /*14ae0*/  IMAD.X R84, R5, 0x1, R84, P1 ;  /* 0x0000000105547824 */ /* 0x010fc800008e0654 */
[----:B------:R-:W-:-:S05]  /*14af0*/  @P5 IMAD.MOV.U32 R7, RZ, RZ, R84 ;  /* 0x000000ffff075224 */ /* 0x000fca00078e0054 */
[----:B------:R0:W3:Y:S04]  /*14b00*/  @P5 LDG.E.U8 R9, desc[UR18][R6.64] ;  /* 0x0000001206095981 */ /* 0x0000e8000c1e1100 */
[----:B------:R-:W-:Y:S04]  /*14b10*/  STL [R1+0x5f0], R11 ;  /* 0x0005f00b01007387 */ /* 0x000fe80000100800 */
[----:B------:R1:W-:Y:S04]  /*14b20*/  STL [R1+0x5ec], R15 ;  /* 0x0005ec0f01007387 */ /* 0x0003e80000100800 */
[----:B-1----:R-:W4:Y:S04]  /*14b30*/  LDL.LU R15, [R1+0x484] ;  /* 0x00048400010f7983 */ /* 0x002f280000300800 */
[----:B------:R-:W2:Y:S01]  /*14b40*/  LDL.LU R11, [R1+0x488] ;  /* 0x00048800010b7983 */ /* 0x000ea20000300800 */
[----:B------:R-:W-:-:S02]  /*14b50*/  ISETP.GT.AND P2, PT, R8, 0x65, PT ;  /* 0x000000650800780c */ /* 0x000fc40003f44270 */
[----:B------:R-:W-:Y:S01]  /*14b60*/  IADD3 R10, P1, PT, R3, R10, RZ ;  /* 0x0000000a030a7210 */ /* 0x000fe20007f3e0ff */
[----:B------:R-:W-:Y:S04]  /*14b70*/  STL [R1+0x5f8], R68 ;  /* 0x0005f84401007387 */ /* 0x000fe80000100800 */
[----:B------:R-:W-:Y:S01]  /*14b80*/  STL [R1+0x5f4], R84 ;  /* 0x0005f45401007387 */ /* 0x000fe20000100800 */
[----:B------:R-:W-:Y:S01]  /*14b90*/  IMAD.X R14, R5, 0x1, R14, P1 ;  /* 0x00000001050e7824 */ /* 0x000fe200008e060e */
[----:B------:R-:W-:-:S04]  /*14ba0*/  PRMT R92, RZ, 0x7610, R92 ;  /* 0x00007610ff5c7816 */ /* 0x000fc8000000005c */
[----:B0-----:R-:W-:Y:S02]  /*14bb0*/  @P2 IMAD.MOV.U32 R6, RZ, RZ, R10 ;  /* 0x000000ffff062224 */ /* 0x001fe400078e000a */
[----:B------:R-:W-:-:S05]  /*14bc0*/  @P2 IMAD.MOV.U32 R7, RZ, RZ, R14 ;  /* 0x000000ffff072224 */ /* 0x000fca00078e000e */
[----:B------:R0:W4:Y:S04]  /*14bd0*/  @P2 LDG.E.U8 R92, desc[UR18][R6.64] ;  /* 0x00000012065c2981 */ /* 0x000128000c1e1100 */
[----:B---3--:R1:W-:Y:S04]  /*14be0*/  STL [R1+0x4], R9 ;  /* 0x0000040901007387 */ /* 0x0083e80000100800 */
[----:B-1----:R-:W3:Y:S04]  /*14bf0*/  LDL.LU R9, [R1+0x1a4] ;  /* 0x0001a40001097983 */ /* 0x002ee80000300800 */
[----:B------:R-:W-:Y:S04]  /*14c00*/  STL [R1+0x600], R10 ;  /* 0x0006000a01007387 */ /* 0x000fe80000100800 */
[----:B------:R1:W-:Y:S04]  /*14c10*/  STL [R1+0x5fc], R14 ;  /* 0x0005fc0e01007387 */ /* 0x0003e80000100800 */
[----:B-1----:R-:W3:Y:S01]  /*14c20*/  LDL.LU R14, [R1+0x1a0] ;  /* 0x0001a000010e7983 */ /* 0x002ee20000300800 */
[----:B------:R-:W-:-:S02]  /*14c30*/  ISETP.GT.AND P2, PT, R8, 0x66, PT ;  /* 0x000000660800780c */ /* 0x000fc40003f44270 */
[----:B--2---:R-:W-:Y:S01]  /*14c40*/  IADD3 R11, P1, PT, R3, R11, RZ ;  /* 0x0000000b030b7210 */ /* 0x004fe20007f3e0ff */
[----:B------:R-:W2:Y:S01]  /*14c50*/  LDL.LU R10, [R1+0x608] ;  /* 0x00060800010a7983 */ /* 0x000ea20000300800 */
[----:B------:R-:W-:-:S03]  /*14c60*/  PRMT R90, RZ, 0x7610, R90 ;  /* 0x00007610ff5a7816 */ /* 0x000fc6000000005a */
[----:B----4-:R-:W-:-:S06]  /*14c70*/  IMAD.X R15, R5, 0x1, R15, P1 ;  /* 0x00000001050f7824 */ /* 0x010fcc00008e060f */
[----:B0-----:R-:W-:Y:S02]  /*14c80*/  @P2 IMAD.MOV.U32 R6, RZ, RZ, R11 ;  /* 0x000000ffff062224 */ /* 0x001fe400078e000b */
[----:B------:R-:W-:-:S05]  /*14c90*/  @P2 IMAD.MOV.U32 R7, RZ, RZ, R15 ;  /* 0x000000ffff072224 */ /* 0x000fca00078e000f */
[----:B------:R0:W4:Y:S01]  /*14ca0*/  @P2 LDG.E.U8 R90, desc[UR18][R6.64] ;  /* 0x00000012065a2981 */ /* 0x000122000c1e1100 */
[----:B------:R-:W-:Y:S02]  /*14cb0*/  ISETP.GT.AND P2, PT, R8, 0x67, PT ;  /* 0x000000670800780c */ /* 0x000fe40003f44270 */
[----:B------:R-:W-:Y:S01]  /*14cc0*/  PRMT R88, RZ, 0x7610, R88 ;  /* 0x00007610ff587816 */ /* 0x000fe20000000058 */
[----:B------:R-:W-:Y:S04]  /*14cd0*/  STL [R1+0x834], R92 ;  /* 0x0008345c01007387 */ /* 0x000fe80000100800 */
[----:B------:R1:W-:Y:S04]  /*14ce0*/  STL [R1+0x488], R11 ;  /* 0x0004880b01007387 */ /* 0x0003e80000100800 */
[----:B------:R0:W-:Y:S04]  /*14cf0*/  STL [R1+0x484], R15 ;  /* 0x0004840f01007387 */ /* 0x0001e80000100800 */
[----:B-1----:R-:W2:Y:S04]  /*14d00*/  LDL.LU R11, [R1+0x604] ;  /* 0x00060400010b7983 */ /* 0x002ea80000300800 */
[----:B------:R-:W2:Y:S04]  /*14d10*/  LDL.LU R68, [R1+0x60c] ;  /* 0x00060c0001447983 */ /* 0x000ea80000300800 */
[----:B0-----:R-:W2:Y:S01]  /*14d20*/  LDL.LU R15, [R1+0x610] ;  /* 0x00061000010f7983 */ /* 0x001ea20000300800 */
[----:B---3--:R-:W-:-:S05]  /*14d30*/  IADD3 R9, P1, PT, R3, R9, RZ ;  /* 0x0000000903097210 */ /* 0x008fca0007f3e0ff */
[----:B------:R-:W-:Y:S02]  /*14d40*/  @P2 IMAD.MOV.U32 R6, RZ, RZ, R9 ;  /* 0x000000ffff062224 */ /* 0x000fe400078e0009 */
[----:B------:R-:W-:-:S04]  /*14d50*/  IMAD.X R14, R5, 0x1, R14, P1 ;  /* 0x00000001050e7824 */ /* 0x000fc800008e060e */
[----:B------:R-:W-:-:S05]  /*14d60*/  @P2 IMAD.MOV.U32 R7, RZ, RZ, R14 ;  /* 0x000000ffff072224 */ /* 0x000fca00078e000e */
[----:B------:R0:W3:Y:S01]  /*14d70*/  @P2 LDG.E.U8 R88, desc[UR18][R6.64] ;  /* 0x0000001206582981 */ /* 0x0000e2000c1e1100 */
[----:B------:R-:W-:-:S03]  /*14d80*/  ISETP.GT.AND P2, PT, R8, 0x68, PT ;  /* 0x000000680800780c */ /* 0x000fc60003f44270 */
[----:B----4-:R-:W-:Y:S04]  /*14d90*/  STL [R1+0x820], R90 ;  /* 0x0008205a01007387 */ /* 0x010fe80000100800 */
[----:B------:R-:W-:Y:S04]  /*14da0*/  STL [R1+0x1a4], R9 ;  /* 0x0001a40901007387 */ /* 0x000fe80000100800 */
[----:B------:R1:W-:Y:S01]  /*14db0*/  STL [R1+0x1a0], R14 ;  /* 0x0001a00e01007387 */ /* 0x0003e20000100800 */
[----:B--2---:R-:W-:-:S03]  /*14dc0*/  IADD3 R10, P1, PT, R3, R10, RZ ;  /* 0x0000000a030a7210 */ /* 0x004fc60007f3e0ff */
[----:B-1----:R-:W2:Y:S04]  /*14dd0*/  LDL.LU R14, [R1+0x614] ;  /* 0x00061400010e7983 */ /* 0x002ea80000300800 */
[----:B------:R-:W4:Y:S01]  /*14de0*/  LDL.LU R9, [R1+0x618] ;  /* 0x0006180001097983 */ /* 0x000f220000300800 */
[----:B------:R-:W-:Y:S01]  /*14df0*/  IMAD.X R11, R5, 0x1, R11, P1 ;  /* 0x00000001050b7824 */ /* 0x000fe200008e060b */
[----:B------:R-:W-:Y:S01]  /*14e00*/  PRMT R28, RZ, 0x7610, R28 ;  /* 0x00007610ff1c7816 */ /* 0x000fe2000000001c */
[----:B0-----:R-:W-:Y:S02]  /*14e10*/  @P2 IMAD.MOV.U32 R6, RZ, RZ, R10 ;  /* 0x000000ffff062224 */ /* 0x001fe400078e000a */
[----:B------:R-:W-:Y:S01]  /*14e20*/  @P2 IMAD.MOV.U32 R7, RZ, RZ, R11 ;  /* 0x000000ffff072224 */ /* 0x000fe200078e000b */
[----:B------:R-:W-:-:S04]  /*14e30*/  IADD3 R15, P1, PT, R3, R15, RZ ;  /* 0x0000000f030f7210 */ /* 0x000fc80007f3e0ff */
[----:B------:R0:W2:Y:S01]  /*14e40*/  @P2 LDG.E.U8 R28, desc[UR18][R6.64] ;  /* 0x00000012061c2981 */ /* 0x0000a2000c1e1100 */
[----:B------:R-:W-:Y:S01]  /*14e50*/  ISETP.GT.AND P2, PT, R8, 0x69, PT ;  /* 0x000000690800780c */ /* 0x000fe20003f44270 */
[----:B------:R-:W-:-:S12]  /*14e60*/  IMAD.X R68, R5, 0x1, R68, P1 ;  /* 0x0000000105447824 */ /* 0x000fd800008e0644 */
[----:B0-----:R-:W-:Y:S02]  /*14e70*/  @P2 IMAD.MOV.U32 R7, RZ, RZ, R68 ;  /* 0x000000ffff072224 */ /* 0x001fe400078e0044 */
[----:B------:R-:W-:Y:S01]  /*14e80*/  @P2 IMAD.MOV.U32 R6, RZ, RZ, R15 ;  /* 0x000000ffff062224 */ /* 0x000fe200078e000f */
[----:B---3--:R-:W-:Y:S04]  /*14e90*/  STL [R1+0x824], R88 ;  /* 0x0008245801007387 */ /* 0x008fe80000100800 */
[----:B------:R-:W-:Y:S04]  /*14ea0*/  STL [R1+0x608], R10 ;  /* 0x0006080a01007387 */ /* 0x000fe80000100800 */
[----:B------:R0:W-:Y:S04]  /*14eb0*/  STL [R1+0x604], R11 ;  /* 0x0006040b01007387 */ /* 0x0001e80000100800 */
[----:B0-----:R-:W3:Y:S04]  /*14ec0*/  LDL.LU R11, [R1+0x61c] ;  /* 0x00061c00010b7983 */ /* 0x001ee80000300800 */
[----:B------:R-:W3:Y:S04]  /*14ed0*/  LDL.LU R10, [R1+0x620] ;  /* 0x00062000010a7983 */ /* 0x000ee80000300800 */
[----:B------:R-:W-:Y:S04]  /*14ee0*/  STL [R1+0x610], R15 ;  /* 0x0006100f01007387 */ /* 0x000fe80000100800 */
[----:B------:R0:W-:Y:S04]  /*14ef0*/  STL [R1+0x60c], R68 ;  /* 0x00060c4401007387 */ /* 0x0001e80000100800 */
[----:B0-----:R-:W3:Y:S04]  /*14f00*/  LDL.LU R68, [R1+0x624] ;  /* 0x0006240001447983 */ /* 0x001ee80000300800 */
[----:B------:R-:W3:Y:S01]  /*14f10*/  LDL.LU R15, [R1+0x628] ;  /* 0x00062800010f7983 */ /* 0x000ee20000300800 */
[----:B------:R-:W-:-:S06]  /*14f20*/  PRMT R44, RZ, 0x7610, R44 ;  /* 0x00007610ff2c7816 */ /* 0x000fcc000000002c */
[----:B------:R0:W3:Y:S01]  /*14f30*/  @P2 LDG.E.U8 R44, desc[UR18][R6.64] ;  /* 0x00000012062c2981 */ /* 0x0000e2000c1e1100 */
[----:B------:R-:W-:Y:S02]  /*14f40*/  ISETP.GT.AND P2, PT, R8, 0x6a, PT ;  /* 0x0000006a0800780c */ /* 0x000fe40003f44270 */
[----:B----4-:R-:W-:Y:S02]  /*14f50*/  IADD3 R9, P1, PT, R3, R9, RZ ;  /* 0x0000000903097210 */ /* 0x010fe40007f3e0ff */
[----:B------:R-:W-:-:S03]  /*14f60*/  PRMT R73, RZ, 0x7610, R73 ;  /* 0x00007610ff497816 */ /* 0x000fc60000000049 */
[----:B--2---:R-:W-:-:S06]  /*14f70*/  IMAD.X R14, R5, 0x1, R14, P1 ;  /* 0x00000001050e7824 */ /* 0x004fcc00008e060e */
[----:B0-----:R-:W-:Y:S02]  /*14f80*/  @P2 IMAD.MOV.U32 R6, RZ, RZ, R9 ;  /* 0x000000ffff062224 */ /* 0x001fe400078e0009 */
[----:B------:R-:W-:-:S05]  /*14f90*/  @P2 IMAD.MOV.U32 R7, RZ, RZ, R14 ;  /* 0x000000ffff072224 */ /* 0x000fca00078e000e */
[----:B------:R0:W2:Y:S01]  /*14fa0*/  @P2 LDG.E.U8 R73, desc[UR18][R6.64] ;  /* 0x0000001206492981 */ /* 0x0000a2000c1e1100 */
[----:B------:R-:W-:Y:S02]  /*14fb0*/  ISETP.GT.AND P2, PT, R8, 0x6b, PT ;  /* 0x0000006b0800780c */ /* 0x000fe40003f44270 */
[----:B------:R-:W-:Y:S01]  /*14fc0*/  PRMT R80, RZ, 0x7610, R80 ;  /* 0x00007610ff507816 */ /* 0x000fe20000000050 */
[----:B------:R-:W-:Y:S04]  /*14fd0*/  STL [R1+0x618], R9 ;  /* 0x0006180901007387 */ /* 0x000fe80000100800 */
[----:B------:R1:W-:Y:S01]  /*14fe0*/  STL [R1+0x614], R14 ;  /* 0x0006140e01007387 */ /* 0x0003e20000100800 */
[----:B------:R-:W-:-:S03]  /*14ff0*/  PRMT R79, RZ, 0x7610, R79 ;  /* 0x00007610ff4f7816 */ /* 0x000fc6000000004f */
[----:B-1----:R-:W4:Y:S04]  /*15000*/  LDL.LU R14, [R1+0x62c] ;  /* 0x00062c00010e7983 */ /* 0x002f280000300800 */
[----:B------:R-:W2:Y:S01]  /*15010*/  LDL.LU R9, [R1+0x630] ;  /* 0x0006300001097983 */ /* 0x000ea20000300800 */
[----:B---3--:R-:W-:-:S05]  /*15020*/  IADD3 R10, P1, PT, R3, R10, RZ ;  /* 0x0000000a030a7210 */ /* 0x008fca0007f3e0ff */
[----:B------:R-:W-:Y:S02]  /*15030*/  IMAD.X R11, R5, 0x1, R11, P1 ;  /* 0x00000001050b7824 */ /* 0x000fe400008e060b */
[----:B0-----:R-:W-:Y:S02]  /*15040*/  @P2 IMAD.MOV.U32 R6, RZ, RZ, R10 ;  /* 0x000000ffff062224 */ /* 0x001fe400078e000a */
[----:B------:R-:W-:-:S05]  /*15050*/  @P2 IMAD.MOV.U32 R7, RZ, RZ, R11 ;  /* 0x000000ffff072224 */ /* 0x000fca00078e000b */
[----:B------:R0:W3:Y:S01]  /*15060*/  @P2 LDG.E.U8 R80, desc[UR18][R6.64] ;  /* 0x0000001206502981 */ /* 0x0000e2000c1e1100 */
[----:B------:R-:W-:Y:S02]  /*15070*/  ISETP.GT.AND P2, PT, R8, 0x6c, PT ;  /* 0x0000006c0800780c */ /* 0x000fe40003f44270 */
[----:B------:R-:W-:-:S05]  /*15080*/  IADD3 R15, P1, PT, R3, R15, RZ ;  /* 0x0000000f030f7210 */ /* 0x000fca0007f3e0ff */
[----:B------:R-:W-:-:S06]  /*15090*/  IMAD.X R68, R5, 0x1, R68, P1 ;  /* 0x0000000105447824 */ /* 0x000fcc00008e0644 */
[----:B0-----:R-:W-:Y:S02]  /*150a0*/  @P2 IMAD.MOV.U32 R6, RZ, RZ, R15 ;  /* 0x000000ffff062224 */ /* 0x001fe400078e000f */
[----:B------:R-:W-:-:S05]  /*150b0*/  @P2 IMAD.MOV.U32 R7, RZ, RZ, R68 ;  /* 0x000000ffff072224 */ /* 0x000fca00078e0044 */
[----:B------:R0:W3:Y:S04]  /*150c0*/  @P2 LDG.E.U8 R79, desc[UR18][R6.64] ;  /* 0x00000012064f2981 */ /* 0x0000e8000c1e1100 */
[----:B------:R-:W-:Y:S04]  /*150d0*/  STL [R1+0x620], R10 ;  /* 0x0006200a01007387 */ /* 0x000fe80000100800 */
[----:B------:R1:W-:Y:S04]  /*150e0*/  STL [R1+0x61c], R11 ;  /* 0x00061c0b01007387 */ /* 0x0003e80000100800 */
[----:B-1----:R-:W3:Y:S04]  /*150f0*/  LDL.LU R11, [R1+0x1a8] ;  /* 0x0001a800010b7983 */ /* 0x002ee80000300800 */
[----:B------:R-:W3:Y:S01]  /*15100*/  LDL.LU R10, [R1+0x1ac] ;  /* 0x0001ac00010a7983 */ /* 0x000ee20000300800 */
[----:B------:R-:W-:-:S03]  /*15110*/  ISETP.GT.AND P2, PT, R8, 0x6d, PT ;  /* 0x0000006d0800780c */ /* 0x000fc60003f44270 */
[----:B------:R1:W-:Y:S01]  /*15120*/  STL [R1+0x628], R15 ;  /* 0x0006280f01007387 */ /* 0x0003e20000100800 */
[----:B------:R-:W-:-:S03]  /*15130*/  PRMT R78, RZ, 0x7610, R78 ;  /* 0x00007610ff4e7816 */ /* 0x000fc6000000004e */
[----:B------:R0:W-:Y:S01]  /*15140*/  STL [R1+0x624], R68 ;  /* 0x0006244401007387 */ /* 0x0001e20000100800 */
[----:B--2---:R-:W-:-:S03]  /*15150*/  IADD3 R9, P1, PT, R3, R9, RZ ;  /* 0x0000000903097210 */ /* 0x004fc60007f3e0ff */
[----:B-1----:R-:W2:Y:S02]  /*15160*/  LDL.LU R15, [R1+0x1b4] ;  /* 0x0001b400010f7983 */ /* 0x002ea40000300800 */
[----:B----4-:R-:W-:Y:S02]  /*15170*/  IMAD.X R14, R5, 0x1, R14, P1 ;  /* 0x00000001050e7824 */ /* 0x010fe400008e060e */
[----:B0-----:R-:W-:Y:S02]  /*15180*/  @P2 IMAD.MOV.U32 R6, RZ, RZ, R9 ;  /* 0x000000ffff062224 */ /* 0x001fe400078e0009 */
[----:B------:R-:W-:-:S05]  /*15190*/  @P2 IMAD.MOV.U32 R7, RZ, RZ, R14 ;  /* 0x000000ffff072224 */ /* 0x000fca00078e000e */
[----:B------:R0:W4:Y:S01]  /*151a0*/  @P2 LDG.E.U8 R78, desc[UR18][R6.64] ;  /* 0x00000012064e2981 */ /* 0x000122000c1e1100 */
[----:B------:R-:W-:Y:S02]  /*151b0*/  ISETP.GT.AND P2, PT, R8, 0x6e, PT ;  /* 0x0000006e0800780c */ /* 0x000fe40003f44270 */
[----:B------:R-:W-:Y:S01]  /*151c0*/  PRMT R77, RZ, 0x7610, R77 ;  /* 0x00007610ff4d7816 */ /* 0x000fe2000000004d */
[----:B---3--:R-:W-:Y:S04]  /*151d0*/  STL [R1+0x844], R79 ;  /* 0x0008444f01007387 */ /* 0x008fe80000100800 */
[----:B------:R1:W-:Y:S04]  /*151e0*/  STL [R1+0x630], R9 ;  /* 0x0006300901007387 */ /* 0x0003e80000100800 */
[----:B------:R-:W-:Y:S04]  /*151f0*/  STL [R1+0x62c], R14 ;  /* 0x00062c0e01007387 */ /* 0x000fe80000100800 */
[----:B------:R-:W3:Y:S01]  /*15200*/  LDL.LU R68, [R1+0x1b0] ;  /* 0x0001b00001447983 */ /* 0x000ee20000300800 */
[----:B------:R-:W-:-:S03]  /*15210*/  PRMT R76, RZ, 0x7610, R76 ;  /* 0x00007610ff4c7816 */ /* 0x000fc6000000004c */
[----:B-1----:R-:W3:Y:S01]  /*15220*/  LDL.LU R9, [R1+0x638] ;  /* 0x0006380001097983 */ /* 0x002ee20000300800 */
[----:B------:R-:W-:-:S05]  /*15230*/  IADD3 R10, P1, PT, R3, R10, RZ ;  /* 0x0000000a030a7210 */ /* 0x000fca0007f3e0ff */
[----:B------:R-:W-:Y:S02]  /*15240*/  IMAD.X R11, R5, 0x1, R11, P1 ;  /* 0x00000001050b7824 */ /* 0x000fe400008e060b */
[----:B0-----:R-:W-:Y:S02]  /*15250*/  @P2 IMAD.MOV.U32 R6, RZ, RZ, R10 ;  /* 0x000000ffff062224 */ /* 0x001fe400078e000a */
[----:B------:R-:W-:-:S05]  /*15260*/  @P2 IMAD.MOV.U32 R7, RZ, RZ, R11 ;  /* 0x000000ffff072224 */ /* 0x000fca00078e000b */
[----:B------:R0:W3:Y:S01]  /*15270*/  @P2 LDG.E.U8 R77, desc[UR18][R6.64] ;  /* 0x00000012064d2981 */ /* 0x0000e2000c1e1100 */
[----:B------:R-:W-:Y:S02]  /*15280*/  ISETP.GT.AND P2, PT, R8, 0x6f, PT ;  /* 0x0000006f0800780c */ /* 0x000fe40003f44270 */
[----:B--2---:R-:W-:Y:S01]  /*15290*/  IADD3 R15, P1, PT, R3, R15, RZ ;  /* 0x0000000f030f7210 */ /* 0x004fe20007f3e0ff */
[----:B----4-:R-:W-:Y:S10]  /*152a0*/  STL [R1+0x838], R78 ;  /* 0x0008384e01007387 */ /* 0x010ff40000100800 */
[----:B0-----:R-:W-:Y:S01]  /*152b0*/  @P2 IMAD.MOV.U32 R6, RZ, RZ, R15 ;  /* 0x000000ffff062224 */ /* 0x001fe200078e000f */
[----:B------:R0:W-:Y:S04]  /*152c0*/  STL [R1+0x1ac], R10 ;  /* 0x0001ac0a01007387 */ /* 0x0001e80000100800 */
[----:B------:R1:W-:Y:S04]  /*152d0*/  STL [R1+0x1a8], R11 ;  /* 0x0001a80b01007387 */ /* 0x0003e80000100800 */
[----:B0-----:R-:W2:Y:S04]  /*152e0*/  LDL.LU R10, [R1+0x634] ;  /* 0x00063400010a7983 */ /* 0x001ea80000300800 */
[----:B------:R-:W4:Y:S04]  /*152f0*/  LDL.LU R14, [R1+0x63c] ;  /* 0x00063c00010e7983 */ /* 0x000f280000300800 */
[----:B-1----:R-:W4:Y:S01]  /*15300*/  LDL.LU R11, [R1+0x640] ;  /* 0x00064000010b7983 */ /* 0x002f220000300800 */
[----:B---3--:R-:W-:-:S04]  /*15310*/  IMAD.X R68, R5, 0x1, R68, P1 ;  /* 0x0000000105447824 */ /* 0x008fc800008e0644 */
[----:B------:R-:W-:-:S05]  /*15320*/  @P2 IMAD.MOV.U32 R7, RZ, RZ, R68 ;  /* 0x000000ffff072224 */ /* 0x000fca00078e0044 */
[----:B------:R0:W3:Y:S04]  /*15330*/  @P2 LDG.E.U8 R76, desc[UR18][R6.64] ;  /* 0x00000012064c2981 */ /* 0x0000e8000c1e1100 */
[----:B------:R-:W-:Y:S04]  /*15340*/  STL [R1+0x828], R77 ;  /* 0x0008284d01007387 */ /* 0x000fe80000100800 */
[----:B------:R-:W-:Y:S04]  /*15350*/  STL [R1+0x1b4], R15 ;  /* 0x0001b40f01007387 */ /* 0x000fe80000100800 */
[----:B------:R1:W-:Y:S04]  /*15360*/  STL [R1+0x1b0], R68 ;  /* 0x0001b04401007387 */ /* 0x0003e80000100800 */
[----:B-1----:R-:W3:Y:S04]  /*15370*/  LDL.LU R68, [R1+0x644] ;  /* 0x0006440001447983 */ /* 0x002ee80000300800 */
[----:B------:R-:W3:Y:S01]  /*15380*/  LDL.LU R15, [R1+0x648] ;  /* 0x00064800010f7983 */ /* 0x000ee20000300800 */
[----:B------:R-:W-:-:S02]  /*15390*/  ISETP.GT.AND P2, PT, R8, 0x70, PT ;  /* 0x000000700800780c */ /* 0x000fc40003f44270 */
[----:B------:R-:W-:Y:S02]  /*153a0*/  IADD3 R9, P1, PT, R3, R9, RZ ;  /* 0x0000000903097210 */ /* 0x000fe40007f3e0ff */
[----:B------:R-:W-:-:S03]  /*153b0*/  PRMT R31, RZ, 0x7610, R31 ;  /* 0x00007610ff1f7816 */ /* 0x000fc6000000001f */
[----:B--2---:R-:W-:-:S06]  /*153c0*/  IMAD.X R10, R5, 0x1, R10, P1 ;  /* 0x00000001050a7824 */ /* 0x004fcc00008e060a */
[----:B0-----:R-:W-:Y:S02]  /*153d0*/  @P2 IMAD.MOV.U32 R6, RZ, RZ, R9 ;  /* 0x000000ffff062224 */ /* 0x001fe400078e0009 */
[----:B------:R-:W-:-:S05]  /*153e0*/  @P2 IMAD.MOV.U32 R7, RZ, RZ, R10 ;  /* 0x000000ffff072224 */ /* 0x000fca00078e000a */
[----:B------:R0:W2:Y:S01]  /*153f0*/  @P2 LDG.E.U8 R31, desc[UR18][R6.64] ;  /* 0x00000012061f2981 */ /* 0x0000a2000c1e1100 */
[----:B------:R-:W-:Y:S02]  /*15400*/  ISETP.GT.AND P2, PT, R8, 0x71, PT ;  /* 0x000000710800780c */ /* 0x000fe40003f44270 */
[----:B----4-:R-:W-:Y:S02]  /*15410*/  IADD3 R11, P1, PT, R3, R11, RZ ;  /* 0x0000000b030b7210 */ /* 0x010fe40007f3e0ff */
[----:B------:R-:W-:-:S03]  /*15420*/  PRMT R47, RZ, 0x7610, R47 ;  /* 0x00007610ff2f7816 */ /* 0x000fc6000000002f */
[----:B------:R-:W-:-:S06]  /*15430*/  IMAD.X R14, R5, 0x1, R14, P1 ;  /* 0x00000001050e7824 */ /* 0x000fcc00008e060e */
[----:B0-----:R-:W-:Y:S02]  /*15440*/  @P2 IMAD.MOV.U32 R6, RZ, RZ, R11 ;  /* 0x000000ffff062224 */ /* 0x001fe400078e000b */
[----:B------:R-:W-:-:S05]  /*15450*/  @P2 IMAD.MOV.U32 R7, RZ, RZ, R14 ;  /* 0x000000ffff072224 */ /* 0x000fca00078e000e */
[----:B------:R0:W4:Y:S01]  /*15460*/  @P2 LDG.E.U8 R47, desc[UR18][R6.64] ;  /* 0x00000012062f2981 */ /* 0x000122000c1e1100 */
[----:B------:R-:W-:Y:S02]  /*15470*/  ISETP.GT.AND P2, PT, R8, RZ, PT ;  /* 0x000000ff0800720c */ /* 0x000fe40003f44270 */
[----:B------:R-:W-:Y:S02]  /*15480*/  IADD3 R0, P1, PT, R3, R0, RZ ;  /* 0x0000000003007210 */ /* 0x000fe40007f3e0ff */
[----:B------:R-:W-:-:S03]  /*15490*/  PRMT R17, RZ, 0x7610, R17 ;  /* 0x00007610ff117816 */ /* 0x000fc60000000011 */
[----:B------:R-:W-:-:S06]  /*154a0*/  IMAD.X R2, R5, 0x1, R2, P1 ;  /* 0x0000000105027824 */ /* 0x000fcc00008e0602 */
[----:B0-----:R-:W-:Y:S02]  /*154b0*/  @P2 IMAD.MOV.U32 R6, RZ, RZ, R0 ;  /* 0x000000ffff062224 */ /* 0x001fe400078e0000 */
[----:B------:R-:W-:-:S05]  /*154c0*/  @P2 IMAD.MOV.U32 R7, RZ, RZ, R2 ;  /* 0x000000ffff072224 */ /* 0x000fca00078e0002 */
[----:B------:R0:W2:Y:S01]  /*154d0*/  @P2 LDG.E.U8 R17, desc[UR18][R6.64] ;  /* 0x0000001206112981 */ /* 0x0000a2000c1e1100 */
[----:B------:R-:W-:-:S03]  /*154e0*/  ISETP.GT.AND P2, PT, R8, 0x72, PT ;  /* 0x000000720800780c */ /* 0x000fc60003f44270 */
[----:B---3--:R-:W-:Y:S04]  /*154f0*/  STL [R1+0x82c], R76 ;  /* 0x00082c4c01007387 */ /* 0x008fe80000100800 */
[----:B------:R-:W-:Y:S04]  /*15500*/  STL [R1+0x638], R9 ;  /* 0x0006380901007387 */ /* 0x000fe80000100800 */
[----:B------:R1:W-:Y:S04]  /*15510*/  STL [R1+0x634], R10 ;  /* 0x0006340a01007387 */ /* 0x0003e80000100800 */
[----:B-1----:R-:W3:Y:S04]  /*15520*/  LDL.LU R10, [R1+0x64c] ;  /* 0x00064c00010a7983 */ /* 0x002ee80000300800 */
[----:B------:R-:W2:Y:S04]  /*15530*/  LDL.LU R9, [R1+0x650] ;  /* 0x0006500001097983 */ /* 0x000ea80000300800 */
[----:B------:R-:W-:Y:S04]  /*15540*/  STL [R1+0x640], R11 ;  /* 0x0006400b01007387 */ /* 0x000fe80000100800 */
[----:B------:R1:W-:Y:S04]  /*15550*/  STL [R1+0x63c], R14 ;  /* 0x00063c0e01007387 */ /* 0x0003e80000100800 */
[----:B-1----:R-:W4:Y:S04]  /*15560*/  LDL.LU R14, [R1+0x654] ;  /* 0x00065400010e7983 */ /* 0x002f280000300800 */
[----:B------:R-:W4:Y:S01]  /*15570*/  LDL.LU R11, [R1+0x658] ;  /* 0x00065800010b7983 */ /* 0x000f220000300800 */
[----:B------:R-:W-:-:S03]  /*15580*/  IADD3 R15, P1, PT, R3, R15, RZ ;  /* 0x0000000f030f7210 */ /* 0x000fc60007f3e0ff */
[----:B------:R-:W-:Y:S02]  /*15590*/  STL [R1+0x83c], R0 ;  /* 0x00083c0001007387 */ /* 0x000fe40000100800 */
[----:B------:R-:W-:Y:S02]  /*155a0*/  IMAD.X R68, R5, 0x1, R68, P1 ;  /* 0x0000000105447824 */ /* 0x000fe400008e0644 */
[----:B------:R-:W-:Y:S01]  /*155b0*/  STL [R1+0x830], R2 ;  /* 0x0008300201007387 */ /* 0x000fe20000100800 */
[----:B0-----:R-:W-:-:S03]  /*155c0*/  @P2 IMAD.MOV.U32 R6, RZ, RZ, R15 ;  /* 0x000000ffff062224 */ /* 0x001fc600078e000f */
[----:B------:R0:W-:Y:S04]  /*155d0*/  STL [R1+0x648], R15 ;  /* 0x0006480f01007387 */ /* 0x0001e80000100800 */
[----:B------:R-:W-:Y:S04]  /*155e0*/  STL [R1+0x644], R68 ;  /* 0x0006444401007387 */ /* 0x000fe80000100800 */
[----:B0-----:R-:W4:Y:S04]  /*155f0*/  LDL.LU R15, [R1+0x65c] ;  /* 0x00065c00010f7983 */ /* 0x001f280000300800 */
[----:B------:R-:W4:Y:S01]  /*15600*/  LDL.LU R0, [R1+0x660] ;  /* 0x0006600001007983 */ /* 0x000f220000300800 */
[----:B------:R-:W-:Y:S01]  /*15610*/  PRMT R65, RZ, 0x7610, R65 ;  /* 0x00007610ff417816 */ /* 0x000fe20000000041 */
[----:B------:R-:W-:-:S05]  /*15620*/  @P2 IMAD.MOV.U32 R7, RZ, RZ, R68 ;  /* 0x000000ffff072224 */ /* 0x000fca00078e0044 */
[----:B------:R0:W4:Y:S01]  /*15630*/  @P2 LDG.E.U8 R65, desc[UR18][R6.64] ;  /* 0x0000001206412981 */ /* 0x000122000c1e1100 */
[----:B------:R-:W-:Y:S02]  /*15640*/  ISETP.GT.AND P2, PT, R8, 0x73, PT ;  /* 0x000000730800780c */ /* 0x000fe40003f44270 */
[----:B------:R-:W-:Y:S02]  /*15650*/  PRMT R75, RZ, 0x7610, R75 ;  /* 0x00007610ff4b7816 */ /* 0x000fe4000000004b */
[----:B------:R-:W-:Y:S02]  /*15660*/  PRMT R72, RZ, 0x7610, R72 ;  /* 0x00007610ff487816 */ /* 0x000fe40000000048 */
[----:B------:R-:W-:Y:S02]  /*15670*/  PRMT R71, RZ, 0x7610, R71 ;  /* 0x00007610ff477816 */ /* 0x000fe40000000047 */
[----:B--2---:R-:W-:-:S05]  /*15680*/  IADD3 R9, P1, PT, R3, R9, RZ ;  /* 0x0000000903097210 */ /* 0x004fca0007f3e0ff */
[----:B---3--:R-:W-:Y:S02]  /*15690*/  IMAD.X R10, R5, 0x1, R10, P1 ;  /* 0x00000001050a7824 */ /* 0x008fe400008e060a */
[----:B0-----:R-:W-:Y:S02]  /*156a0*/  @P2 IMAD.MOV.U32 R6, RZ, RZ, R9 ;  /* 0x000000ffff062224 */ /* 0x001fe400078e0009 */
[----:B------:R-:W-:-:S05]  /*156b0*/  @P2 IMAD.MOV.U32 R7, RZ, RZ, R10 ;  /* 0x000000ffff072224 */ /* 0x000fca00078e000a */
[----:B------:R0:W2:Y:S01]  /*156c0*/  @P2 LDG.E.U8 R75, desc[UR18][R6.64] ;  /* 0x00000012064b2981 */ /* 0x0000a2000c1e1100 */
[----:B------:R-:W-:Y:S02]  /*156d0*/  ISETP.GT.AND P2, PT, R8, 0x74, PT ;  /* 0x000000740800780c */ /* 0x000fe40003f44270 */
[----:B----4-:R-:W-:-:S05]  /*156e0*/  IADD3 R11, P1, PT, R3, R11, RZ ;  /* 0x0000000b030b7210 */ /* 0x010fca0007f3e0ff */
[----:B------:R-:W-:-:S06]  /*156f0*/  IMAD.X R14, R5, 0x1, R14, P1 ;  /* 0x00000001050e7824 */ /* 0x000fcc00008e060e */
[----:B0-----:R-:W-:Y:S02]  /*15700*/  @P2 IMAD.MOV.U32 R6, RZ, RZ, R11 ;  /* 0x000000ffff062224 */ /* 0x001fe400078e000b */
[----:B------:R-:W-:-:S05]  /*15710*/  @P2 IMAD.MOV.U32 R7, RZ, RZ, R14 ;  /* 0x000000ffff072224 */ /* 0x000fca00078e000e */
[----:B------:R0:W3:Y:S01]  /*15720*/  @P2 LDG.E.U8 R72, desc[UR18][R6.64] ;  /* 0x0000001206482981 */ /* 0x0000e2000c1e1100 */
[----:B------:R-:W-:-:S03]  /*15730*/  ISETP.GT.AND P2, PT, R8, 0x75, PT ;  /* 0x000000750800780c */ /* 0x000fc60003f44270 */
[----:B------:R-:W-:Y:S04]  /*15740*/  STL [R1+0x650], R9 ;  /* 0x0006500901007387 */ /* 0x000fe80000100800 */
[----:B------:R1:W-:Y:S01]  /*15750*/  STL [R1+0x64c], R10 ;  /* 0x00064c0a01007387 */ /* 0x0003e20000100800 */
[----:B------:R-:W-:-:S05]  /*15760*/  IADD3 R0, P1, PT, R3, R0, RZ ;  /* 0x0000000003007210 */ /* 0x000fca0007f3e0ff */
[----:B------:R-:W-:Y:S01]  /*15770*/  IMAD.X R15, R5, 0x1, R15, P1 ;  /* 0x00000001050f7824 */ /* 0x000fe200008e060f */
[----:B-1----:R-:W4:Y:S01]  /*15780*/  LDL.LU R10, [R1+0x1b8] ;  /* 0x0001b800010a7983 */ /* 0x002f220000300800 */
[----:B0-----:R-:W-:-:S03]  /*15790*/  @P2 IMAD.MOV.U32 R6, RZ, RZ, R0 ;  /* 0x000000ffff062224 */ /* 0x001fc600078e0000 */
[----:B------:R-:W2:Y:S01]  /*157a0*/  LDL.LU R9, [R1+0x1bc] ;  /* 0x0001bc0001097983 */ /* 0x000ea20000300800 */
[----:B------:R-:W-:-:S05]  /*157b0*/  @P2 IMAD.MOV.U32 R7, RZ, RZ, R15 ;  /* 0x000000ffff072224 */ /* 0x000fca00078e000f */
[----:B------:R-:W4:Y:S04]  /*157c0*/  @P2 LDG.E.U8 R71, desc[UR18][R6.64] ;  /* 0x0000001206472981 */ /* 0x000f28000c1e1100 */
[----:B------:R-:W-:Y:S04]  /*157d0*/  STL [R1+0x658], R11 ;  /* 0x0006580b01007387 */ /* 0x000fe80000100800 */
[----:B------:R0:W-:Y:S04]  /*157e0*/  STL [R1+0x654], R14 ;  /* 0x0006540e01007387 */ /* 0x0001e80000100800 */
[----:B0-----:R-:W4:Y:S04]  /*157f0*/  LDL.LU R14, [R1+0x1c0] ;  /* 0x0001c000010e7983 */ /* 0x001f280000300800 */
[----:B------:R-:W4:Y:S04]  /*15800*/  LDL.LU R2, [R1+0x1c4] ;  /* 0x0001c40001027983 */ /* 0x000f280000300800 */
[----:B------:R-:W4:Y:S01]  /*15810*/  LDL.LU R11, [R1+0x664] ;  /* 0x00066400010b7983 */ /* 0x000f220000300800 */
[----:B------:R-:W-:-:S03]  /*15820*/  ISETP.GT.AND P2, PT, R8, 0x76, PT ;  /* 0x000000760800780c */ /* 0x000fc60003f44270 */
[----:B---3--:R-:W-:Y:S04]  /*15830*/  STL [R1+0x848], R72 ;  /* 0x0008484801007387 */ /* 0x008fe80000100800 */
[----:B------:R0:W-:Y:S04]  /*15840*/  STL [R1+0x660], R0 ;  /* 0x0006600001007387 */ /* 0x0001e80000100800 */
[----:B------:R-:W-:Y:S04]  /*15850*/  STL [R1+0x65c], R15 ;  /* 0x00065c0f01007387 */ /* 0x000fe80000100800 */
[----:B0-----:R-:W3:Y:S01]  /*15860*/  LDL.LU R0, [R1+0x668] ;  /* 0x0006680001007983 */ /* 0x001ee20000300800 */
[----:B--2---:R-:W-:-:S05]  /*15870*/  IADD3 R9, P1, PT, R3, R9, RZ ;  /* 0x0000000903097210 */ /* 0x004fca0007f3e0ff */
[----:B----4-:R-:W-:Y:S01]  /*15880*/  IMAD.X R10, R5, 0x1, R10, P1 ;  /* 0x00000001050a7824 */ /* 0x010fe200008e060a */
[----:B------:R-:W-:Y:S01]  /*15890*/  STL [R1+0x840], R71 ;  /* 0x0008404701007387 */ /* 0x000fe20000100800 */
[----:B------:R-:W-:Y:S02]  /*158a0*/  @P2 IMAD.MOV.U32 R6, RZ, RZ, R9 ;  /* 0x000000ffff062224 */ /* 0x000fe400078e0009 */
[----:B------:R-:W-:Y:S01]  /*158b0*/  @P2 IMAD.MOV.U32 R7, RZ, RZ, R10 ;  /* 0x000000ffff072224 */ /* 0x000fe200078e000a */
[----:B------:R-:W-:Y:S04]  /*158c0*/  STL [R1+0x1bc], R9 ;  /* 0x0001bc0901007387 */ /* 0x000fe80000100800 */
[----:B------:R0:W-:Y:S04]  /*158d0*/  STL [R1+0x1b8], R10 ;  /* 0x0001b80a01007387 */ /* 0x0001e80000100800 */
[----:B0-----:R-:W2:Y:S04]  /*158e0*/  LDL.LU R10, [R1+0x66c] ;  /* 0x00066c00010a7983 */ /* 0x001ea80000300800 */
[----:B------:R-:W4:Y:S01]  /*158f0*/  LDL.LU R9, [R1+0x670] ;  /* 0x0006700001097983 */ /* 0x000f220000300800 */
[----:B------:R-:W-:-:S02]  /*15900*/  PRMT R69, RZ, 0x7610, R69 ;  /* 0x00007610ff457816 */ /* 0x000fc40000000045 */
[----:B------:R-:W-:-:S04]  /*15910*/  IADD3 R2, P1, PT, R3, R2, RZ ;  /* 0x0000000203027210 */ /* 0x000fc80007f3e0ff */
[----:B------:R0:W2:Y:S01]  /*15920*/  @P2 LDG.E.U8 R69, desc[UR18][R6.64] ;  /* 0x0000001206452981 */ /* 0x0000a2000c1e1100 */
[----:B------:R-:W-:Y:S01]  /*15930*/  ISETP.GT.AND P2, PT, R8, 0x77, PT ;  /* 0x000000770800780c */ /* 0x000fe20003f44270 */
[----:B------:R-:W-:Y:S02]  /*15940*/  IMAD.X R14, R5, 0x1, R14, P1 ;  /* 0x00000001050e7824 */ /* 0x000fe400008e060e */
[----:B------:R-:W-:Y:S04]  /*15950*/  STL [R1+0x1c4], R2 ;  /* 0x0001c40201007387 */ /* 0x000fe80000100800 */
[----:B------:R1:W-:Y:S06]  /*15960*/  STL [R1+0x1c0], R14 ;  /* 0x0001c00e01007387 */ /* 0x0003ec0000100800 */
[----:B0-----:R-:W-:-:S02]  /*15970*/  @P2 IMAD.MOV.U32 R7, RZ, RZ, R14 ;  /* 0x000000ffff072224 */ /* 0x001fc400078e000e */
[----:B------:R-:W-:Y:S01]  /*15980*/  @P2 IMAD.MOV.U32 R6, RZ, RZ, R2 ;  /* 0x000000ffff062224 */ /* 0x000fe200078e0002 */
[----:B-1----:R-:W2:Y:S04]  /*15990*/  LDL.LU R14, [R1+0x674] ;  /* 0x00067400010e7983 */ /* 0x002ea80000300800 */
[----:B------:R-:W2:Y:S01]  /*159a0*/  LDL.LU R2, [R1+0x678] ;  /* 0x0006780001027983 */ /* 0x000ea20000300800 */
[----:B------:R-:W-:-:S06]  /*159b0*/  PRMT R67, RZ, 0x7610, R67 ;  /* 0x00007610ff437816 */ /* 0x000fcc0000000043 */
[----:B------:R0:W2:Y:S01]  /*159c0*/  @P2 LDG.E.U8 R67, desc[UR18][R6.64] ;  /* 0x0000001206432981 */ /* 0x0000a2000c1e1100 */
[----:B------:R-:W-:Y:S02]  /*159d0*/  ISETP.GT.AND P2, PT, R8, 0x78, PT ;  /* 0x000000780800780c */ /* 0x000fe40003f44270 */
[----:B------:R-:W-:Y:S02]  /*159e0*/  PRMT R30, RZ, 0x7610, R30 ;  /* 0x00007610ff1e7816 */ /* 0x000fe4000000001e */
[----:B---3--:R-:W-:-:S05]  /*159f0*/  IADD3 R0, P1, PT, R3, R0, RZ ;  /* 0x0000000003007210 */ /* 0x008fca0007f3e0ff */
[----:B------:R-:W-:Y:S01]  /*15a00*/  IMAD.X R11, R5, 0x1, R11, P1 ;  /* 0x00000001050b7824 */ /* 0x000fe200008e060b */
[----:B------:R-:W-:Y:S04]  /*15a10*/  STL [R1+0x668], R0 ;  /* 0x0006680001007387 */ /* 0x000fe80000100800 */
[----:B------:R1:W-:Y:S04]  /*15a20*/  STL [R1+0x664], R11 ;  /* 0x0006640b01007387 */ /* 0x0003e80000100800 */
[----:B------:R-:W3:Y:S04]  /*15a30*/  LDL.LU R68, [R1+0x67c] ;  /* 0x00067c0001447983 */ /* 0x000ee80000300800 */
[----:B------:R-:W3:Y:S01]  /*15a40*/  LDL.LU R15, [R1+0x680] ;  /* 0x00068000010f7983 */ /* 0x000ee20000300800 */
[----:B0-----:R-:W-:-:S02]  /*15a50*/  @P2 IMAD.MOV.U32 R6, RZ, RZ, R0 ;  /* 0x000000ffff062224 */ /* 0x001fc400078e0000 */
[----:B------:R-:W-:Y:S02]  /*15a60*/  @P2 IMAD.MOV.U32 R7, RZ, RZ, R11 ;  /* 0x000000ffff072224 */ /* 0x000fe400078e000b */
[----:B-1----:R-:W3:Y:S04]  /*15a70*/  LDL.LU R11, [R1+0x684] ;  /* 0x00068400010b7983 */ /* 0x002ee80000300800 */
[----:B------:R-:W3:Y:S04]  /*15a80*/  LDL.LU R0, [R1+0x688] ;  /* 0x0006880001007983 */ /* 0x000ee80000300800 */
[----:B------:R0:W3:Y:S01]  /*15a90*/  @P2 LDG.E.U8 R30, desc[UR18][R6.64] ;  /* 0x00000012061e2981 */ /* 0x0000e2000c1e1100 */
[----:B------:R-:W-:-:S02]  /*15aa0*/  ISETP.GT.AND P2, PT, R8, 0x79, PT ;  /* 0x000000790800780c */ /* 0x000fc40003f44270 */
[----:B----4-:R-:W-:-:S05]  /*15ab0*/  IADD3 R9, P1, PT, R3, R9, RZ ;  /* 0x0000000903097210 */ /* 0x010fca0007f3e0ff */
[----:B--2---:R-:W-:Y:S01]  /*15ac0*/  IMAD.X R10, R5, 0x1, R10, P1 ;  /* 0x00000001050a7824 */ /* 0x004fe200008e060a */
[----:B------:R-:W-:Y:S05]  /*15ad0*/  STL [R1+0x670], R9 ;  /* 0x0006700901007387 */ /* 0x000fea0000100800 */
[----:B0-----:R-:W-:Y:S01]  /*15ae0*/  @P2 IMAD.MOV.U32 R7, RZ, RZ, R10 ;  /* 0x000000ffff072224 */ /* 0x001fe200078e000a */
[----:B------:R0:W-:Y:S01]  /*15af0*/  STL [R1+0x66c], R10 ;  /* 0x00066c0a01007387 */ /* 0x0001e20000100800 */
[----:B------:R-:W-:-:S03]  /*15b00*/  @P2 IMAD.MOV.U32 R6, RZ, RZ, R9 ;  /* 0x000000ffff062224 */ /* 0x000fc600078e0009 */
[----:B0-----:R-:W2:Y:S04]  /*15b10*/  LDL.LU R10, [R1+0x68c] ;  /* 0x00068c00010a7983 */ /* 0x001ea80000300800 */
[----:B------:R-:W4:Y:S01]  /*15b20*/  LDL.LU R9, [R1+0x690] ;  /* 0x0006900001097983 */ /* 0x000f220000300800 */
[----:B------:R-:W-:-:S06]  /*15b30*/  PRMT R46, RZ, 0x7610, R46 ;  /* 0x00007610ff2e7816 */ /* 0x000fcc000000002e */
[----:B------:R0:W2:Y:S01]  /*15b40*/  @P2 LDG.E.U8 R46, desc[UR18][R6.64] ;  /* 0x00000012062e2981 */ /* 0x0000a2000c1e1100 */
[----:B------:R-:W-:Y:S02]  /*15b50*/  ISETP.GT.AND P2, PT, R8, 0x7a, PT ;  /* 0x0000007a0800780c */ /* 0x000fe40003f44270 */
[----:B------:R-:W-:Y:S02]  /*15b60*/  IADD3 R2, P1, PT, R3, R2, RZ ;  /* 0x0000000203027210 */ /* 0x000fe40007f3e0ff */
[----:B------:R-:W-:-:S03]  /*15b70*/  PRMT R54, RZ, 0x7610, R54 ;  /* 0x00007610ff367816 */ /* 0x000fc60000000036 */
[----:B------:R-:W-:-:S06]  /*15b80*/  IMAD.X R14, R5, 0x1, R14, P1 ;  /* 0x00000001050e7824 */ /* 0x000fcc00008e060e */
[----:B0-----:R-:W-:Y:S02]  /*15b90*/  @P2 IMAD.MOV.U32 R6, RZ, RZ, R2 ;  /* 0x000000ffff062224 */ /* 0x001fe400078e0002 */
[----:B------:R-:W-:-:S05]  /*15ba0*/  @P2 IMAD.MOV.U32 R7, RZ, RZ, R14 ;  /* 0x000000ffff072224 */ /* 0x000fca00078e000e */
[----:B------:R0:W2:Y:S01]  /*15bb0*/  @P2 LDG.E.U8 R54, desc[UR18][R6.64] ;  /* 0x0000001206362981 */ /* 0x0000a2000c1e1100 */
[----:B------:R-:W-:-:S03]  /*15bc0*/  ISETP.GT.AND P2, PT, R8, 0x7b, PT ;  /* 0x0000007b0800780c */ /* 0x000fc60003f44270 */
[----:B------:R-:W-:Y:S04]  /*15bd0*/  STL [R1+0x678], R2 ;  /* 0x0006780201007387 */ /* 0x000fe80000100800 */
[----:B------:R1:W-:Y:S01]  /*15be0*/  STL [R1+0x674], R14 ;  /* 0x0006740e01007387 */ /* 0x0003e20000100800 */
[----:B------:R-:W-:-:S03]  /*15bf0*/  PRMT R66, RZ, 0x7610, R66 ;  /* 0x00007610ff427816 */ /* 0x000fc60000000042 */
[----:B-1----:R-:W2:Y:S04]  /*15c00*/  LDL.LU R14, [R1+0x1c8] ;  /* 0x0001c800010e7983 */ /* 0x002ea80000300800 */
[----:B------:R-:W2:Y:S01]  /*15c10*/  LDL.LU R2, [R1+0x1cc] ;  /* 0x0001cc0001027983 */ /* 0x000ea20000300800 */
[----:B------:R-:W-:Y:S02]  /*15c20*/  PRMT R64, RZ, 0x7610, R64 ;  /* 0x00007610ff407816 */ /* 0x000fe40000000040 */
        /* <DEDUP_REMOVED lines=9> */
[----:B------:R-:W-:Y:S01]  /*15cc0*/  @P2 IMAD.MOV.U32 R7, RZ, RZ, R11 ;  /* 0x000000ffff072224 */ /* 0x000fe200078e000b */
[----:B------:R-:W-:Y:S04]  /*15cd0*/  STL [R1+0x680], R15 ;  /* 0x0006800f01007387 */ /* 0x000fe80000100800 */
[----:B------:R0:W3:Y:S01]  /*15ce0*/  @P2 LDG.E.U8 R64, desc[UR18][R6.64] ;  /* 0x0000001206402981 */ /* 0x0000e2000c1e1100 */
[----:B------:R-:W-:-:S03]  /*15cf0*/  ISETP.GT.AND P2, PT, R8, 0x7d, PT ;  /* 0x0000007d0800780c */ /* 0x000fc60003f44270 */
[----:B------:R-:W-:Y:S01]  /*15d00*/  STL [R1+0x67c], R68 ;  /* 0x00067c4401007387 */ /* 0x000fe20000100800 */
[----:B----4-:R-:W-:-:S03]  /*15d10*/  IADD3 R9, P1, PT, R3, R9, RZ ;  /* 0x0000000903097210 */ /* 0x010fc60007f3e0ff */
[----:B------:R-:W-:Y:S04]  /*15d20*/  STL [R1+0x688], R0 ;  /* 0x0006880001007387 */ /* 0x000fe80000100800 */
[----:B------:R1:W-:Y:S01]  /*15d30*/  STL [R1+0x684], R11 ;  /* 0x0006840b01007387 */ /* 0x0003e20000100800 */
[----:B--2---:R-:W-:-:S03]  /*15d40*/  IMAD.X R10, R5, 0x1, R10, P1 ;  /* 0x00000001050a7824 */ /* 0x004fc600008e060a */
[----:B-1----:R-:W2:Y:S04]  /*15d50*/  LDL.LU R11, [R1+0x1d0] ;  /* 0x0001d000010b7983 */ /* 0x002ea80000300800 */
[----:B------:R-:W4:Y:S01]  /*15d60*/  LDL.LU R0, [R1+0x1d4] ;  /* 0x0001d40001007983 */ /* 0x000f220000300800 */
[----:B0-----:R-:W-:-:S03]  /*15d70*/  @P2 IMAD.MOV.U32 R7, RZ, RZ, R10 ;  /* 0x000000ffff072224 */ /* 0x001fc600078e000a */
[----:B------:R-:W-:Y:S01]  /*15d80*/  STL [R1+0x690], R9 ;  /* 0x0006900901007387 */ /* 0x000fe20000100800 */
[----:B------:R-:W-:-:S03]  /*15d90*/  @P2 IMAD.MOV.U32 R6, RZ, RZ, R9 ;  /* 0x000000ffff062224 */ /* 0x000fc600078e0009 */
[----:B------:R0:W-:Y:S04]  /*15da0*/  STL [R1+0x68c], R10 ;  /* 0x00068c0a01007387 */ /* 0x0001e80000100800 */
[----:B0-----:R-:W3:Y:S04]  /*15db0*/  LDL.LU R10, [R1+0x1f8] ;  /* 0x0001f800010a7983 */ /* 0x001ee80000300800 */
[----:B------:R-:W3:Y:S01]  /*15dc0*/  LDL.LU R9, [R1+0x20c] ;  /* 0x00020c0001097983 */ /* 0x000ee20000300800 */
[----:B------:R-:W-:-:S06]  /*15dd0*/  PRMT R63, RZ, 0x7610, R63 ;  /* 0x00007610ff3f7816 */ /* 0x000fcc000000003f */
[----:B------:R0:W3:Y:S01]  /*15de0*/  @P2 LDG.E.U8 R63, desc[UR18][R6.64] ;  /* 0x00000012063f2981 */ /* 0x0000e2000c1e1100 */
[----:B------:R-:W-:Y:S02]  /*15df0*/  ISETP.GT.AND P2, PT, R8, 0x7e, PT ;  /* 0x0000007e0800780c */ /* 0x000fe40003f44270 */
[----:B------:R-:W-:-:S05]  /*15e00*/  IADD3 R2, P1, PT, R3, R2, RZ ;  /* 0x0000000203027210 */ /* 0x000fca0007f3e0ff */
[----:B------:R1:W-:Y:S06]  /*15e10*/  STL [R1+0x1cc], R2 ;  /* 0x0001cc0201007387 */ /* 0x0003ec0000100800 */
[----:B0-----:R-:W-:Y:S02]  /*15e20*/  @P2 IMAD.MOV.U32 R6, RZ, RZ, R2 ;  /* 0x000000ffff062224 */ /* 0x001fe400078e0002 */
[----:B-1----:R-:W0:Y:S01]  /*15e30*/  S2R R2, SR_TID.X ;  /* 0x0000000000027919 */ /* 0x002e220000002100 */
[----:B------:R-:W-:Y:S01]  /*15e40*/  IMAD.X R14, R5, 0x1, R14, P1 ;  /* 0x00000001050e7824 */ /* 0x000fe200008e060e */
[----:B------:R-:W-:-:S03]  /*15e50*/  PRMT R61, RZ, 0x7610, R61 ;  /* 0x00007610ff3d7816 */ /* 0x000fc6000000003d */
[----:B------:R-:W-:Y:S01]  /*15e60*/  @P2 IMAD.MOV.U32 R7, RZ, RZ, R14 ;  /* 0x000000ffff072224 */ /* 0x000fe200078e000e */
[----:B------:R-:W-:-:S04]  /*15e70*/  ISETP.GT.AND P4, PT, R8, 0x7f, PT ;  /* 0x0000007f0800780c */ /* 0x000fc80003f84270 */
[----:B------:R1:W3:Y:S04]  /*15e80*/  @P2 LDG.E.U8 R61, desc[UR18][R6.64] ;  /* 0x00000012063d2981 */ /* 0x0002e8000c1e1100 */
[----:B------:R1:W-:Y:S01]  /*15e90*/  STL [R1+0x1c8], R14 ;  /* 0x0001c80e01007387 */ /* 0x0003e20000100800 */
[----:B------:R-:W-:-:S03]  /*15ea0*/  SHF.R.S32.HI R88, RZ, 0x1f, R4 ;  /* 0x0000001fff587819 */ /* 0x000fc60000011404 */
[----:B------:R-:W3:Y:S01]  /*15eb0*/  LDL.LU R15, [R1+0x1d8] ;  /* 0x0001d800010f7983 */ /* 0x000ee20000300800 */
[----:B------:R-:W-:-:S03]  /*15ec0*/  IMAD.MOV.U32 R84, RZ, RZ, R12 ;  /* 0x000000ffff547224 */ /* 0x000fc600078e000c */
[----:B-1----:R-:W3:Y:S01]  /*15ed0*/  LDL.LU R14, [R1+0x1dc] ;  /* 0x0001dc00010e7983 */ /* 0x002ee20000300800 */
[----:B0-----:R-:W-:-:S04]  /*15ee0*/  LOP3.LUT R2, R2, 0x7f, RZ, 0xc0, !PT ;  /* 0x0000007f02027812 */ /* 0x001fc800078ec0ff */
[----:B------:R-:W-:Y:S02]  /*15ef0*/  ISETP.GE.AND P1, PT, R2, R8, PT ;  /* 0x000000080200720c */ /* 0x000fe40003f26270 */
[----:B----4-:R-:W-:-:S05]  /*15f00*/  IADD3 R0, P2, PT, R3, R0, RZ ;  /* 0x0000000003007210 */ /* 0x010fca0007f5e0ff */
[----:B--2---:R-:W-:Y:S01]  /*15f10*/  IMAD.X R11, R5, 0x1, R11, P2 ;  /* 0x00000001050b7824 */ /* 0x004fe200010e060b */
[----:B------:R0:W-:Y:S01]  /*15f20*/  STL [R1+0x1d4], R0 ;  /* 0x0001d40001007387 */ /* 0x0001e20000100800 */
[----:B------:R-:W-:-:S03]  /*15f30*/  @P4 IMAD.MOV.U32 R6, RZ, RZ, R0 ;  /* 0x000000ffff064224 */ /* 0x000fc600078e0000 */
[----:B------:R1:W-:Y:S04]  /*15f40*/  STL [R1+0x1d0], R11 ;  /* 0x0001d00b01007387 */ /* 0x0003e80000100800 */
[----:B------:R-:W2:Y:S04]  /*15f50*/  LDL.LU R12, [R1+0x234] ;  /* 0x00023400010c7983 */ /* 0x000ea80000300800 */
[----:B0-----:R-:W4:Y:S01]  /*15f60*/  LDL.LU R0, [R1+0x238] ;  /* 0x0002380001007983 */ /* 0x001f220000300800 */
[----:B---3--:R-:W-:-:S05]  /*15f70*/  IADD3 R9, P2, PT, R4, R9, RZ ;  /* 0x0000000904097210 */ /* 0x008fca0007f5e0ff */
[----:B------:R-:W-:Y:S01]  /*15f80*/  IMAD.X R10, R88, 0x1, R10, P2 ;  /* 0x00000001580a7824 */ /* 0x000fe200010e060a */
[----:B------:R0:W-:Y:S01]  /*15f90*/  STL [R1+0x20c], R9 ;  /* 0x00020c0901007387 */ /* 0x0001e20000100800 */
[----:B------:R-:W-:Y:S02]  /*15fa0*/  @P4 IMAD.MOV.U32 R7, RZ, RZ, R11 ;  /* 0x000000ffff074224 */ /* 0x000fe400078e000b */
[----:B------:R-:W-:Y:S01]  /*15fb0*/  @!P1 IMAD.MOV.U32 R8, RZ, RZ, R9 ;  /* 0x000000ffff089224 */ /* 0x000fe200078e0009 */
[----:B------:R3:W-:Y:S04]  /*15fc0*/  STL [R1+0x1f8], R10 ;  /* 0x0001f80a01007387 */ /* 0x0007e80000100800 */
[----:B-1----:R-:W2:Y:S01]  /*15fd0*/  LDL.LU R11, [R1+0x274] ;  /* 0x00027400010b7983 */ /* 0x002ea20000300800 */
[----:B0-----:R-:W-:-:S03]  /*15fe0*/  @!P1 IMAD.MOV.U32 R9, RZ, RZ, R10 ;  /* 0x000000ffff099224 */ /* 0x001fc600078e000a */
[----:B---3--:R-:W3:Y:S01]  /*15ff0*/  LDL.LU R10, [R1+0x278] ;  /* 0x00027800010a7983 */ /* 0x008ee20000300800 */
[----:B------:R-:W-:-:S06]  /*16000*/  PRMT R60, RZ, 0x7610, R60 ;  /* 0x00007610ff3c7816 */ /* 0x000fcc000000003c */
[----:B------:R0:W3:Y:S01]  /*16010*/  @P4 LDG.E.U8 R60, desc[UR18][R6.64] ;  /* 0x00000012063c4981 */ /* 0x0000e2000c1e1100 */
[----:B------:R-:W-:Y:S01]  /*16020*/  BAR.SYNC.DEFER_BLOCKING 0x0 ;  /* 0x0000000000007b1d */ /* 0x000fe20000010000 */
[----:B0-----:R-:W-:Y:S02]  /*16030*/  PRMT R6, RZ, 0x7610, R6 ;  /* 0x00007610ff067816 */ /* 0x001fe40000000006 */
[----:B------:R-:W-:Y:S02]  /*16040*/  PRMT R48, RZ, 0x7610, R48 ;  /* 0x00007610ff307816 */ /* 0x000fe40000000030 */
[----:B------:R-:W-:-:S05]  /*16050*/  IADD3 R14, P2, PT, R4, R14, RZ ;  /* 0x0000000e040e7210 */ /* 0x000fca0007f5e0ff */
[----:B------:R-:W-:Y:S01]  /*16060*/  IMAD.X R15, R88, 0x1, R15, P2 ;  /* 0x00000001580f7824 */ /* 0x000fe200010e060f */
[----:B------:R0:W3:Y:S04]  /*16070*/  @!P1 LDG.E.U8 R6, desc[UR18][R8.64] ;  /* 0x0000001208069981 */ /* 0x0000e8000c1e1100 */
[----:B------:R-:W-:Y:S04]  /*16080*/  STL [R1+0x1dc], R14 ;  /* 0x0001dc0e01007387 */ /* 0x000fe80000100800 */
[----:B------:R1:W-:Y:S01]  /*16090*/  STL [R1+0x1d8], R15 ;  /* 0x0001d80f01007387 */ /* 0x0003e20000100800 */
[----:B0-----:R-:W-:-:S02]  /*160a0*/  @!P1 IMAD.MOV.U32 R8, RZ, RZ, R14 ;  /* 0x000000ffff089224 */ /* 0x001fc400078e000e */
[----:B------:R-:W-:-:S05]  /*160b0*/  @!P1 IMAD.MOV.U32 R9, RZ, RZ, R15 ;  /* 0x000000ffff099224 */ /* 0x000fca00078e000f */
[----:B------:R0:W3:Y:S04]  /*160c0*/  @!P1 LDG.E.U8 R48, desc[UR18][R8.64] ;  /* 0x0000001208309981 */ /* 0x0000e8000c1e1100 */
[----:B-1----:R-:W3:Y:S04]  /*160d0*/  LDL.LU R15, [R1+0x2b4] ;  /* 0x0002b400010f7983 */ /* 0x002ee80000300800 */
[----:B------:R-:W3:Y:S01]  /*160e0*/  LDL.LU R14, [R1+0x2b8] ;  /* 0x0002b800010e7983 */ /* 0x000ee20000300800 */
[----:B----4-:R-:W-:-:S05]  /*160f0*/  IADD3 R0, P2, PT, R4, R0, RZ ;  /* 0x0000000004007210 */ /* 0x010fca0007f5e0ff */
[----:B--2---:R-:W-:Y:S01]  /*16100*/  IMAD.X R12, R88, 0x1, R12, P2 ;  /* 0x00000001580c7824 */ /* 0x004fe200010e060c */
[----:B------:R-:W-:Y:S01]  /*16110*/  STL [R1+0x238], R0 ;  /* 0x0002380001007387 */ /* 0x000fe20000100800 */
[----:B0-----:R-:W-:Y:S02]  /*16120*/  @!P1 IMAD.MOV.U32 R8, RZ, RZ, R0 ;  /* 0x000000ffff089224 */ /* 0x001fe400078e0000 */
[----:B------:R-:W-:Y:S01]  /*16130*/  @!P1 IMAD.MOV.U32 R9, RZ, RZ, R12 ;  /* 0x000000ffff099224 */ /* 0x000fe200078e000c */
[----:B------:R0:W-:Y:S04]  /*16140*/  STL [R1+0x234], R12 ;  /* 0x0002340c01007387 */ /* 0x0001e80000100800 */
[----:B0-----:R-:W2:Y:S01]  /*16150*/  LDL.LU R12, [R1+0x2f4] ;  /* 0x0002f400010c7983 */ /* 0x001ea20000300800 */
[----:B---3--:R-:W-:-:S03]  /*16160*/  IADD3 R10, P2, PT, R4, R10, RZ ;  /* 0x0000000a040a7210 */ /* 0x008fc60007f5e0ff */
[----:B------:R-:W3:Y:S02]  /*16170*/  LDL.LU R0, [R1+0x2f8] ;  /* 0x0002f80001007983 */ /* 0x000ee40000300800 */
[----:B------:R-:W-:Y:S02]  /*16180*/  IMAD.X R11, R88, 0x1, R11, P2 ;  /* 0x00000001580b7824 */ /* 0x000fe400010e060b */
[----:B------:R0:W-:Y:S04]  /*16190*/  STL [R1+0x278], R10 ;  /* 0x0002780a01007387 */ /* 0x0001e80000100800 */
[----:B------:R1:W-:Y:S04]  /*161a0*/  STL [R1+0x274], R11 ;  /* 0x0002740b01007387 */ /* 0x0003e80000100800 */
[----:B------:R-:W4:Y:S04]  /*161b0*/  LDL.LU R71, [R1+0x334] ;  /* 0x0003340001477983 */ /* 0x000f280000300800 */
[----:B------:R-:W4:Y:S01]  /*161c0*/  LDL.LU R68, [R1+0x338] ;  /* 0x0003380001447983 */ /* 0x000f220000300800 */
[----:B------:R-:W-:-:S06]  /*161d0*/  PRMT R7, RZ, 0x7610, R7 ;  /* 0x00007610ff077816 */ /* 0x000fcc0000000007 */
[----:B------:R0:W4:Y:S02]  /*161e0*/  @!P1 LDG.E.U8 R7, desc[UR18][R8.64] ;  /* 0x0000001208079981 */ /* 0x000124000c1e1100 */
[----:B0-----:R-:W-:Y:S02]  /*161f0*/  PRMT R8, RZ, 0x7610, R8 ;  /* 0x00007610ff087816 */ /* 0x001fe40000000008 */
[----:B------:R-:W-:-:S04]  /*16200*/  PRMT R9, RZ, 0x7610, R9 ;  /* 0x00007610ff097816 */ /* 0x000fc80000000009 */
[----:B------:R0:W4:Y:S01]  /*16210*/  @!P1 LDG.E.U8 R8, desc[UR18][R10.64] ;  /* 0x000000120a089981 */ /* 0x000122000c1e1100 */
[----:B------:R-:W-:Y:S01]  /*16220*/  IMAD.MOV.U32 R86, RZ, RZ, R13 ;  /* 0x000000ffff567224 */ /* 0x000fe200078e000d */
[----:B------:R-:W-:-:S05]  /*16230*/  IADD3 R14, P2, PT, R4, R14, RZ ;  /* 0x0000000e040e7210 */ /* 0x000fca0007f5e0ff */
[----:B------:R-:W-:Y:S01]  /*16240*/  IMAD.X R15, R88, 0x1, R15, P2 ;  /* 0x00000001580f7824 */ /* 0x000fe200010e060f */
[----:B------:R-:W-:Y:S01]  /*16250*/  STL [R1+0x2b8], R14 ;  /* 0x0002b80e01007387 */ /* 0x000fe20000100800 */
[----:B0-----:R-:W-:Y:S02]  /*16260*/  @!P1 IMAD.MOV.U32 R10, RZ, RZ, R14 ;  /* 0x000000ffff0a9224 */ /* 0x001fe400078e000e */
[----:B-1----:R-:W-:Y:S01]  /*16270*/  @!P1 IMAD.MOV.U32 R11, RZ, RZ, R15 ;  /* 0x000000ffff0b9224 */ /* 0x002fe200078e000f */
[----:B------:R0:W-:Y:S04]  /*16280*/  STL [R1+0x2b4], R15 ;  /* 0x0002b40f01007387 */ /* 0x0001e80000100800 */
[----:B------:R1:W4:Y:S04]  /*16290*/  @!P1 LDG.E.U8 R9, desc[UR18][R10.64] ;  /* 0x000000120a099981 */ /* 0x000328000c1e1100 */
[----:B0-----:R-:W4:Y:S04]  /*162a0*/  LDL.LU R15, [R1+0x374] ;  /* 0x00037400010f7983 */ /* 0x001f280000300800 */
[----:B------:R-:W4:Y:S01]  /*162b0*/  LDL.LU R14, [R1+0x378] ;  /* 0x00037800010e7983 */ /* 0x000f220000300800 */
[----:B-1----:R-:W-:-:S02]  /*162c0*/  PRMT R10, RZ, 0x7610, R10 ;  /* 0x00007610ff0a7816 */ /* 0x002fc4000000000a */
[----:B---3--:R-:W-:-:S05]  /*162d0*/  IADD3 R0, P2, PT, R4, R0, RZ ;  /* 0x0000000004007210 */ /* 0x008fca0007f5e0ff */
[----:B--2---:R-:W-:Y:S01]  /*162e0*/  IMAD.X R12, R88, 0x1, R12, P2 ;  /* 0x00000001580c7824 */ /* 0x004fe200010e060c */
[----:B------:R-:W-:Y:S03]  /*162f0*/  STL [R1+0x2f8], R0 ;  /* 0x0002f80001007387 */ /* 0x000fe60000100800 */
[----:B------:R-:W-:Y:S01]  /*16300*/  @!P1 IMAD.MOV.U32 R13, RZ, RZ, R12 ;  /* 0x000000ffff0d9224 */ /* 0x000fe200078e000c */
[----:B------:R0:W-:Y:S04]  /*16310*/  STL [R1+0x2f4], R12 ;  /* 0x0002f40c01007387 */ /* 0x0001e80000100800 */
[----:B------:R-:W2:Y:S01]  /*16320*/  LDL.LU R72, [R1+0x3b4] ;  /* 0x0003b40001487983 */ /* 0x000ea20000300800 */
[----:B----4-:R-:W-:Y:S01]  /*16330*/  IADD3 R68, P2, PT, R4, R68, RZ ;  /* 0x0000004404447210 */ /* 0x010fe20007f5e0ff */
[----:B0-----:R-:W-:-:S02]  /*16340*/  @!P1 IMAD.MOV.U32 R12, RZ, RZ, R0 ;  /* 0x000000ffff0c9224 */ /* 0x001fc400078e0000 */
[----:B------:R-:W3:Y:S02]  /*16350*/  LDL.LU R0, [R1+0x3b8] ;  /* 0x0003b80001007983 */ /* 0x000ee40000300800 */
[----:B------:R-:W-:Y:S02]  /*16360*/  IMAD.X R71, R88, 0x1, R71, P2 ;  /* 0x0000000158477824 */ /* 0x000fe400010e0647 */
[----:B------:R-:W-:Y:S04]  /*16370*/  STL [R1+0x338], R68 ;  /* 0x0003384401007387 */ /* 0x000fe80000100800 */
[----:B------:R0:W4:Y:S04]  /*16380*/  @!P1 LDG.E.U8 R10, desc[UR18][R12.64] ;  /* 0x000000120c0a9981 */ /* 0x000128000c1e1100 */
[----:B------:R1:W-:Y:S04]  /*16390*/  STL [R1+0x334], R71 ;  /* 0x0003344701007387 */ /* 0x0003e80000100800 */
[----:B------:R-:W4:Y:S01]  /*163a0*/  LDL.LU R76, [R1+0x1e0] ;  /* 0x0001e000014c7983 */ /* 0x000f220000300800 */
[----:B0-----:R-:W-:-:S03]  /*163b0*/  @!P1 IMAD.MOV.U32 R13, RZ, RZ, R71 ;  /* 0x000000ffff0d9224 */ /* 0x001fc600078e0047 */
[----:B-1----:R-:W4:Y:S01]  /*163c0*/  LDL.LU R71, [R1+0x1e4] ;  /* 0x0001e40001477983 */ /* 0x002f220000300800 */
[----:B------:R-:W-:Y:S01]  /*163d0*/  PRMT R11, RZ, 0x7610, R11 ;  /* 0x00007610ff0b7816 */ /* 0x000fe2000000000b */
[----:B------:R-:W-:-:S05]  /*163e0*/  @!P1 IMAD.MOV.U32 R12, RZ, RZ, R68 ;  /* 0x000000ffff0c9224 */ /* 0x000fca00078e0044 */
[----:B------:R0:W4:Y:S02]  /*163f0*/  @!P1 LDG.E.U8 R11, desc[UR18][R12.64] ;  /* 0x000000120c0b9981 */ /* 0x000124000c1e1100 */
[----:B0-----:R-:W-:Y:S02]  /*16400*/  PRMT R12, RZ, 0x7610, R12 ;  /* 0x00007610ff0c7816 */ /* 0x001fe4000000000c */
[----:B------:R-:W-:-:S05]  /*16410*/  IADD3 R14, P2, PT, R4, R14, RZ ;  /* 0x0000000e040e7210 */ /* 0x000fca0007f5e0ff */
[----:B------:R-:W-:Y:S01]  /*16420*/  IMAD.X R15, R88, 0x1, R15, P2 ;  /* 0x00000001580f7824 */ /* 0x000fe200010e060f */
[----:B------:R0:W-:Y:S04]  /*16430*/  STL [R1+0x378], R14 ;  /* 0x0003780e01007387 */ /* 0x0001e80000100800 */
[----:B------:R1:W-:Y:S04]  /*16440*/  STL [R1+0x374], R15 ;  /* 0x0003740f01007387 */ /* 0x0003e80000100800 */
[----:B------:R-:W4:Y:S04]  /*16450*/  LDL.LU R77, [R1+0x23c] ;  /* 0x00023c00014d7983 */ /* 0x000f280000300800 */
[----:B------:R-:W4:Y:S04]  /*16460*/  LDL.LU R68, [R1+0x240] ;  /* 0x0002400001447983 */ /* 0x000f280000300800 */
[----:B------:R0:W4:Y:S04]  /*16470*/  @!P1 LDG.E.U8 R12, desc[UR18][R14.64] ;  /* 0x000000120e0c9981 */ /* 0x000128000c1e1100 */
[----:B------:R-:W-:Y:S04]  /*16480*/  STS.U8 [R2+UR9+0x4000], R17 ;  /* 0x0040001102007988 */ /* 0x000fe80008000009 */
[----:B------:R-:W-:Y:S01]  /*16490*/  STS.U8 [R2+UR9+0x4400], R16 ;  /* 0x0044001002007988 */ /* 0x000fe20008000009 */
[----:B---3--:R-:W-:-:S05]  /*164a0*/  IADD3 R0, P2, PT, R4, R0, RZ ;  /* 0x0000000004007210 */ /* 0x008fca0007f5e0ff */
[----:B--2---:R-:W-:Y:S01]  /*164b0*/  IMAD.X R72, R88, 0x1, R72, P2 ;  /* 0x0000000158487824 */ /* 0x004fe200010e0648 */
[----:B------:R-:W-:Y:S01]  /*164c0*/  STL [R1+0x3b8], R0 ;  /* 0x0003b80001007387 */ /* 0x000fe20000100800 */
[----:B0-----:R-:W-:Y:S02]  /*164d0*/  @!P1 IMAD.MOV.U32 R14, RZ, RZ, R0 ;  /* 0x000000ffff0e9224 */ /* 0x001fe400078e0000 */
[----:B-1----:R-:W-:Y:S01]  /*164e0*/  @!P1 IMAD.MOV.U32 R15, RZ, RZ, R72 ;  /* 0x000000ffff0f9224 */ /* 0x002fe200078e0048 */
[----:B------:R0:W-:Y:S04]  /*164f0*/  STL [R1+0x3b4], R72 ;  /* 0x0003b44801007387 */ /* 0x0001e80000100800 */
[----:B0-----:R-:W2:Y:S01]  /*16500*/  LDL.LU R72, [R1+0x27c] ;  /* 0x00027c0001487983 */ /* 0x001ea20000300800 */
[----:B----4-:R-:W-:-:S03]  /*16510*/  IADD3 R71, P2, PT, R4, R71, RZ ;  /* 0x0000004704477210 */ /* 0x010fc60007f5e0ff */
[----:B------:R-:W3:Y:S02]  /*16520*/  LDL.LU R0, [R1+0x280] ;  /* 0x0002800001007983 */ /* 0x000ee40000300800 */
[----:B------:R-:W-:Y:S02]  /*16530*/  IMAD.X R76, R88, 0x1, R76, P2 ;  /* 0x00000001584c7824 */ /* 0x000fe400010e064c */
[----:B------:R-:W-:Y:S01]  /*16540*/  STL [R1+0x1e4], R71 ;  /* 0x0001e44701007387 */ /* 0x000fe20000100800 */
[----:B------:R-:W-:Y:S02]  /*16550*/  @!P1 IMAD.MOV.U32 R16, RZ, RZ, R71 ;  /* 0x000000ffff109224 */ /* 0x000fe400078e0047 */
[----:B------:R-:W-:Y:S01]  /*16560*/  @!P1 IMAD.MOV.U32 R17, RZ, RZ, R76 ;  /* 0x000000ffff119224 */ /* 0x000fe200078e004c */
[----:B------:R0:W-:Y:S04]  /*16570*/  STL [R1+0x1e0], R76 ;  /* 0x0001e04c01007387 */ /* 0x0001e80000100800 */
[----:B0-----:R-:W4:Y:S04]  /*16580*/  LDL.LU R76, [R1+0x2bc] ;  /* 0x0002bc00014c7983 */ /* 0x001f280000300800 */
[----:B------:R-:W4:Y:S01]  /*16590*/  LDL.LU R71, [R1+0x2c0] ;  /* 0x0002c00001477983 */ /* 0x000f220000300800 */
[----:B------:R-:W-:-:S06]  /*165a0*/  PRMT R13, RZ, 0x7610, R13 ;  /* 0x00007610ff0d7816 */ /* 0x000fcc000000000d */
[----:B------:R0:W4:Y:S02]  /*165b0*/  @!P1 LDG.E.U8 R13, desc[UR18][R14.64] ;  /* 0x000000120e0d9981 */ /* 0x000124000c1e1100 */
[----:B0-----:R-:W-:Y:S02]  /*165c0*/  PRMT R14, RZ, 0x7610, R14 ;  /* 0x00007610ff0e7816 */ /* 0x001fe4000000000e */
[----:B------:R-:W-:-:S04]  /*165d0*/  PRMT R15, RZ, 0x7610, R15 ;  /* 0x00007610ff0f7816 */ /* 0x000fc8000000000f */
[----:B------:R0:W4:Y:S01]  /*165e0*/  @!P1 LDG.E.U8 R14, desc[UR18][R16.64] ;  /* 0x00000012100e9981 */ /* 0x000122000c1e1100 */
[----:B------:R-:W-:-:S05]  /*165f0*/  IADD3 R68, P2, PT, R4, R68, RZ ;  /* 0x0000004404447210 */ /* 0x000fca0007f5e0ff */
[----:B------:R-:W-:Y:S01]  /*16600*/  IMAD.X R77, R88, 0x1, R77, P2 ;  /* 0x00000001584d7824 */ /* 0x000fe200010e064d */
[----:B------:R-:W-:Y:S01]  /*16610*/  STL [R1+0x240], R68 ;  /* 0x0002404401007387 */ /* 0x000fe20000100800 */
[----:B0-----:R-:W-:Y:S02]  /*16620*/  @!P1 IMAD.MOV.U32 R16, RZ, RZ, R68 ;  /* 0x000000ffff109224 */ /* 0x001fe400078e0044 */
[----:B------:R-:W-:Y:S01]  /*16630*/  @!P1 IMAD.MOV.U32 R17, RZ, RZ, R77 ;  /* 0x000000ffff119224 */ /* 0x000fe200078e004d */
[----:B------:R0:W-:Y:S04]  /*16640*/  STL [R1+0x23c], R77 ;  /* 0x00023c4d01007387 */ /* 0x0001e80000100800 */
[----:B------:R-:W-:Y:S04]  /*16650*/  STS.U8 [R2+UR9+0x4800], R19 ;  /* 0x0048001302007988 */ /* 0x000fe80008000009 */
[----:B------:R1:W4:Y:S04]  /*16660*/  @!P1 LDG.E.U8 R15, desc[UR18][R16.64] ;  /* 0x00000012100f9981 */ /* 0x000328000c1e1100 */
[----:B0-----:R-:W4:Y:S04]  /*16670*/  LDL.LU R77, [R1+0x2fc] ;  /* 0x0002fc00014d7983 */ /* 0x001f280000300800 */
[----:B------:R-:W4:Y:S01]  /*16680*/  LDL.LU R68, [R1+0x300] ;  /* 0x0003000001447983 */ /* 0x000f220000300800 */
[----:B-1----:R-:W-:-:S03]  /*16690*/  PRMT R16, RZ, 0x7610, R16 ;  /* 0x00007610ff107816 */ /* 0x002fc60000000010 */
[----:B------:R0:W-:Y:S01]  /*166a0*/  STS.U8 [R2+UR9+0x4c00], R18 ;  /* 0x004c001202007988 */ /* 0x0001e20008000009 */
[----:B---3--:R-:W-:-:S05]  /*166b0*/  IADD3 R0, P2, PT, R4, R0, RZ ;  /* 0x0000000004007210 */ /* 0x008fca0007f5e0ff */
[----:B--2---:R-:W-:Y:S01]  /*166c0*/  IMAD.X R72, R88, 0x1, R72, P2 ;  /* 0x0000000158487824 */ /* 0x004fe200010e0648 */
[----:B------:R-:W-:Y:S01]  /*166d0*/  STL [R1+0x280], R0 ;  /* 0x0002800001007387 */ /* 0x000fe20000100800 */
[----:B0-----:R-:W-:Y:S02]  /*166e0*/  @!P1 IMAD.MOV.U32 R18, RZ, RZ, R0 ;  /* 0x000000ffff129224 */ /* 0x001fe400078e0000 */
[----:B------:R-:W-:Y:S01]  /*166f0*/  @!P1 IMAD.MOV.U32 R19, RZ, RZ, R72 ;  /* 0x000000ffff139224 */ /* 0x000fe200078e0048 */
[----:B------:R0:W-:Y:S04]  /*16700*/  STL [R1+0x27c], R72 ;  /* 0x00027c4801007387 */ /* 0x0001e80000100800 */
[----:B------:R1:W2:Y:S04]  /*16710*/  @!P1 LDG.E.U8 R16, desc[UR18][R18.64] ;  /* 0x0000001212109981 */ /* 0x0002a8000c1e1100 */
[----:B0-----:R-:W3:Y:S01]  /*16720*/  LDL.LU R72, [R1+0x33c] ;  /* 0x00033c0001487983 */ /* 0x001ee20000300800 */
[----:B----4-:R-:W-:-:S03]  /*16730*/  IADD3 R71, P2, PT, R4, R71, RZ ;  /* 0x0000004704477210 */ /* 0x010fc60007f5e0ff */
[----:B------:R-:W4:Y:S02]  /*16740*/  LDL.LU R0, [R1+0x340] ;  /* 0x0003400001007983 */ /* 0x000f240000300800 */
[----:B------:R-:W-:Y:S02]  /*16750*/  IMAD.X R76, R88, 0x1, R76, P2 ;  /* 0x00000001584c7824 */ /* 0x000fe400010e064c */
[----:B------:R-:W-:Y:S01]  /*16760*/  STL [R1+0x2c0], R71 ;  /* 0x0002c04701007387 */ /* 0x000fe20000100800 */
[----:B-1----:R-:W-:Y:S02]  /*16770*/  @!P1 IMAD.MOV.U32 R18, RZ, RZ, R71 ;  /* 0x000000ffff129224 */ /* 0x002fe400078e0047 */
[----:B------:R-:W-:Y:S01]  /*16780*/  @!P1 IMAD.MOV.U32 R19, RZ, RZ, R76 ;  /* 0x000000ffff139224 */ /* 0x000fe200078e004c */
[----:B------:R0:W-:Y:S04]  /*16790*/  STL [R1+0x2bc], R76 ;  /* 0x0002bc4c01007387 */ /* 0x0001e80000100800 */
[----:B0-----:R-:W2:Y:S04]  /*167a0*/  LDL.LU R76, [R1+0x37c] ;  /* 0x00037c00014c7983 */ /* 0x001ea80000300800 */
[----:B------:R-:W2:Y:S01]  /*167b0*/  LDL.LU R71, [R1+0x380] ;  /* 0x0003800001477983 */ /* 0x000ea20000300800 */
[----:B------:R-:W-:-:S03]  /*167c0*/  PRMT R17, RZ, 0x7610, R17 ;  /* 0x00007610ff117816 */ /* 0x000fc60000000011 */
[----:B------:R-:W-:Y:S04]  /*167d0*/  STS.U8 [R2+UR9+0x5000], R21 ;  /* 0x0050001502007988 */ /* 0x000fe80008000009 */
[----:B------:R0:W2:Y:S04]  /*167e0*/  @!P1 LDG.E.U8 R17, desc[UR18][R18.64] ;  /* 0x0000001212119981 */ /* 0x0000a8000c1e1100 */
[----:B------:R1:W-:Y:S01]  /*167f0*/  STS.U8 [R2+UR9+0x5400], R20 ;  /* 0x0054001402007988 */ /* 0x0003e20008000009 */
[----:B0-----:R-:W-:Y:S02]  /*16800*/  PRMT R18, RZ, 0x7610, R18 ;  /* 0x00007610ff127816 */ /* 0x001fe40000000012 */
[----:B------:R-:W-:-:S05]  /*16810*/  IADD3 R68, P2, PT, R4, R68, RZ ;  /* 0x0000004404447210 */ /* 0x000fca0007f5e0ff */
[----:B------:R-:W-:Y:S01]  /*16820*/  IMAD.X R77, R88, 0x1, R77, P2 ;  /* 0x00000001584d7824 */ /* 0x000fe200010e064d */
[----:B------:R0:W-:Y:S01]  /*16830*/  STL [R1+0x300], R68 ;  /* 0x0003004401007387 */ /* 0x0001e20000100800 */
[----:B-1----:R-:W-:Y:S02]  /*16840*/  @!P1 IMAD.MOV.U32 R20, RZ, RZ, R68 ;  /* 0x000000ffff149224 */ /* 0x002fe400078e0044 */
[----:B------:R-:W-:Y:S01]  /*16850*/  @!P1 IMAD.MOV.U32 R21, RZ, RZ, R77 ;  /* 0x000000ffff159224 */ /* 0x000fe200078e004d */
[----:B------:R-:W-:Y:S04]  /*16860*/  STL [R1+0x2fc], R77 ;  /* 0x0002fc4d01007387 */ /* 0x000fe80000100800 */
[----:B------:R1:W2:Y:S04]  /*16870*/  @!P1 LDG.E.U8 R18, desc[UR18][R20.64] ;  /* 0x0000001214129981 */ /* 0x0002a8000c1e1100 */
[----:B0-----:R-:W2:Y:S04]  /*16880*/  LDL.LU R68, [R1+0x3c0] ;  /* 0x0003c00001447983 */ /* 0x001ea80000300800 */
[----:B------:R-:W-:Y:S04]  /*16890*/  STS.U8 [R2+UR9+0x5800], R23 ;  /* 0x0058001702007988 */ /* 0x000fe80008000009 */
[----:B------:R-:W-:Y:S01]  /*168a0*/  STS.U8 [R2+UR9+0x5c00], R22 ;  /* 0x005c001602007988 */ /* 0x000fe20008000009 */
[----:B----4-:R-:W-:-:S05]  /*168b0*/  IADD3 R0, P2, PT, R4, R0, RZ ;  /* 0x0000000004007210 */ /* 0x010fca0007f5e0ff */
[----:B---3--:R-:W-:Y:S01]  /*168c0*/  IMAD.X R72, R88, 0x1, R72, P2 ;  /* 0x0000000158487824 */ /* 0x008fe200010e0648 */
[----:B------:R-:W-:Y:S03]  /*168d0*/  STL [R1+0x340], R0 ;  /* 0x0003400001007387 */ /* 0x000fe60000100800 */
[----:B-1----:R-:W-:Y:S01]  /*168e0*/  @!P1 IMAD.MOV.U32 R21, RZ, RZ, R72 ;  /* 0x000000ffff159224 */ /* 0x002fe200078e0048 */
[----:B------:R0:W-:Y:S01]  /*168f0*/  STL [R1+0x33c], R72 ;  /* 0x00033c4801007387 */ /* 0x0001e20000100800 */
[----:B------:R-:W-:-:S03]  /*16900*/  @!P1 IMAD.MOV.U32 R20, RZ, RZ, R0 ;  /* 0x000000ffff149224 */ /* 0x000fc600078e0000 */
[----:B0-----:R-:W3:Y:S01]  /*16910*/  LDL.LU R72, [R1+0x3bc] ;  /* 0x0003bc0001487983 */ /* 0x001ee20000300800 */
[----:B--2---:R-:W-:-:S03]  /*16920*/  IADD3 R71, P2, PT, R4, R71, RZ ;  /* 0x0000004704477210 */ /* 0x004fc60007f5e0ff */
[----:B------:R-:W2:Y:S02]  /*16930*/  LDL.LU R77, [R1+0x1e8] ;  /* 0x0001e800014d7983 */ /* 0x000ea40000300800 */
[----:B------:R-:W-:Y:S02]  /*16940*/  IMAD.X R76, R88, 0x1, R76, P2 ;  /* 0x00000001584c7824 */ /* 0x000fe400010e064c */
[----:B------:R-:W4:Y:S01]  /*16950*/  LDL.LU R0, [R1+0x1ec] ;  /* 0x0001ec0001007983 */ /* 0x000f220000300800 */
[----:B------:R-:W-:Y:S02]  /*16960*/  @!P1 IMAD.MOV.U32 R22, RZ, RZ, R71 ;  /* 0x000000ffff169224 */ /* 0x000fe400078e0047 */
[----:B------:R-:W-:Y:S01]  /*16970*/  @!P1 IMAD.MOV.U32 R23, RZ, RZ, R76 ;  /* 0x000000ffff179224 */ /* 0x000fe200078e004c */
[----:B------:R-:W-:Y:S04]  /*16980*/  STL [R1+0x380], R71 ;  /* 0x0003804701007387 */ /* 0x000fe80000100800 */
[----:B------:R0:W-:Y:S04]  /*16990*/  STL [R1+0x37c], R76 ;  /* 0x00037c4c01007387 */ /* 0x0001e80000100800 */
[----:B0-----:R-:W2:Y:S04]  /*169a0*/  LDL.LU R76, [R1+0x244] ;  /* 0x00024400014c7983 */ /* 0x001ea80000300800 */
[----:B------:R-:W2:Y:S01]  /*169b0*/  LDL.LU R71, [R1+0x248] ;  /* 0x0002480001477983 */ /* 0x000ea20000300800 */
[----:B------:R-:W-:-:S06]  /*169c0*/  PRMT R19, RZ, 0x7610, R19 ;  /* 0x00007610ff137816 */ /* 0x000fcc0000000013 */
[----:B------:R0:W2:Y:S02]  /*169d0*/  @!P1 LDG.E.U8 R19, desc[UR18][R20.64] ;  /* 0x0000001214139981 */ /* 0x0000a4000c1e1100 */
[----:B0-----:R-:W-:Y:S02]  /*169e0*/  PRMT R20, RZ, 0x7610, R20 ;  /* 0x00007610ff147816 */ /* 0x001fe40000000014 */
[----:B------:R-:W-:-:S04]  /*169f0*/  IADD3 R68, P2, PT, R4, R68, RZ ;  /* 0x0000004404447210 */ /* 0x000fc80007f5e0ff */
[----:B------:R0:W2:Y:S01]  /*16a00*/  @!P1 LDG.E.U8 R20, desc[UR18][R22.64] ;  /* 0x0000001216149981 */ /* 0x0000a2000c1e1100 */
[----:B------:R-:W-:-:S03]  /*16a10*/  PRMT R21, RZ, 0x7610, R21 ;  /* 0x00007610ff157816 */ /* 0x000fc60000000015 */
[----:B------:R-:W-:Y:S01]  /*16a20*/  STL [R1+0x3c0], R68 ;  /* 0x0003c04401007387 */ /* 0x000fe20000100800 */
[----:B0-----:R-:W-:-:S03]  /*16a30*/  @!P1 IMAD.MOV.U32 R22, RZ, RZ, R68 ;  /* 0x000000ffff169224 */ /* 0x001fc600078e0044 */
[----:B------:R-:W-:Y:S04]  /*16a40*/  STS.U8 [R2+UR9+0x6000], R25 ;  /* 0x0060001902007988 */ /* 0x000fe80008000009 */
[----:B------:R-:W-:Y:S01]  /*16a50*/  STS.U8 [R2+UR9+0x6400], R24 ;  /* 0x0064001802007988 */ /* 0x000fe20008000009 */
[----:B---3--:R-:W-:-:S04]  /*16a60*/  IMAD.X R72, R88, 0x1, R72, P2 ;  /* 0x0000000158487824 */ /* 0x008fc800010e0648 */
[----:B------:R-:W-:Y:S01]  /*16a70*/  @!P1 IMAD.MOV.U32 R23, RZ, RZ, R72 ;  /* 0x000000ffff179224 */ /* 0x000fe200078e0048 */
[----:B------:R0:W-:Y:S01]  /*16a80*/  STL [R1+0x3bc], R72 ;  /* 0x0003bc4801007387 */ /* 0x0001e20000100800 */
[----:B----4-:R-:W-:-:S03]  /*16a90*/  IADD3 R0, P2, PT, R4, R0, RZ ;  /* 0x0000000004007210 */ /* 0x010fc60007f5e0ff */
[----:B------:R1:W3:Y:S02]  /*16aa0*/  @!P1 LDG.E.U8 R21, desc[UR18][R22.64] ;  /* 0x0000001216159981 */ /* 0x0002e4000c1e1100 */
[----:B--2---:R-:W-:Y:S02]  /*16ab0*/  IMAD.X R77, R88, 0x1, R77, P2 ;  /* 0x00000001584d7824 */ /* 0x004fe400010e064d */
[----:B0-----:R-:W2:Y:S04]  /*16ac0*/  LDL.LU R72, [R1+0x284] ;  /* 0x0002840001487983 */ /* 0x001ea80000300800 */
[----:B------:R-:W4:Y:S01]  /*16ad0*/  LDL.LU R68, [R1+0x288] ;  /* 0x0002880001447983 */ /* 0x000f220000300800 */
[----:B-1----:R-:W-:Y:S01]  /*16ae0*/  PRMT R22, RZ, 0x7610, R22 ;  /* 0x00007610ff167816 */ /* 0x002fe20000000016 */
[----:B------:R-:W-:-:S02]  /*16af0*/  @!P1 IMAD.MOV.U32 R24, RZ, RZ, R0 ;  /* 0x000000ffff189224 */ /* 0x000fc400078e0000 */
[----:B------:R0:W-:Y:S01]  /*16b00*/  STL [R1+0x1ec], R0 ;  /* 0x0001ec0001007387 */ /* 0x0001e20000100800 */
[----:B------:R-:W-:Y:S01]  /*16b10*/  @!P1 IMAD.MOV.U32 R25, RZ, RZ, R77 ;  /* 0x000000ffff199224 */ /* 0x000fe200078e004d */
[----:B------:R-:W-:Y:S02]  /*16b20*/  IADD3 R71, P2, PT, R4, R71, RZ ;  /* 0x0000004704477210 */ /* 0x000fe40007f5e0ff */
[----:B------:R-:W-:Y:S03]  /*16b30*/  STL [R1+0x1e8], R77 ;  /* 0x0001e84d01007387 */ /* 0x000fe60000100800 */
[----:B------:R-:W-:Y:S01]  /*16b40*/  IMAD.X R76, R88, 0x1, R76, P2 ;  /* 0x00000001584c7824 */ /* 0x000fe200010e064c */
[----:B0-----:R-:W3:Y:S04]  /*16b50*/  LDL.LU R0, [R1+0x2c8] ;  /* 0x0002c80001007983 */ /* 0x001ee80000300800 */
[----:B------:R0:W3:Y:S04]  /*16b60*/  @!P1 LDG.E.U8 R22, desc[UR18][R24.64] ;  /* 0x0000001218169981 */ /* 0x0000e8000c1e1100 */
[----:B------:R-:W-:Y:S04]  /*16b70*/  STL [R1+0x248], R71 ;  /* 0x0002484701007387 */ /* 0x000fe80000100800 */
[----:B------:R1:W-:Y:S01]  /*16b80*/  STL [R1+0x244], R76 ;  /* 0x0002444c01007387 */ /* 0x0003e20000100800 */
[----:B0-----:R-:W-:-:S03]  /*16b90*/  @!P1 IMAD.MOV.U32 R25, RZ, RZ, R76 ;  /* 0x000000ffff199224 */ /* 0x001fc600078e004c */
[----:B-1----:R-:W3:Y:S01]  /*16ba0*/  LDL.LU R76, [R1+0x2c4] ;  /* 0x0002c400014c7983 */ /* 0x002ee20000300800 */
[----:B------:R-:W-:Y:S01]  /*16bb0*/  PRMT R23, RZ, 0x7610, R23 ;  /* 0x00007610ff177816 */ /* 0x000fe20000000017 */
[----:B------:R-:W-:Y:S02]  /*16bc0*/  @!P1 IMAD.MOV.U32 R24, RZ, RZ, R71 ;  /* 0x000000ffff189224 */ /* 0x000fe400078e0047 */
[----:B------:R-:W3:Y:S04]  /*16bd0*/  LDL.LU R71, [R1+0x308] ;  /* 0x0003080001477983 */ /* 0x000ee80000300800 */
[----:B------:R-:W-:Y:S04]  /*16be0*/  STS.U8 [R2+UR9+0x6800], R27 ;  /* 0x0068001b02007988 */ /* 0x000fe80008000009 */
[----:B------:R0:W3:Y:S04]  /*16bf0*/  @!P1 LDG.E.U8 R23, desc[UR18][R24.64] ;  /* 0x0000001218179981 */ /* 0x0000e8000c1e1100 */
[----:B------:R1:W-:Y:S01]  /*16c00*/  STS.U8 [R2+UR9+0x6c00], R26 ;  /* 0x006c001a02007988 */ /* 0x0003e20008000009 */
[----:B0-----:R-:W-:-:S02]  /*16c10*/  PRMT R24, RZ, 0x7610, R24 ;  /* 0x00007610ff187816 */ /* 0x001fc40000000018 */
[----:B----4-:R-:W-:-:S05]  /*16c20*/  IADD3 R68, P2, PT, R4, R68, RZ ;  /* 0x0000004404447210 */ /* 0x010fca0007f5e0ff */
[----:B--2---:R-:W-:Y:S01]  /*16c30*/  IMAD.X R72, R88, 0x1, R72, P2 ;  /* 0x0000000158487824 */ /* 0x004fe200010e0648 */
[----:B------:R-:W-:Y:S01]  /*16c40*/  STL [R1+0x288], R68 ;  /* 0x0002884401007387 */ /* 0x000fe20000100800 */
[----:B-1----:R-:W-:Y:S02]  /*16c50*/  @!P1 IMAD.MOV.U32 R26, RZ, RZ, R68 ;  /* 0x000000ffff1a9224 */ /* 0x002fe400078e0044 */
[----:B------:R-:W-:Y:S01]  /*16c60*/  @!P1 IMAD.MOV.U32 R27, RZ, RZ, R72 ;  /* 0x000000ffff1b9224 */ /* 0x000fe200078e0048 */
[----:B------:R0:W-:Y:S04]  /*16c70*/  STL [R1+0x284], R72 ;  /* 0x0002844801007387 */ /* 0x0001e80000100800 */
[----:B------:R-:W2:Y:S01]  /*16c80*/  LDL.LU R77, [R1+0x304] ;  /* 0x00030400014d7983 */ /* 0x000ea20000300800 */
[----:B---3--:R-:W-:-:S03]  /*16c90*/  IADD3 R0, P2, PT, R4, R0, RZ ;  /* 0x0000000004007210 */ /* 0x008fc60007f5e0ff */
[----:B------:R1:W3:Y:S04]  /*16ca0*/  @!P1 LDG.E.U8 R24, desc[UR18][R26.64] ;  /* 0x000000121a189981 */ /* 0x0002e8000c1e1100 */
[----:B0-----:R-:W4:Y:S04]  /*16cb0*/  LDL.LU R72, [R1+0x344] ;  /* 0x0003440001487983 */ /* 0x001f280000300800 */
[----:B------:R-:W3:Y:S01]  /*16cc0*/  LDL.LU R68, [R1+0x348] ;  /* 0x0003480001447983 */ /* 0x000ee20000300800 */
[----:B-1----:R-:W-:-:S03]  /*16cd0*/  @!P1 IMAD.MOV.U32 R26, RZ, RZ, R0 ;  /* 0x000000ffff1a9224 */ /* 0x002fc600078e0000 */
[----:B------:R-:W-:Y:S01]  /*16ce0*/  STL [R1+0x2c8], R0 ;  /* 0x0002c80001007387 */ /* 0x000fe20000100800 */
[----:B------:R-:W-:-:S04]  /*16cf0*/  IMAD.X R76, R88, 0x1, R76, P2 ;  /* 0x00000001584c7824 */ /* 0x000fc800010e064c */
[----:B------:R-:W-:Y:S01]  /*16d00*/  @!P1 IMAD.MOV.U32 R27, RZ, RZ, R76 ;  /* 0x000000ffff1b9224 */ /* 0x000fe200078e004c */
[----:B------:R0:W-:Y:S04]  /*16d10*/  STL [R1+0x2c4], R76 ;  /* 0x0002c44c01007387 */ /* 0x0001e80000100800 */
[----:B0-----:R-:W4:Y:S04]  /*16d20*/  LDL.LU R76, [R1+0x384] ;  /* 0x00038400014c7983 */ /* 0x001f280000300800 */
[----:B------:R-:W4:Y:S01]  /*16d30*/  LDL.LU R0, [R1+0x388] ;  /* 0x0003880001007983 */ /* 0x000f220000300800 */
[----:B------:R-:W-:-:S02]  /*16d40*/  IADD3 R71, P2, PT, R4, R71, RZ ;  /* 0x0000004704477210 */ /* 0x000fc40007f5e0ff */
[----:B------:R-:W-:Y:S01]  /*16d50*/  PRMT R25, RZ, 0x7610, R25 ;  /* 0x00007610ff197816 */ /* 0x000fe20000000019 */
[----:B------:R-:W-:Y:S04]  /*16d60*/  STS.U8 [R2+UR9+0x7000], R29 ;  /* 0x0070001d02007988 */ /* 0x000fe80008000009 */
[----:B------:R0:W-:Y:S04]  /*16d70*/  STS.U8 [R2+UR9+0x7400], R28 ;  /* 0x0074001c02007988 */ /* 0x0001e80008000009 */
[----:B------:R1:W-:Y:S04]  /*16d80*/  STL [R1+0x308], R71 ;  /* 0x0003084701007387 */ /* 0x0003e80000100800 */
[----:B------:R1:W4:Y:S01]  /*16d90*/  @!P1 LDG.E.U8 R25, desc[UR18][R26.64] ;  /* 0x000000121a199981 */ /* 0x000322000c1e1100 */
[----:B0-----:R-:W-:Y:S01]  /*16da0*/  @!P1 IMAD.MOV.U32 R28, RZ, RZ, R71 ;  /* 0x000000ffff1c9224 */ /* 0x001fe200078e0047 */
[----:B-1----:R-:W-:-:S02]  /*16db0*/  PRMT R26, RZ, 0x7610, R26 ;  /* 0x00007610ff1a7816 */ /* 0x002fc4000000001a */
[----:B------:R-:W-:Y:S04]  /*16dc0*/  STS.U8 [R2+UR9+0x7800], R31 ;  /* 0x0078001f02007988 */ /* 0x000fe80008000009 */
[----:B------:R-:W-:Y:S01]  /*16dd0*/  STS.U8 [R2+UR9+0x7c00], R30 ;  /* 0x007c001e02007988 */ /* 0x000fe20008000009 */
[----:B--2---:R-:W-:-:S05]  /*16de0*/  IMAD.X R77, R88, 0x1, R77, P2 ;  /* 0x00000001584d7824 */ /* 0x004fca00010e064d */
[----:B------:R0:W-:Y:S01]  /*16df0*/  STL [R1+0x304], R77 ;  /* 0x0003044d01007387 */ /* 0x0001e20000100800 */
[----:B---3--:R-:W-:-:S03]  /*16e00*/  IADD3 R68, P2, PT, R4, R68, RZ ;  /* 0x0000004404447210 */ /* 0x008fc60007f5e0ff */
[----:B------:R-:W2:Y:S01]  /*16e10*/  LDL.LU R71, [R1+0x3c4] ;  /* 0x0003c40001477983 */ /* 0x000ea20000300800 */
[----:B------:R-:W-:Y:S02]  /*16e20*/  @!P1 IMAD.MOV.U32 R29, RZ, RZ, R77 ;  /* 0x000000ffff1d9224 */ /* 0x000fe400078e004d */
[----:B----4-:R-:W-:Y:S01]  /*16e30*/  IMAD.X R72, R88, 0x1, R72, P2 ;  /* 0x0000000158487824 */ /* 0x010fe200010e0648 */
[----:B------:R-:W-:Y:S04]  /*16e40*/  STL [R1+0x348], R68 ;  /* 0x0003484401007387 */ /* 0x000fe80000100800 */
[----:B------:R1:W-:Y:S04]  /*16e50*/  STL [R1+0x344], R72 ;  /* 0x0003444801007387 */ /* 0x0003e80000100800 */
[----:B0-----:R-:W3:Y:S04]  /*16e60*/  LDL.LU R77, [R1+0x1f4] ;  /* 0x0001f400014d7983 */ /* 0x001ee80000300800 */
[----:B------:R0:W4:Y:S01]  /*16e70*/  @!P1 LDG.E.U8 R26, desc[UR18][R28.64] ;  /* 0x000000121c1a9981 */ /* 0x000122000c1e1100 */
[----:B------:R-:W-:Y:S01]  /*16e80*/  IADD3 R0, P2, PT, R4, R0, RZ ;  /* 0x0000000004007210 */ /* 0x000fe20007f5e0ff */
[----:B0-----:R-:W-:-:S02]  /*16e90*/  @!P1 IMAD.MOV.U32 R29, RZ, RZ, R72 ;  /* 0x000000ffff1d9224 */ /* 0x001fc400078e0048 */
[----:B-1----:R-:W4:Y:S02]  /*16ea0*/  LDL.LU R72, [R1+0x210] ;  /* 0x0002100001487983 */ /* 0x002f240000300800 */
[----:B------:R-:W-:Y:S02]  /*16eb0*/  IMAD.X R76, R88, 0x1, R76, P2 ;  /* 0x00000001584c7824 */ /* 0x000fe400010e064c */
[----:B------:R-:W-:Y:S01]  /*16ec0*/  STL [R1+0x388], R0 ;  /* 0x0003880001007387 */ /* 0x000fe20000100800 */
[----:B------:R-:W-:Y:S02]  /*16ed0*/  @!P1 IMAD.MOV.U32 R30, RZ, RZ, R0 ;  /* 0x000000ffff1e9224 */ /* 0x000fe400078e0000 */
[----:B------:R-:W-:Y:S01]  /*16ee0*/  @!P1 IMAD.MOV.U32 R31, RZ, RZ, R76 ;  /* 0x000000ffff1f9224 */ /* 0x000fe200078e004c */
[----:B------:R0:W-:Y:S04]  /*16ef0*/  STL [R1+0x384], R76 ;  /* 0x0003844c01007387 */ /* 0x0001e80000100800 */
[----:B------:R-:W4:Y:S04]  /*16f00*/  LDL.LU R78, [R1+0x1f0] ;  /* 0x0001f000014e7983 */ /* 0x000f280000300800 */
[----:B0-----:R-:W4:Y:S04]  /*16f10*/  LDL.LU R76, [R1+0x24c] ;  /* 0x00024c00014c7983 */ /* 0x001f280000300800 */
[----:B------:R-:W4:Y:S01]  /*16f20*/  LDL.LU R0, [R1+0x250] ;  /* 0x0002500001007983 */ /* 0x000f220000300800 */
[----:B------:R-:W-:-:S02]  /*16f30*/  @!P1 IMAD.MOV.U32 R28, RZ, RZ, R68 ;  /* 0x000000ffff1c9224 */ /* 0x000fc400078e0044 */
[----:B------:R-:W0:Y:S01]  /*16f40*/  S2R R68, SR_TID.X ;  /* 0x0000000000447919 */ /* 0x000e220000002100 */
[----:B------:R-:W-:-:S06]  /*16f50*/  PRMT R27, RZ, 0x7610, R27 ;  /* 0x00007610ff1b7816 */ /* 0x000fcc000000001b */
[----:B------:R1:W4:Y:S02]  /*16f60*/  @!P1 LDG.E.U8 R27, desc[UR18][R28.64] ;  /* 0x000000121c1b9981 */ /* 0x000324000c1e1100 */
[----:B-1----:R-:W-:Y:S02]  /*16f70*/  PRMT R28, RZ, 0x7610, R28 ;  /* 0x00007610ff1c7816 */ /* 0x002fe4000000001c */
[----:B------:R-:W-:-:S04]  /*16f80*/  PRMT R29, RZ, 0x7610, R29 ;  /* 0x00007610ff1d7816 */ /* 0x000fc8000000001d */
[----:B------:R1:W4:Y:S01]  /*16f90*/  @!P1 LDG.E.U8 R28, desc[UR18][R30.64] ;  /* 0x000000121e1c9981 */ /* 0x000322000c1e1100 */
[----:B0-----:R-:W-:-:S04]  /*16fa0*/  LOP3.LUT R68, R68, 0x7f, RZ, 0xc0, !PT ;  /* 0x0000007f44447812 */ /* 0x001fc800078ec0ff */
[----:B------:R-:W-:-:S05]  /*16fb0*/  LOP3.LUT R68, R68, 0x10, RZ, 0x3c, !PT ;  /* 0x0000001044447812 */ /* 0x000fca00078e3cff */
[----:B------:R-:W-:Y:S04]  /*16fc0*/  STS.U8 [R68+UR9+0x4080], R33 ;  /* 0x0040802144007988 */ /* 0x000fe80008000009 */
[----:B------:R-:W-:Y:S01]  /*16fd0*/  STS.U8 [R68+UR9+0x4480], R32 ;  /* 0x0044802044007988 */ /* 0x000fe20008000009 */
[----:B--2---:R-:W-:-:S05]  /*16fe0*/  IADD3 R71, P2, PT, R4, R71, RZ ;  /* 0x0000004704477210 */ /* 0x004fca0007f5e0ff */
[----:B------:R-:W-:Y:S01]  /*16ff0*/  STL [R1+0x3c4], R71 ;  /* 0x0003c44701007387 */ /* 0x000fe20000100800 */
[----:B-1----:R-:W-:Y:S02]  /*17000*/  @!P1 IMAD.MOV.U32 R30, RZ, RZ, R71 ;  /* 0x000000ffff1e9224 */ /* 0x002fe400078e0047 */
[----:B---3--:R-:W-:-:S04]  /*17010*/  IMAD.X R77, R88, 0x1, R77, P2 ;  /* 0x00000001584d7824 */ /* 0x008fc800010e064d */
[----:B------:R-:W-:Y:S01]  /*17020*/  @!P1 IMAD.MOV.U32 R31, RZ, RZ, R77 ;  /* 0x000000ffff1f9224 */ /* 0x000fe200078e004d */
[----:B------:R0:W-:Y:S04]  /*17030*/  STL [R1+0x1f4], R77 ;  /* 0x0001f44d01007387 */ /* 0x0001e80000100800 */
[----:B------:R1:W2:Y:S04]  /*17040*/  @!P1 LDG.E.U8 R29, desc[UR18][R30.64] ;  /* 0x000000121e1d9981 */ /* 0x0002a8000c1e1100 */
[----:B0-----:R-:W3:Y:S04]  /*17050*/  LDL.LU R77, [R1+0x28c] ;  /* 0x00028c00014d7983 */ /* 0x001ee80000300800 */
[----:B------:R-:W2:Y:S01]  /*17060*/  LDL.LU R71, [R1+0x290] ;  /* 0x0002900001477983 */ /* 0x000ea20000300800 */
[----:B----4-:R-:W-:-:S02]  /*17070*/  IADD3 R72, P2, PT, R4, R72, RZ ;  /* 0x0000004804487210 */ /* 0x010fc40007f5e0ff */
[----:B-1----:R-:W-:-:S03]  /*17080*/  PRMT R30, RZ, 0x7610, R30 ;  /* 0x00007610ff1e7816 */ /* 0x002fc6000000001e */
[----:B------:R0:W-:Y:S01]  /*17090*/  STL [R1+0x210], R72 ;  /* 0x0002104801007387 */ /* 0x0001e20000100800 */
[----:B------:R-:W-:Y:S02]  /*170a0*/  @!P1 IMAD.MOV.U32 R32, RZ, RZ, R72 ;  /* 0x000000ffff209224 */ /* 0x000fe400078e0048 */
[----:B------:R-:W-:-:S04]  /*170b0*/  IMAD.X R78, R88, 0x1, R78, P2 ;  /* 0x00000001584e7824 */ /* 0x000fc800010e064e */
[----:B------:R-:W-:Y:S01]  /*170c0*/  @!P1 IMAD.MOV.U32 R33, RZ, RZ, R78 ;  /* 0x000000ffff219224 */ /* 0x000fe200078e004e */
[----:B------:R-:W-:Y:S04]  /*170d0*/  STL [R1+0x1f0], R78 ;  /* 0x0001f04e01007387 */ /* 0x000fe80000100800 */
[----:B0-----:R-:W4:Y:S01]  /*170e0*/  LDL.LU R72, [R1+0x2d0] ;  /* 0x0002d00001487983 */ /* 0x001f220000300800 */
[----:B------:R-:W-:-:S03]  /*170f0*/  IADD3 R0, P2, PT, R4, R0, RZ ;  /* 0x0000000004007210 */ /* 0x000fc60007f5e0ff */
[----:B------:R0:W4:Y:S02]  /*17100*/  @!P1 LDG.E.U8 R30, desc[UR18][R32.64] ;  /* 0x00000012201e9981 */ /* 0x000124000c1e1100 */
[----:B------:R-:W-:Y:S02]  /*17110*/  IMAD.X R76, R88, 0x1, R76, P2 ;  /* 0x00000001584c7824 */ /* 0x000fe400010e064c */
[----:B------:R-:W-:Y:S04]  /*17120*/  STL [R1+0x250], R0 ;  /* 0x0002500001007387 */ /* 0x000fe80000100800 */
[----:B------:R1:W-:Y:S01]  /*17130*/  STL [R1+0x24c], R76 ;  /* 0x00024c4c01007387 */ /* 0x0003e20000100800 */
[----:B0-----:R-:W-:-:S03]  /*17140*/  @!P1 IMAD.MOV.U32 R33, RZ, RZ, R76 ;  /* 0x000000ffff219224 */ /* 0x001fc600078e004c */
[----:B-1----:R-:W4:Y:S01]  /*17150*/  LDL.LU R76, [R1+0x2cc] ;  /* 0x0002cc00014c7983 */ /* 0x002f220000300800 */
[----:B------:R-:W-:Y:S01]  /*17160*/  PRMT R31, RZ, 0x7610, R31 ;  /* 0x00007610ff1f7816 */ /* 0x000fe2000000001f */
[----:B------:R-:W-:Y:S02]  /*17170*/  @!P1 IMAD.MOV.U32 R32, RZ, RZ, R0 ;  /* 0x000000ffff209224 */ /* 0x000fe400078e0000 */
[----:B------:R-:W4:Y:S04]  /*17180*/  LDL.LU R0, [R1+0x310] ;  /* 0x0003100001007983 */ /* 0x000f280000300800 */
[----:B------:R-:W-:Y:S04]  /*17190*/  STS.U8 [R68+UR9+0x4880], R35 ;  /* 0x0048802344007988 */ /* 0x000fe80008000009 */
[----:B------:R0:W4:Y:S04]  /*171a0*/  @!P1 LDG.E.U8 R31, desc[UR18][R32.64] ;  /* 0x00000012201f9981 */ /* 0x000128000c1e1100 */
[----:B------:R1:W-:Y:S01]  /*171b0*/  STS.U8 [R68+UR9+0x4c80], R34 ;  /* 0x004c802244007988 */ /* 0x0003e20008000009 */
[----:B0-----:R-:W-:-:S02]  /*171c0*/  PRMT R32, RZ, 0x7610, R32 ;  /* 0x00007610ff207816 */ /* 0x001fc40000000020 */
[----:B--2---:R-:W-:-:S05]  /*171d0*/  IADD3 R71, P2, PT, R4, R71, RZ ;  /* 0x0000004704477210 */ /* 0x004fca0007f5e0ff */
[----:B---3--:R-:W-:Y:S01]  /*171e0*/  IMAD.X R77, R88, 0x1, R77, P2 ;  /* 0x00000001584d7824 */ /* 0x008fe200010e064d */
[----:B------:R-:W-:Y:S01]  /*171f0*/  STL [R1+0x290], R71 ;  /* 0x0002904701007387 */ /* 0x000fe20000100800 */
[----:B-1----:R-:W-:Y:S02]  /*17200*/  @!P1 IMAD.MOV.U32 R34, RZ, RZ, R71 ;  /* 0x000000ffff229224 */ /* 0x002fe400078e0047 */
[----:B------:R-:W-:Y:S01]  /*17210*/  @!P1 IMAD.MOV.U32 R35, RZ, RZ, R77 ;  /* 0x000000ffff239224 */ /* 0x000fe200078e004d */
[----:B------:R0:W-:Y:S04]  /*17220*/  STL [R1+0x28c], R77 ;  /* 0x00028c4d01007387 */ /* 0x0001e80000100800 */
[----:B------:R1:W2:Y:S04]  /*17230*/  @!P1 LDG.E.U8 R32, desc[UR18][R34.64] ;  /* 0x0000001222209981 */ /* 0x0002a8000c1e1100 */
[----:B0-----:R-:W3:Y:S01]  /*17240*/  LDL.LU R77, [R1+0x30c] ;  /* 0x00030c00014d7983 */ /* 0x001ee20000300800 */
[----:B----4-:R-:W-:-:S03]  /*17250*/  IADD3 R72, P2, PT, R4, R72, RZ ;  /* 0x0000004804487210 */ /* 0x010fc60007f5e0ff */
[----:B------:R-:W4:Y:S04]  /*17260*/  LDL.LU R78, [R1+0x34c] ;  /* 0x00034c00014e7983 */ /* 0x000f280000300800 */
[----:B------:R-:W2:Y:S01]  /*17270*/  LDL.LU R71, [R1+0x350] ;  /* 0x0003500001477983 */ /* 0x000ea20000300800 */
        /* <DEDUP_REMOVED lines=10> */
[----:B------:R-:W-:Y:S04]  /*17320*/  STL [R1+0x310], R0 ;  /* 0x0003100001007387 */ /* 0x000fe80000100800 */
[----:B------:R0:W-:Y:S04]  /*17330*/  STS.U8 [R68+UR9+0x5480], R36 ;  /* 0x0054802444007988 */ /* 0x0001e80008000009 */
[----:B------:R1:W4:Y:S01]  /*17340*/  @!P1 LDG.E.U8 R33, desc[UR18][R34.64] ;  /* 0x0000001222219981 */ /* 0x000322000c1e1100 */
[----:B0-----:R-:W-:Y:S01]  /*17350*/  @!P1 IMAD.MOV.U32 R36, RZ, RZ, R0 ;  /* 0x000000ffff249224 */ /* 0x001fe200078e0000 */
[----:B-1----:R-:W-:-:S02]  /*17360*/  PRMT R34, RZ, 0x7610, R34 ;  /* 0x00007610ff227816 */ /* 0x002fc40000000022 */
[----:B------:R-:W-:Y:S01]  /*17370*/  STS.U8 [R68+UR9+0x5880], R39 ;  /* 0x0058802744007988 */ /* 0x000fe20008000009 */
[----:B---3--:R-:W-:-:S04]  /*17380*/  IMAD.X R77, R88, 0x1, R77, P2 ;  /* 0x00000001584d7824 */ /* 0x008fc800010e064d */
[----:B------:R-:W-:Y:S01]  /*17390*/  @!P1 IMAD.MOV.U32 R37, RZ, RZ, R77 ;  /* 0x000000ffff259224 */ /* 0x000fe200078e004d */
[----:B------:R0:W-:Y:S01]  /*173a0*/  STL [R1+0x30c], R77 ;  /* 0x00030c4d01007387 */ /* 0x0001e20000100800 */
[----:B--2---:R-:W-:-:S03]  /*173b0*/  IADD3 R71, P2, PT, R4, R71, RZ ;  /* 0x0000004704477210 */ /* 0x004fc60007f5e0ff */
[----:B------:R1:W2:Y:S02]  /*173c0*/  @!P1 LDG.E.U8 R34, desc[UR18][R36.64] ;  /* 0x0000001224229981 */ /* 0x0002a4000c1e1100 */
[----:B----4-:R-:W-:Y:S02]  /*173d0*/  IMAD.X R78, R88, 0x1, R78, P2 ;  /* 0x00000001584e7824 */ /* 0x010fe400010e064e */
[----:B0-----:R-:W3:Y:S04]  /*173e0*/  LDL.LU R77, [R1+0x1fc] ;  /* 0x0001fc00014d7983 */ /* 0x001ee80000300800 */
[----:B------:R-:W4:Y:S01]  /*173f0*/  LDL.LU R0, [R1+0x3c8] ;  /* 0x0003c80001007983 */ /* 0x000f220000300800 */
[----:B-1----:R-:W-:-:S03]  /*17400*/  @!P1 IMAD.MOV.U32 R36, RZ, RZ, R71 ;  /* 0x000000ffff249224 */ /* 0x002fc600078e0047 */
[----:B------:R0:W-:Y:S04]  /*17410*/  STL [R1+0x350], R71 ;  /* 0x0003504701007387 */ /* 0x0001e80000100800 */
[----:B------:R-:W-:Y:S04]  /*17420*/  STL [R1+0x34c], R78 ;  /* 0x00034c4e01007387 */ /* 0x000fe80000100800 */
[----:B0-----:R-:W2:Y:S01]  /*17430*/  LDL.LU R71, [R1+0x218] ;  /* 0x0002180001477983 */ /* 0x001ea20000300800 */
[----:B------:R-:W-:-:S05]  /*17440*/  IADD3 R72, P2, PT, R4, R72, RZ ;  /* 0x0000004804487210 */ /* 0x000fca0007f5e0ff */
[----:B------:R-:W-:Y:S01]  /*17450*/  IMAD.X R76, R88, 0x1, R76, P2 ;  /* 0x00000001584c7824 */ /* 0x000fe200010e064c */
[----:B------:R-:W-:Y:S03]  /*17460*/  STL [R1+0x390], R72 ;  /* 0x0003904801007387 */ /* 0x000fe60000100800 */
[----:B------:R-:W-:Y:S01]  /*17470*/  @!P1 IMAD.MOV.U32 R39, RZ, RZ, R76 ;  /* 0x000000ffff279224 */ /* 0x000fe200078e004c */
[----:B------:R0:W-:Y:S04]  /*17480*/  STL [R1+0x38c], R76 ;  /* 0x00038c4c01007387 */ /* 0x0001e80000100800 */
[----:B0-----:R-:W2:Y:S01]  /*17490*/  LDL.LU R76, [R1+0x214] ;  /* 0x00021400014c7983 */ /* 0x001ea20000300800 */
[----:B------:R-:W-:Y:S01]  /*174a0*/  PRMT R35, RZ, 0x7610, R35 ;  /* 0x00007610ff237816 */ /* 0x000fe20000000023 */
[----:B------:R-:W-:-:S02]  /*174b0*/  @!P1 IMAD.MOV.U32 R37, RZ, RZ, R78 ;  /* 0x000000ffff259224 */ /* 0x000fc400078e004e */
[----:B------:R0:W-:Y:S04]  /*174c0*/  STS.U8 [R68+UR9+0x5c80], R38 ;  /* 0x005c802644007988 */ /* 0x0001e80008000009 */
[----:B------:R1:W2:Y:S01]  /*174d0*/  @!P1 LDG.E.U8 R35, desc[UR18][R36.64] ;  /* 0x0000001224239981 */ /* 0x0002a2000c1e1100 */
[----:B0-----:R-:W-:-:S03]  /*174e0*/  @!P1 IMAD.MOV.U32 R38, RZ, RZ, R72 ;  /* 0x000000ffff269224 */ /* 0x001fc600078e0048 */
[----:B------:R-:W2:Y:S01]  /*174f0*/  LDL.LU R72, [R1+0x258] ;  /* 0x0002580001487983 */ /* 0x000ea20000300800 */
[----:B-1----:R-:W-:-:S06]  /*17500*/  PRMT R36, RZ, 0x7610, R36 ;  /* 0x00007610ff247816 */ /* 0x002fcc0000000024 */
[----:B------:R0:W2:Y:S04]  /*17510*/  @!P1 LDG.E.U8 R36, desc[UR18][R38.64] ;  /* 0x0000001226249981 */ /* 0x0000a8000c1e1100 */
[----:B------:R-:W-:Y:S04]  /*17520*/  STS.U8 [R68+UR9+0x6080], R41 ;  /* 0x0060802944007988 */ /* 0x000fe80008000009 */
[----:B------:R-:W-:Y:S01]  /*17530*/  STS.U8 [R68+UR9+0x6480], R40 ;  /* 0x0064802844007988 */ /* 0x000fe20008000009 */
[----:B----4-:R-:W-:-:S05]  /*17540*/  IADD3 R0, P2, PT, R4, R0, RZ ;  /* 0x0000000004007210 */ /* 0x010fca0007f5e0ff */
[----:B---3--:R-:W-:Y:S01]  /*17550*/  IMAD.X R77, R88, 0x1, R77, P2 ;  /* 0x00000001584d7824 */ /* 0x008fe200010e064d */
[----:B------:R-:W-:Y:S03]  /*17560*/  STL [R1+0x3c8], R0 ;  /* 0x0003c80001007387 */ /* 0x000fe60000100800 */
[----:B0-----:R-:W-:Y:S01]  /*17570*/  @!P1 IMAD.MOV.U32 R39, RZ, RZ, R77 ;  /* 0x000000ffff279224 */ /* 0x001fe200078e004d */
[----:B------:R0:W-:Y:S01]  /*17580*/  STL [R1+0x1fc], R77 ;  /* 0x0001fc4d01007387 */ /* 0x0001e20000100800 */
[----:B--2---:R-:W-:Y:S01]  /*17590*/  IADD3 R71, P2, PT, R4, R71, RZ ;  /* 0x0000004704477210 */ /* 0x004fe20007f5e0ff */
[----:B------:R-:W-:Y:S02]  /*175a0*/  @!P1 IMAD.MOV.U32 R38, RZ, RZ, R0 ;  /* 0x000000ffff269224 */ /* 0x000fe400078e0000 */
[----:B0-----:R-:W2:Y:S04]  /*175b0*/  LDL.LU R77, [R1+0x254] ;  /* 0x00025400014d7983 */ /* 0x001ea80000300800 */
[----:B------:R-:W3:Y:S04]  /*175c0*/  LDL.LU R78, [R1+0x294] ;  /* 0x00029400014e7983 */ /* 0x000ee80000300800 */
[----:B------:R-:W4:Y:S01]  /*175d0*/  LDL.LU R0, [R1+0x298] ;  /* 0x0002980001007983 */ /* 0x000f220000300800 */
[----:B------:R-:W-:-:S03]  /*175e0*/  @!P1 IMAD.MOV.U32 R40, RZ, RZ, R71 ;  /* 0x000000ffff289224 */ /* 0x000fc600078e0047 */
[----:B------:R-:W-:Y:S01]  /*175f0*/  STL [R1+0x218], R71 ;  /* 0x0002184701007387 */ /* 0x000fe20000100800 */
[----:B------:R-:W-:-:S04]  /*17600*/  IMAD.X R76, R88, 0x1, R76, P2 ;  /* 0x00000001584c7824 */ /* 0x000fc800010e064c */
[----:B------:R-:W-:Y:S01]  /*17610*/  @!P1 IMAD.MOV.U32 R41, RZ, RZ, R76 ;  /* 0x000000ffff299224 */ /* 0x000fe200078e004c */
[----:B------:R0:W-:Y:S04]  /*17620*/  STL [R1+0x214], R76 ;  /* 0x0002144c01007387 */ /* 0x0001e80000100800 */
[----:B0-----:R-:W3:Y:S04]  /*17630*/  LDL.LU R76, [R1+0x2d4] ;  /* 0x0002d400014c7983 */ /* 0x001ee80000300800 */
[----:B------:R-:W3:Y:S01]  /*17640*/  LDL.LU R71, [R1+0x2d8] ;  /* 0x0002d80001477983 */ /* 0x000ee20000300800 */
[----:B------:R-:W-:-:S02]  /*17650*/  PRMT R37, RZ, 0x7610, R37 ;  /* 0x00007610ff257816 */ /* 0x000fc40000000025 */
[----:B------:R-:W-:-:S04]  /*17660*/  IADD3 R72, P2, PT, R4, R72, RZ ;  /* 0x0000004804487210 */ /* 0x000fc80007f5e0ff */
[----:B------:R0:W3:Y:S04]  /*17670*/  @!P1 LDG.E.U8 R37, desc[UR18][R38.64] ;  /* 0x0000001226259981 */ /* 0x0000e8000c1e1100 */
[----:B------:R-:W-:Y:S01]  /*17680*/  STL [R1+0x258], R72 ;  /* 0x0002584801007387 */ /* 0x000fe20000100800 */
[----:B0-----:R-:W-:Y:S02]  /*17690*/  PRMT R38, RZ, 0x7610, R38 ;  /* 0x00007610ff267816 */ /* 0x001fe40000000026 */
[----:B------:R-:W-:-:S04]  /*176a0*/  PRMT R39, RZ, 0x7610, R39 ;  /* 0x00007610ff277816 */ /* 0x000fc80000000027 */
[----:B------:R0:W3:Y:S04]  /*176b0*/  @!P1 LDG.E.U8 R38, desc[UR18][R40.64] ;  /* 0x0000001228269981 */ /* 0x0000e8000c1e1100 */
[----:B------:R-:W-:Y:S01]  /*176c0*/  STS.U8 [R68+UR9+0x6880], R43 ;  /* 0x0068802b44007988 */ /* 0x000fe20008000009 */
[----:B0-----:R-:W-:-:S03]  /*176d0*/  @!P1 IMAD.MOV.U32 R40, RZ, RZ, R72 ;  /* 0x000000ffff289224 */ /* 0x001fc600078e0048 */
[----:B------:R-:W-:Y:S01]  /*176e0*/  STS.U8 [R68+UR9+0x6c80], R42 ;  /* 0x006c802a44007988 */ /* 0x000fe20008000009 */
[----:B--2---:R-:W-:-:S04]  /*176f0*/  IMAD.X R77, R88, 0x1, R77, P2 ;  /* 0x00000001584d7824 */ /* 0x004fc800010e064d */
[----:B------:R-:W-:Y:S01]  /*17700*/  @!P1 IMAD.MOV.U32 R41, RZ, RZ, R77 ;  /* 0x000000ffff299224 */ /* 0x000fe200078e004d */
[----:B------:R0:W-:Y:S01]  /*17710*/  STL [R1+0x254], R77 ;  /* 0x0002544d01007387 */ /* 0x0001e20000100800 */
[----:B----4-:R-:W-:-:S03]  /*17720*/  IADD3 R0, P2, PT, R4, R0, RZ ;  /* 0x0000000004007210 */ /* 0x010fc60007f5e0ff */
[----:B------:R1:W2:Y:S02]  /*17730*/  @!P1 LDG.E.U8 R39, desc[UR18][R40.64] ;  /* 0x0000001228279981 */ /* 0x0002a4000c1e1100 */
[----:B---3--:R-:W-:Y:S02]  /*17740*/  IMAD.X R78, R88, 0x1, R78, P2 ;  /* 0x00000001584e7824 */ /* 0x008fe400010e064e */
[----:B0-----:R-:W3:Y:S04]  /*17750*/  LDL.LU R77, [R1+0x314] ;  /* 0x00031400014d7983 */ /* 0x001ee80000300800 */
[----:B------:R-:W4:Y:S01]  /*17760*/  LDL.LU R72, [R1+0x318] ;  /* 0x0003180001487983 */ /* 0x000f220000300800 */
[----:B-1----:R-:W-:Y:S01]  /*17770*/  PRMT R40, RZ, 0x7610, R40 ;  /* 0x00007610ff287816 */ /* 0x002fe20000000028 */
[----:B------:R-:W-:-:S02]  /*17780*/  @!P1 IMAD.MOV.U32 R42, RZ, RZ, R0 ;  /* 0x000000ffff2a9224 */ /* 0x000fc400078e0000 */
[----:B------:R0:W-:Y:S01]  /*17790*/  STL [R1+0x298], R0 ;  /* 0x0002980001007387 */ /* 0x0001e20000100800 */
[----:B------:R-:W-:-:S03]  /*177a0*/  @!P1 IMAD.MOV.U32 R43, RZ, RZ, R78 ;  /* 0x000000ffff2b9224 */ /* 0x000fc600078e004e */
[----:B------:R-:W-:Y:S04]  /*177b0*/  STL [R1+0x294], R78 ;  /* 0x0002944e01007387 */ /* 0x000fe80000100800 */
[----:B------:R1:W2:Y:S04]  /*177c0*/  @!P1 LDG.E.U8 R40, desc[UR18][R42.64] ;  /* 0x000000122a289981 */ /* 0x0002a8000c1e1100 */
[----:B0-----:R-:W2:Y:S01]  /*177d0*/  LDL.LU R0, [R1+0x358] ;  /* 0x0003580001007983 */ /* 0x001ea20000300800 */
[----:B------:R-:W-:-:S05]  /*177e0*/  IADD3 R71, P2, PT, R4, R71, RZ ;  /* 0x0000004704477210 */ /* 0x000fca0007f5e0ff */
[----:B------:R-:W-:Y:S01]  /*177f0*/  IMAD.X R76, R88, 0x1, R76, P2 ;  /* 0x00000001584c7824 */ /* 0x000fe200010e064c */
[----:B------:R-:W-:Y:S03]  /*17800*/  STL [R1+0x2d8], R71 ;  /* 0x0002d84701007387 */ /* 0x000fe60000100800 */
[----:B-1----:R-:W-:Y:S01]  /*17810*/  @!P1 IMAD.MOV.U32 R43, RZ, RZ, R76 ;  /* 0x000000ffff2b9224 */ /* 0x002fe200078e004c */
[----:B------:R0:W-:Y:S04]  /*17820*/  STL [R1+0x2d4], R76 ;  /* 0x0002d44c01007387 */ /* 0x0001e80000100800 */
[----:B0-----:R-:W2:Y:S01]  /*17830*/  LDL.LU R76, [R1+0x354] ;  /* 0x00035400014c7983 */ /* 0x001ea20000300800 */
[----:B------:R-:W-:Y:S01]  /*17840*/  PRMT R41, RZ, 0x7610, R41 ;  /* 0x00007610ff297816 */ /* 0x000fe20000000029 */
[----:B------:R-:W-:-:S02]  /*17850*/  @!P1 IMAD.MOV.U32 R42, RZ, RZ, R71 ;  /* 0x000000ffff2a9224 */ /* 0x000fc400078e0047 */
[----:B------:R-:W2:Y:S04]  /*17860*/  LDL.LU R71, [R1+0x398] ;  /* 0x0003980001477983 */ /* 0x000ea80000300800 */
[----:B------:R-:W-:Y:S04]  /*17870*/  STS.U8 [R68+UR9+0x7080], R45 ;  /* 0x0070802d44007988 */ /* 0x000fe80008000009 */
[----:B------:R0:W2:Y:S04]  /*17880*/  @!P1 LDG.E.U8 R41, desc[UR18][R42.64] ;  /* 0x000000122a299981 */ /* 0x0000a8000c1e1100 */
[----:B------:R1:W-:Y:S01]  /*17890*/  STS.U8 [R68+UR9+0x7480], R44 ;  /* 0x0074802c44007988 */ /* 0x0003e20008000009 */
[----:B0-----:R-:W-:-:S02]  /*178a0*/  PRMT R42, RZ, 0x7610, R42 ;  /* 0x00007610ff2a7816 */ /* 0x001fc4000000002a */
[----:B----4-:R-:W-:-:S05]  /*178b0*/  IADD3 R72, P2, PT, R4, R72, RZ ;  /* 0x0000004804487210 */ /* 0x010fca0007f5e0ff */
[----:B---3--:R-:W-:Y:S01]  /*178c0*/  IMAD.X R77, R88, 0x1, R77, P2 ;  /* 0x00000001584d7824 */ /* 0x008fe200010e064d */
[----:B------:R-:W-:Y:S01]  /*178d0*/  STL [R1+0x318], R72 ;  /* 0x0003184801007387 */ /* 0x000fe20000100800 */
[----:B-1----:R-:W-:Y:S02]  /*178e0*/  @!P1 IMAD.MOV.U32 R44, RZ, RZ, R72 ;  /* 0x000000ffff2c9224 */ /* 0x002fe400078e0048 */
[----:B------:R-:W-:Y:S01]  /*178f0*/  @!P1 IMAD.MOV.U32 R45, RZ, RZ, R77 ;  /* 0x000000ffff2d9224 */ /* 0x000fe200078e004d */
[----:B------:R0:W-:Y:S04]  /*17900*/  STL [R1+0x314], R77 ;  /* 0x0003144d01007387 */ /* 0x0001e80000100800 */
[----:B------:R-:W3:Y:S01]  /*17910*/  LDL.LU R78, [R1+0x394] ;  /* 0x00039400014e7983 */ /* 0x000ee20000300800 */
[----:B--2---:R-:W-:-:S03]  /*17920*/  IADD3 R0, P2, PT, R4, R0, RZ ;  /* 0x0000000004007210 */ /* 0x004fc60007f5e0ff */
[----:B------:R1:W2:Y:S04]  /*17930*/  @!P1 LDG.E.U8 R42, desc[UR18][R44.64] ;  /* 0x000000122c2a9981 */ /* 0x0002a8000c1e1100 */
[----:B0-----:R-:W4:Y:S04]  /*17940*/  LDL.LU R77, [R1+0x200] ;  /* 0x00020000014d7983 */ /* 0x001f280000300800 */
[----:B------:R-:W2:Y:S01]  /*17950*/  LDL.LU R72, [R1+0x3cc] ;  /* 0x0003cc0001487983 */ /* 0x000ea20000300800 */
[----:B-1----:R-:W-:-:S03]  /*17960*/  @!P1 IMAD.MOV.U32 R44, RZ, RZ, R0 ;  /* 0x000000ffff2c9224 */ /* 0x002fc600078e0000 */
[----:B------:R0:W-:Y:S01]  /*17970*/  STL [R1+0x358], R0 ;  /* 0x0003580001007387 */ /* 0x0001e20000100800 */
[----:B------:R-:W-:-:S05]  /*17980*/  IMAD.X R76, R88, 0x1, R76, P2 ;  /* 0x00000001584c7824 */ /* 0x000fca00010e064c */
[----:B------:R1:W-:Y:S04]  /*17990*/  STL [R1+0x354], R76 ;  /* 0x0003544c01007387 */ /* 0x0003e80000100800 */
[----:B0-----:R-:W4:Y:S01]  /*179a0*/  LDL.LU R0, [R1+0x220] ;  /* 0x0002200001007983 */ /* 0x001f220000300800 */
[----:B------:R-:W-:-:S03]  /*179b0*/  @!P1 IMAD.MOV.U32 R45, RZ, RZ, R76 ;  /* 0x000000ffff2d9224 */ /* 0x000fc600078e004c */
[----:B-1----:R-:W4:Y:S01]  /*179c0*/  LDL.LU R76, [R1+0x21c] ;  /* 0x00021c00014c7983 */ /* 0x002f220000300800 */
[----:B------:R-:W-:Y:S02]  /*179d0*/  IADD3 R71, P2, PT, R4, R71, RZ ;  /* 0x0000004704477210 */ /* 0x000fe40007f5e0ff */
[----:B------:R-:W-:Y:S01]  /*179e0*/  PRMT R43, RZ, 0x7610, R43 ;  /* 0x00007610ff2b7816 */ /* 0x000fe2000000002b */
[----:B------:R-:W-:Y:S04]  /*179f0*/  STS.U8 [R68+UR9+0x7880], R47 ;  /* 0x0078802f44007988 */ /* 0x000fe80008000009 */
[----:B------:R0:W-:Y:S04]  /*17a00*/  STS.U8 [R68+UR9+0x7c80], R46 ;  /* 0x007c802e44007988 */ /* 0x0001e80008000009 */
[----:B------:R1:W4:Y:S04]  /*17a10*/  @!P1 LDG.E.U8 R43, desc[UR18][R44.64] ;  /* 0x000000122c2b9981 */ /* 0x000328000c1e1100 */
[----:B------:R3:W-:Y:S01]  /*17a20*/  STL [R1+0x398], R71 ;  /* 0x0003984701007387 */ /* 0x0007e20000100800 */
[----:B0-----:R-:W-:Y:S01]  /*17a30*/  @!P1 IMAD.MOV.U32 R46, RZ, RZ, R71 ;  /* 0x000000ffff2e9224 */ /* 0x001fe200078e0047 */
[----:B-1----:R-:W-:-:S02]  /*17a40*/  PRMT R44, RZ, 0x7610, R44 ;  /* 0x00007610ff2c7816 */ /* 0x002fc4000000002c */
[----:B------:R-:W-:Y:S01]  /*17a50*/  PRMT R45, RZ, 0x7610, R45 ;  /* 0x00007610ff2d7816 */ /* 0x000fe2000000002d */
[----:B---3--:R-:W-:-:S04]  /*17a60*/  IMAD.X R78, R88, 0x1, R78, P2 ;  /* 0x00000001584e7824 */ /* 0x008fc800010e064e */
[----:B------:R-:W-:Y:S01]  /*17a70*/  @!P1 IMAD.MOV.U32 R47, RZ, RZ, R78 ;  /* 0x000000ffff2f9224 */ /* 0x000fe200078e004e */
[----:B------:R-:W-:Y:S04]  /*17a80*/  STL [R1+0x394], R78 ;  /* 0x0003944e01007387 */ /* 0x000fe80000100800 */
[----:B------:R-:W3:Y:S01]  /*17a90*/  LDL.LU R71, [R1+0x260] ;  /* 0x0002600001477983 */ /* 0x000ee20000300800 */
[----:B--2---:R-:W-:-:S03]  /*17aa0*/  IADD3 R72, P2, PT, R4, R72, RZ ;  /* 0x0000004804487210 */ /* 0x004fc60007f5e0ff */
[----:B------:R0:W2:Y:S02]  /*17ab0*/  @!P1 LDG.E.U8 R44, desc[UR18][R46.64] ;  /* 0x000000122e2c9981 */ /* 0x0000a4000c1e1100 */
[----:B----4-:R-:W-:Y:S02]  /*17ac0*/  IMAD.X R77, R88, 0x1, R77, P2 ;  /* 0x00000001584d7824 */ /* 0x010fe400010e064d */
[----:B------:R-:W-:Y:S04]  /*17ad0*/  STL [R1+0x3cc], R72 ;  /* 0x0003cc4801007387 */ /* 0x000fe80000100800 */
[----:B------:R1:W-:Y:S01]  /*17ae0*/  STL [R1+0x200], R77 ;  /* 0x0002004d01007387 */ /* 0x0003e20000100800 */
[----:B0-----:R-:W-:Y:S02]  /*17af0*/  @!P1 IMAD.MOV.U32 R46, RZ, RZ, R72 ;  /* 0x000000ffff2e9224 */ /* 0x001fe400078e0048 */
[----:B------:R-:W-:-:S05]  /*17b00*/  @!P1 IMAD.MOV.U32 R47, RZ, RZ, R77 ;  /* 0x000000ffff2f9224 */ /* 0x000fca00078e004d */
[----:B------:R0:W4:Y:S04]  /*17b10*/  @!P1 LDG.E.U8 R45, desc[UR18][R46.64] ;  /* 0x000000122e2d9981 */ /* 0x000128000c1e1100 */
[----:B-1----:R-:W2:Y:S04]  /*17b20*/  LDL.LU R77, [R1+0x25c] ;  /* 0x00025c00014d7983 */ /* 0x002ea80000300800 */
[----:B------:R-:W4:Y:S01]  /*17b30*/  LDL.LU R72, [R1+0x2a0] ;  /* 0x0002a00001487983 */ /* 0x000f220000300800 */
[----:B------:R-:W-:-:S05]  /*17b40*/  IADD3 R0, P2, PT, R4, R0, RZ ;  /* 0x0000000004007210 */ /* 0x000fca0007f5e0ff */
[----:B------:R-:W-:Y:S01]  /*17b50*/  IMAD.X R76, R88, 0x1, R76, P2 ;  /* 0x00000001584c7824 */ /* 0x000fe200010e064c */
[----:B------:R-:W-:Y:S03]  /*17b60*/  STL [R1+0x220], R0 ;  /* 0x0002200001007387 */ /* 0x000fe60000100800 */
[----:B0-----:R-:W-:Y:S01]  /*17b70*/  @!P1 IMAD.MOV.U32 R47, RZ, RZ, R76 ;  /* 0x000000ffff2f9224 */ /* 0x001fe200078e004c */
[----:B------:R0:W-:Y:S04]  /*17b80*/  STL [R1+0x21c], R76 ;  /* 0x00021c4c01007387 */ /* 0x0001e80000100800 */
[----:B0-----:R-:W4:Y:S01]  /*17b90*/  LDL.LU R76, [R1+0x29c] ;  /* 0x00029c00014c7983 */ /* 0x001f220000300800 */
[----:B------:R-:W0:Y:S01]  /*17ba0*/  S2R R68, SR_TID.X ;  /* 0x0000000000447919 */ /* 0x000e220000002100 */
[----:B------:R-:W-:-:S02]  /*17bb0*/  @!P1 IMAD.MOV.U32 R46, RZ, RZ, R0 ;  /* 0x000000ffff2e9224 */ /* 0x000fc400078e0000 */
[----:B------:R-:W4:Y:S04]  /*17bc0*/  LDL.LU R78, [R1+0x2dc] ;  /* 0x0002dc00014e7983 */ /* 0x000f280000300800 */
[----:B------:R-:W4:Y:S01]  /*17bd0*/  LDL.LU R0, [R1+0x2e0] ;  /* 0x0002e00001007983 */ /* 0x000f220000300800 */
[----:B0-----:R-:W-:-:S04]  /*17be0*/  LOP3.LUT R68, R68, 0x7f, RZ, 0xc0, !PT ;  /* 0x0000007f44447812 */ /* 0x001fc800078ec0ff */
[----:B------:R-:W-:-:S05]  /*17bf0*/  LOP3.LUT R68, R68, 0x20, RZ, 0x3c, !PT ;  /* 0x0000002044447812 */ /* 0x000fca00078e3cff */
[----:B------:R-:W-:Y:S04]  /*17c00*/  STS.U8 [R68+UR9+0x4100], R59 ;  /* 0x0041003b44007988 */ /* 0x000fe80008000009 */
[----:B------:R0:W-:Y:S04]  /*17c10*/  STS.U8 [R68+UR9+0x4500], R49 ;  /* 0x0045003144007988 */ /* 0x0001e80008000009 */
[----:B------:R1:W-:Y:S01]  /*17c20*/  STS.U8 [R68+UR9+0x4900], R50 ;  /* 0x0049003244007988 */ /* 0x0003e20008000009 */
[----:B0-----:R-:W-:Y:S02]  /*17c30*/  PRMT R49, RZ, 0x7610, R49 ;  /* 0x00007610ff317816 */ /* 0x001fe40000000031 */
[----:B-1----:R-:W-:-:S04]  /*17c40*/  PRMT R50, RZ, 0x7610, R50 ;  /* 0x00007610ff327816 */ /* 0x002fc80000000032 */
[----:B------:R0:W4:Y:S01]  /*17c50*/  @!P1 LDG.E.U8 R49, desc[UR18][R46.64] ;  /* 0x000000122e319981 */ /* 0x000122000c1e1100 */
[----:B---3--:R-:W-:-:S05]  /*17c60*/  IADD3 R71, P2, PT, R4, R71, RZ ;  /* 0x0000004704477210 */ /* 0x008fca0007f5e0ff */
[----:B------:R-:W-:Y:S01]  /*17c70*/  STL [R1+0x260], R71 ;  /* 0x0002604701007387 */ /* 0x000fe20000100800 */
[----:B0-----:R-:W-:Y:S02]  /*17c80*/  @!P1 IMAD.MOV.U32 R46, RZ, RZ, R71 ;  /* 0x000000ffff2e9224 */ /* 0x001fe400078e0047 */
[----:B--2---:R-:W-:Y:S01]  /*17c90*/  IMAD.X R77, R88, 0x1, R77, P2 ;  /* 0x00000001584d7824 */ /* 0x004fe200010e064d */
[----:B----4-:R-:W-:-:S04]  /*17ca0*/  IADD3 R72, P2, PT, R4, R72, RZ ;  /* 0x0000004804487210 */ /* 0x010fc80007f5e0ff */
[----:B------:R0:W-:Y:S01]  /*17cb0*/  STL [R1+0x25c], R77 ;  /* 0x00025c4d01007387 */ /* 0x0001e20000100800 */
[----:B------:R-:W-:-:S05]  /*17cc0*/  @!P1 IMAD.MOV.U32 R47, RZ, RZ, R77 ;  /* 0x000000ffff2f9224 */ /* 0x000fca00078e004d */
[----:B------:R1:W2:Y:S04]  /*17cd0*/  @!P1 LDG.E.U8 R50, desc[UR18][R46.64] ;  /* 0x000000122e329981 */ /* 0x0002a8000c1e1100 */
[----:B0-----:R-:W3:Y:S04]  /*17ce0*/  LDL.LU R77, [R1+0x31c] ;  /* 0x00031c00014d7983 */ /* 0x001ee80000300800 */
[----:B------:R-:W4:Y:S01]  /*17cf0*/  LDL.LU R71, [R1+0x320] ;  /* 0x0003200001477983 */ /* 0x000f220000300800 */
[----:B-1----:R-:W-:-:S03]  /*17d00*/  @!P1 IMAD.MOV.U32 R46, RZ, RZ, R72 ;  /* 0x000000ffff2e9224 */ /* 0x002fc600078e0048 */
[----:B------:R-:W-:Y:S01]  /*17d10*/  STL [R1+0x2a0], R72 ;  /* 0x0002a04801007387 */ /* 0x000fe20000100800 */
[----:B------:R-:W-:-:S04]  /*17d20*/  IMAD.X R76, R88, 0x1, R76, P2 ;  /* 0x00000001584c7824 */ /* 0x000fc800010e064c */
[----:B------:R-:W-:Y:S01]  /*17d30*/  @!P1 IMAD.MOV.U32 R47, RZ, RZ, R76 ;  /* 0x000000ffff2f9224 */ /* 0x000fe200078e004c */
[----:B------:R0:W-:Y:S04]  /*17d40*/  STL [R1+0x29c], R76 ;  /* 0x00029c4c01007387 */ /* 0x0001e80000100800 */
[----:B0-----:R-:W2:Y:S04]  /*17d50*/  LDL.LU R76, [R1+0x35c] ;  /* 0x00035c00014c7983 */ /* 0x001ea80000300800 */
[----:B------:R-:W2:Y:S01]  /*17d60*/  LDL.LU R72, [R1+0x360] ;  /* 0x0003600001487983 */ /* 0x000ea20000300800 */
[----:B------:R-:W-:-:S03]  /*17d70*/  IADD3 R0, P2, PT, R4, R0, RZ ;  /* 0x0000000004007210 */ /* 0x000fc60007f5e0ff */
[----:B------:R0:W-:Y:S02]  /*17d80*/  STS.U8 [R68+UR9+0x4d00], R51 ;  /* 0x004d003344007988 */ /* 0x0001e40008000009 */
[----:B------:R-:W-:Y:S02]  /*17d90*/  IMAD.X R78, R88, 0x1, R78, P2 ;  /* 0x00000001584e7824 */ /* 0x000fe400010e064e */
[----:B------:R1:W-:Y:S01]  /*17da0*/  STS.U8 [R68+UR9+0x5100], R52 ;  /* 0x0051003444007988 */ /* 0x0003e20008000009 */
[----:B0-----:R-:W-:-:S03]  /*17db0*/  PRMT R51, RZ, 0x7610, R51 ;  /* 0x00007610ff337816 */ /* 0x001fc60000000033 */
[----:B------:R0:W-:Y:S01]  /*17dc0*/  STL [R1+0x2e0], R0 ;  /* 0x0002e00001007387 */ /* 0x0001e20000100800 */
[----:B-1----:R-:W-:-:S03]  /*17dd0*/  PRMT R52, RZ, 0x7610, R52 ;  /* 0x00007610ff347816 */ /* 0x002fc60000000034 */
[----:B------:R1:W2:Y:S04]  /*17de0*/  @!P1 LDG.E.U8 R51, desc[UR18][R46.64] ;  /* 0x000000122e339981 */ /* 0x0002a8000c1e1100 */
[----:B------:R-:W-:Y:S01]  /*17df0*/  STL [R1+0x2dc], R78 ;  /* 0x0002dc4e01007387 */ /* 0x000fe20000100800 */
[----:B-1----:R-:W-:Y:S02]  /*17e00*/  @!P1 IMAD.MOV.U32 R46, RZ, RZ, R0 ;  /* 0x000000ffff2e9224 */ /* 0x002fe400078e0000 */
[----:B------:R-:W-:Y:S01]  /*17e10*/  @!P1 IMAD.MOV.U32 R47, RZ, RZ, R78 ;  /* 0x000000ffff2f9224 */ /* 0x000fe200078e004e */
[----:B0-----:R-:W2:Y:S04]  /*17e20*/  LDL.LU R0, [R1+0x3a0] ;  /* 0x0003a00001007983 */ /* 0x001ea80000300800 */
[----:B------:R0:W-:Y:S04]  /*17e30*/  STS.U8 [R68+UR9+0x5500], R53 ;  /* 0x0055003544007988 */ /* 0x0001e80008000009 */
[----:B------:R1:W2:Y:S01]  /*17e40*/  @!P1 LDG.E.U8 R52, desc[UR18][R46.64] ;  /* 0x000000122e349981 */ /* 0x0002a2000c1e1100 */
[----:B0-----:R-:W-:-:S02]  /*17e50*/  PRMT R53, RZ, 0x7610, R53 ;  /* 0x00007610ff357816 */ /* 0x001fc40000000035 */
[----:B----4-:R-:W-:-:S05]  /*17e60*/  IADD3 R71, P2, PT, R4, R71, RZ ;  /* 0x0000004704477210 */ /* 0x010fca0007f5e0ff */
[----:B---3--:R-:W-:Y:S01]  /*17e70*/  IMAD.X R77, R88, 0x1, R77, P2 ;  /* 0x00000001584d7824 */ /* 0x008fe200010e064d */
[----:B------:R-:W-:Y:S01]  /*17e80*/  STL [R1+0x320], R71 ;  /* 0x0003204701007387 */ /* 0x000fe20000100800 */
[----:B-1----:R-:W-:Y:S02]  /*17e90*/  @!P1 IMAD.MOV.U32 R46, RZ, RZ, R71 ;  /* 0x000000ffff2e9224 */ /* 0x002fe400078e0047 */
[----:B------:R-:W-:Y:S01]  /*17ea0*/  @!P1 IMAD.MOV.U32 R47, RZ, RZ, R77 ;  /* 0x000000ffff2f9224 */ /* 0x000fe200078e004d */
[----:B------:R0:W-:Y:S04]  /*17eb0*/  STL [R1+0x31c], R77 ;  /* 0x00031c4d01007387 */ /* 0x0001e80000100800 */
[----:B------:R1:W3:Y:S04]  /*17ec0*/  @!P1 LDG.E.U8 R53, desc[UR18][R46.64] ;  /* 0x000000122e359981 */ /* 0x0002e8000c1e1100 */
[----:B0-----:R-:W4:Y:S04]  /*17ed0*/  LDL.LU R77, [R1+0x39c] ;  /* 0x00039c00014d7983 */ /* 0x001f280000300800 */
[----:B------:R-:W3:Y:S01]  /*17ee0*/  LDL.LU R71, [R1+0x3d0] ;  /* 0x0003d00001477983 */ /* 0x000ee20000300800 */
[----:B--2---:R-:W-:-:S05]  /*17ef0*/  IADD3 R72, P2, PT, R4, R72, RZ ;  /* 0x0000004804487210 */ /* 0x004fca0007f5e0ff */
[----:B------:R-:W-:Y:S01]  /*17f00*/  IMAD.X R76, R88, 0x1, R76, P2 ;  /* 0x00000001584c7824 */ /* 0x000fe200010e064c */
[----:B------:R-:W-:Y:S03]  /*17f10*/  STL [R1+0x360], R72 ;  /* 0x0003604801007387 */ /* 0x000fe60000100800 */
[----:B-1----:R-:W-:Y:S01]  /*17f20*/  @!P1 IMAD.MOV.U32 R47, RZ, RZ, R76 ;  /* 0x000000ffff2f9224 */ /* 0x002fe200078e004c */
[----:B------:R0:W-:Y:S04]  /*17f30*/  STL [R1+0x35c], R76 ;  /* 0x00035c4c01007387 */ /* 0x0001e80000100800 */
[----:B0-----:R-:W2:Y:S01]  /*17f40*/  LDL.LU R76, [R1+0x204] ;  /* 0x00020400014c7983 */ /* 0x001ea20000300800 */
[----:B------:R-:W-:-:S03]  /*17f50*/  @!P1 IMAD.MOV.U32 R46, RZ, RZ, R72 ;  /* 0x000000ffff2e9224 */ /* 0x000fc600078e0048 */
[----:B------:R0:W-:Y:S04]  /*17f60*/  STS.U8 [R68+UR9+0x5900], R58 ;  /* 0x0059003a44007988 */ /* 0x0001e80008000009 */
[----:B------:R-:W2:Y:S04]  /*17f70*/  LDL.LU R78, [R1+0x224] ;  /* 0x00022400014e7983 */ /* 0x000ea80000300800 */
[----:B------:R-:W2:Y:S01]  /*17f80*/  LDL.LU R72, [R1+0x228] ;  /* 0x0002280001487983 */ /* 0x000ea20000300800 */
[----:B------:R-:W-:Y:S02]  /*17f90*/  IADD3 R0, P2, PT, R4, R0, RZ ;  /* 0x0000000004007210 */ /* 0x000fe40007f5e0ff */
[----:B0-----:R-:W-:Y:S01]  /*17fa0*/  PRMT R58, RZ, 0x7610, R58 ;  /* 0x00007610ff3a7816 */ /* 0x001fe2000000003a */
[----:B------:R0:W-:Y:S04]  /*17fb0*/  STS.U8 [R68+UR9+0x5d00], R57 ;  /* 0x005d003944007988 */ /* 0x0001e80008000009 */
[----:B------:R-:W-:Y:S04]  /*17fc0*/  STL [R1+0x3a0], R0 ;  /* 0x0003a00001007387 */ /* 0x000fe80000100800 */
[----:B------:R1:W2:Y:S01]  /*17fd0*/  @!P1 LDG.E.U8 R58, desc[UR18][R46.64] ;  /* 0x000000122e3a9981 */ /* 0x0002a2000c1e1100 */
[----:B0-----:R-:W-:Y:S01]  /*17fe0*/  PRMT R57, RZ, 0x7610, R57 ;  /* 0x00007610ff397816 */ /* 0x001fe20000000039 */
[----:B-1----:R-:W-:-:S02]  /*17ff0*/  @!P1 IMAD.MOV.U32 R46, RZ, RZ, R0 ;  /* 0x000000ffff2e9224 */ /* 0x002fc400078e0000 */
[----:B----4-:R-:W-:Y:S01]  /*18000*/  IMAD.X R77, R88, 0x1, R77, P2 ;  /* 0x00000001584d7824 */ /* 0x010fe200010e064d */
[----:B---3--:R-:W-:-:S04]  /*18010*/  IADD3 R71, P2, PT, R4, R71, RZ ;  /* 0x0000004704477210 */ /* 0x008fc80007f5e0ff */
[----:B------:R0:W-:Y:S01]  /*18020*/  STL [R1+0x39c], R77 ;  /* 0x00039c4d01007387 */ /* 0x0001e20000100800 */
[----:B------:R-:W-:-:S05]  /*18030*/  @!P1 IMAD.MOV.U32 R47, RZ, RZ, R77 ;  /* 0x000000ffff2f9224 */ /* 0x000fca00078e004d */
[----:B------:R1:W3:Y:S04]  /*18040*/  @!P1 LDG.E.U8 R57, desc[UR18][R46.64] ;  /* 0x000000122e399981 */ /* 0x0002e8000c1e1100 */
[----:B0-----:R-:W4:Y:S04]  /*18050*/  LDL.LU R77, [R1+0x264] ;  /* 0x00026400014d7983 */ /* 0x001f280000300800 */
[----:B------:R-:W3:Y:S01]  /*18060*/  LDL.LU R0, [R1+0x268] ;  /* 0x0002680001007983 */ /* 0x000ee20000300800 */
[----:B-1----:R-:W-:-:S03]  /*18070*/  @!P1 IMAD.MOV.U32 R46, RZ, RZ, R71 ;  /* 0x000000ffff2e9224 */ /* 0x002fc600078e0047 */
[----:B------:R-:W-:Y:S01]  /*18080*/  STL [R1+0x3d0], R71 ;  /* 0x0003d04701007387 */ /* 0x000fe20000100800 */
[----:B--2---:R-:W-:-:S04]  /*18090*/  IMAD.X R76, R88, 0x1, R76, P2 ;  /* 0x00000001584c7824 */ /* 0x004fc800010e064c */
        /* <DEDUP_REMOVED lines=13> */
[----:B------:R-:W-:Y:S01]  /*18170*/  PRMT R59, RZ, 0x7610, R59 ;  /* 0x00007610ff3b7816 */ /* 0x000fe2000000003b */
[----:B-1----:R-:W-:Y:S02]  /*18180*/  @!P1 IMAD.MOV.U32 R46, RZ, RZ, R72 ;  /* 0x000000ffff2e9224 */ /* 0x002fe400078e0048 */
[----:B------:R-:W-:Y:S01]  /*18190*/  @!P1 IMAD.MOV.U32 R47, RZ, RZ, R78 ;  /* 0x000000ffff2f9224 */ /* 0x000fe200078e004e */
[----:B0-----:R-:W2:Y:S04]  /*181a0*/  LDL.LU R72, [R1+0x2e8] ;  /* 0x0002e80001487983 */ /* 0x001ea80000300800 */
[----:B------:R0:W2:Y:S01]  /*181b0*/  @!P1 LDG.E.U8 R55, desc[UR18][R46.64] ;  /* 0x000000122e379981 */ /* 0x0000a2000c1e1100 */
[----:B---3--:R-:W-:-:S05]  /*181c0*/  IADD3 R0, P2, PT, R4, R0, RZ ;  /* 0x0000000004007210 */ /* 0x008fca0007f5e0ff */
[----:B----4-:R-:W-:Y:S01]  /*181d0*/  IMAD.X R77, R88, 0x1, R77, P2 ;  /* 0x00000001584d7824 */ /* 0x010fe200010e064d */
[----:B------:R-:W-:Y:S01]  /*181e0*/  STL [R1+0x268], R0 ;  /* 0x0002680001007387 */ /* 0x000fe20000100800 */
[----:B0-----:R-:W-:Y:S02]  /*181f0*/  @!P1 IMAD.MOV.U32 R46, RZ, RZ, R0 ;  /* 0x000000ffff2e9224 */ /* 0x001fe400078e0000 */
[----:B------:R-:W-:Y:S01]  /*18200*/  @!P1 IMAD.MOV.U32 R47, RZ, RZ, R77 ;  /* 0x000000ffff2f9224 */ /* 0x000fe200078e004d */
[----:B------:R0:W-:Y:S04]  /*18210*/  STL [R1+0x264], R77 ;  /* 0x0002644d01007387 */ /* 0x0001e80000100800 */
[----:B------:R1:W3:Y:S04]  /*18220*/  @!P1 LDG.E.U8 R59, desc[UR18][R46.64] ;  /* 0x000000122e3b9981 */ /* 0x0002e8000c1e1100 */
[----:B0-----:R-:W4:Y:S04]  /*18230*/  LDL.LU R77, [R1+0x2e4] ;  /* 0x0002e400014d7983 */ /* 0x001f280000300800 */
[----:B------:R-:W3:Y:S01]  /*18240*/  LDL.LU R0, [R1+0x328] ;  /* 0x0003280001007983 */ /* 0x000ee20000300800 */
[----:B--2---:R-:W-:-:S05]  /*18250*/  IADD3 R71, P2, PT, R4, R71, RZ ;  /* 0x0000004704477210 */ /* 0x004fca0007f5e0ff */
[----:B------:R-:W-:Y:S01]  /*18260*/  IMAD.X R76, R88, 0x1, R76, P2 ;  /* 0x00000001584c7824 */ /* 0x000fe200010e064c */
[----:B------:R-:W-:Y:S01]  /*18270*/  STL [R1+0x2a8], R71 ;  /* 0x0002a84701007387 */ /* 0x000fe20000100800 */
[----:B-1----:R-:W-:Y:S02]  /*18280*/  @!P1 IMAD.MOV.U32 R46, RZ, RZ, R71 ;  /* 0x000000ffff2e9224 */ /* 0x002fe400078e0047 */
[----:B------:R-:W-:Y:S01]  /*18290*/  @!P1 IMAD.MOV.U32 R47, RZ, RZ, R76 ;  /* 0x000000ffff2f9224 */ /* 0x000fe200078e004c */
[----:B------:R0:W-:Y:S04]  /*182a0*/  STL [R1+0x2a4], R76 ;  /* 0x0002a44c01007387 */ /* 0x0001e80000100800 */
[----:B------:R-:W2:Y:S04]  /*182b0*/  LDL.LU R78, [R1+0x324] ;  /* 0x00032400014e7983 */ /* 0x000ea80000300800 */
[----:B0-----:R-:W2:Y:S04]  /*182c0*/  LDL.LU R76, [R1+0x364] ;  /* 0x00036400014c7983 */ /* 0x001ea80000300800 */
[----:B------:R-:W2:Y:S04]  /*182d0*/  LDL.LU R71, [R1+0x368] ;  /* 0x0003680001477983 */ /* 0x000ea80000300800 */
[----:B------:R0:W-:Y:S01]  /*182e0*/  STS.U8 [R68+UR9+0x6900], R62 ;  /* 0x0069003e44007988 */ /* 0x0001e20008000009 */
[----:B------:R-:W-:-:S02]  /*182f0*/  IADD3 R72, P2, PT, R4, R72, RZ ;  /* 0x0000004804487210 */ /* 0x000fc40007f5e0ff */
[----:B0-----:R-:W-:Y:S01]  /*18300*/  PRMT R62, RZ, 0x7610, R62 ;  /* 0x00007610ff3e7816 */ /* 0x001fe2000000003e */
[----:B------:R0:W-:Y:S04]  /*18310*/  STS.U8 [R68+UR9+0x6d00], R70 ;  /* 0x006d004644007988 */ /* 0x0001e80008000009 */
[----:B------:R-:W-:Y:S04]  /*18320*/  STL [R1+0x2e8], R72 ;  /* 0x0002e84801007387 */ /* 0x000fe80000100800 */
[----:B------:R1:W2:Y:S01]  /*18330*/  @!P1 LDG.E.U8 R62, desc[UR18][R46.64] ;  /* 0x000000122e3e9981 */ /* 0x0002a2000c1e1100 */
[----:B0-----:R-:W-:-:S03]  /*18340*/  PRMT R70, RZ, 0x7610, R70 ;  /* 0x00007610ff467816 */ /* 0x001fc60000000046 */
[----:B------:R-:W-:Y:S01]  /*18350*/  STS.U8 [R68+UR9+0x7100], R74 ;  /* 0x0071004a44007988 */ /* 0x000fe20008000009 */
[----:B-1----:R-:W-:-:S03]  /*18360*/  @!P1 IMAD.MOV.U32 R46, RZ, RZ, R72 ;  /* 0x000000ffff2e9224 */ /* 0x002fc600078e0048 */
[----:B------:R0:W-:Y:S02]  /*18370*/  STS.U8 [R68+UR9+0x7500], R73 ;  /* 0x0075004944007988 */ /* 0x0001e40008000009 */
[----:B0-----:R-:W-:Y:S01]  /*18380*/  PRMT R73, RZ, 0x7610, R73 ;  /* 0x00007610ff497816 */ /* 0x001fe20000000049 */
[----:B----4-:R-:W-:Y:S01]  /*18390*/  IMAD.X R77, R88, 0x1, R77, P2 ;  /* 0x00000001584d7824 */ /* 0x010fe200010e064d */
[----:B---3--:R-:W-:-:S04]  /*183a0*/  IADD3 R0, P2, PT, R4, R0, RZ ;  /* 0x0000000004007210 */ /* 0x008fc80007f5e0ff */
[----:B------:R0:W-:Y:S01]  /*183b0*/  STL [R1+0x2e4], R77 ;  /* 0x0002e44d01007387 */ /* 0x0001e20000100800 */
[----:B------:R-:W-:-:S05]  /*183c0*/  @!P1 IMAD.MOV.U32 R47, RZ, RZ, R77 ;  /* 0x000000ffff2f9224 */ /* 0x000fca00078e004d */
[----:B------:R1:W3:Y:S04]  /*183d0*/  @!P1 LDG.E.U8 R70, desc[UR18][R46.64] ;  /* 0x000000122e469981 */ /* 0x0002e8000c1e1100 */
[----:B0-----:R-:W4:Y:S04]  /*183e0*/  LDL.LU R77, [R1+0x3a4] ;  /* 0x0003a400014d7983 */ /* 0x001f280000300800 */
[----:B------:R-:W3:Y:S01]  /*183f0*/  LDL.LU R72, [R1+0x3a8] ;  /* 0x0003a80001487983 */ /* 0x000ee20000300800 */
[----:B--2---:R-:W-:-:S03]  /*18400*/  IMAD.X R78, R88, 0x1, R78, P2 ;  /* 0x00000001584e7824 */ /* 0x004fc600010e064e */
[----:B------:R0:W-:Y:S01]  /*18410*/  STL [R1+0x328], R0 ;  /* 0x0003280001007387 */ /* 0x0001e20000100800 */
[----:B-1----:R-:W-:Y:S02]  /*18420*/  @!P1 IMAD.MOV.U32 R46, RZ, RZ, R0 ;  /* 0x000000ffff2e9224 */ /* 0x002fe400078e0000 */
[----:B------:R-:W-:Y:S01]  /*18430*/  @!P1 IMAD.MOV.U32 R47, RZ, RZ, R78 ;  /* 0x000000ffff2f9224 */ /* 0x000fe200078e004e */
[----:B------:R-:W-:Y:S01]  /*18440*/  IADD3 R71, P2, PT, R4, R71, RZ ;  /* 0x0000004704477210 */ /* 0x000fe20007f5e0ff */
[----:B------:R-:W-:Y:S04]  /*18450*/  STL [R1+0x324], R78 ;  /* 0x0003244e01007387 */ /* 0x000fe80000100800 */
[----:B------:R-:W-:Y:S01]  /*18460*/  IMAD.X R76, R88, 0x1, R76, P2 ;  /* 0x00000001584c7824 */ /* 0x000fe200010e064c */
[----:B0-----:R-:W2:Y:S04]  /*18470*/  LDL.LU R0, [R1+0x3d4] ;  /* 0x0003d40001007983 */ /* 0x001ea80000300800 */
[----:B------:R0:W2:Y:S04]  /*18480*/  @!P1 LDG.E.U8 R73, desc[UR18][R46.64] ;  /* 0x000000122e499981 */ /* 0x0000a8000c1e1100 */
[----:B------:R1:W-:Y:S04]  /*18490*/  STL [R1+0x368], R71 ;  /* 0x0003684701007387 */ /* 0x0003e80000100800 */
[----:B------:R1:W-:Y:S01]  /*184a0*/  STL [R1+0x364], R76 ;  /* 0x0003644c01007387 */ /* 0x0003e20000100800 */
[----:B0-----:R-:W-:-:S03]  /*184b0*/  @!P1 IMAD.MOV.U32 R46, RZ, RZ, R71 ;  /* 0x000000ffff2e9224 */ /* 0x001fc600078e0047 */
[----:B-1----:R-:W2:Y:S01]  /*184c0*/  LDL.LU R71, [R1+0x208] ;  /* 0x0002080001477983 */ /* 0x002ea20000300800 */
[----:B------:R-:W-:-:S03]  /*184d0*/  @!P1 IMAD.MOV.U32 R47, RZ, RZ, R76 ;  /* 0x000000ffff2f9224 */ /* 0x000fc600078e004c */
[----:B------:R0:W-:Y:S04]  /*184e0*/  STS.U8 [R68+UR9+0x7900], R65 ;  /* 0x0079004144007988 */ /* 0x0001e80008000009 */
[----:B------:R-:W2:Y:S01]  /*184f0*/  LDL.LU R76, [R1+0x230] ;  /* 0x00023000014c7983 */ /* 0x000ea20000300800 */
[----:B0-----:R-:W-:-:S03]  /*18500*/  PRMT R65, RZ, 0x7610, R65 ;  /* 0x00007610ff417816 */ /* 0x001fc60000000041 */
[----:B------:R0:W-:Y:S04]  /*18510*/  STS.U8 [R68+UR9+0x7d00], R54 ;  /* 0x007d003644007988 */ /* 0x0001e80008000009 */
[----:B------:R1:W2:Y:S01]  /*18520*/  @!P1 LDG.E.U8 R65, desc[UR18][R46.64] ;  /* 0x000000122e419981 */ /* 0x0002a2000c1e1100 */
[----:B0-----:R-:W-:Y:S02]  /*18530*/  PRMT R54, RZ, 0x7610, R54 ;  /* 0x00007610ff367816 */ /* 0x001fe40000000036 */
[----:B---3--:R-:W-:-:S05]  /*18540*/  IADD3 R72, P2, PT, R4, R72, RZ ;  /* 0x0000004804487210 */ /* 0x008fca0007f5e0ff */
[----:B----4-:R-:W-:Y:S01]  /*18550*/  IMAD.X R77, R88, 0x1, R77, P2 ;  /* 0x00000001584d7824 */ /* 0x010fe200010e064d */
[----:B------:R0:W-:Y:S01]  /*18560*/  STL [R1+0x3a8], R72 ;  /* 0x0003a84801007387 */ /* 0x0001e20000100800 */
[----:B-1----:R-:W-:Y:S02]  /*18570*/  @!P1 IMAD.MOV.U32 R46, RZ, RZ, R72 ;  /* 0x000000ffff2e9224 */ /* 0x002fe400078e0048 */
[----:B------:R-:W-:Y:S01]  /*18580*/  @!P1 IMAD.MOV.U32 R47, RZ, RZ, R77 ;  /* 0x000000ffff2f9224 */ /* 0x000fe200078e004d */
[----:B------:R1:W-:Y:S04]  /*18590*/  STL [R1+0x3a4], R77 ;  /* 0x0003a44d01007387 */ /* 0x0003e80000100800 */
[----:B------:R-:W3:Y:S01]  /*185a0*/  LDL.LU R78, [R1+0x22c] ;  /* 0x00022c00014e7983 */ /* 0x000ee20000300800 */
[----:B--2---:R-:W-:-:S03]  /*185b0*/  IADD3 R0, P2, PT, R4, R0, RZ ;  /* 0x0000000004007210 */ /* 0x004fc60007f5e0ff */
[----:B0-----:R-:W2:Y:S04]  /*185c0*/  LDL.LU R72, [R1+0x270] ;  /* 0x0002700001487983 */ /* 0x001ea80000300800 */
[----:B------:R-:W-:Y:S04]  /*185d0*/  STL [R1+0x3d4], R0 ;  /* 0x0003d40001007387 */ /* 0x000fe80000100800 */
[----:B------:R0:W4:Y:S04]  /*185e0*/  @!P1 LDG.E.U8 R54, desc[UR18][R46.64] ;  /* 0x000000122e369981 */ /* 0x000128000c1e1100 */
[----:B-1----:R-:W4:Y:S01]  /*185f0*/  LDL.LU R77, [R1+0x26c] ;  /* 0x00026c00014d7983 */ /* 0x002f220000300800 */
[----:B------:R-:W-:-:S02]  /*18600*/  IMAD.X R71, R88, 0x1, R71, P2 ;  /* 0x0000000158477824 */ /* 0x000fc400010e0647 */
[----:B0-----:R-:W-:Y:S02]  /*18610*/  @!P1 IMAD.MOV.U32 R46, RZ, RZ, R0 ;  /* 0x000000ffff2e9224 */ /* 0x001fe400078e0000 */
[----:B------:R-:W-:Y:S01]  /*18620*/  @!P1 IMAD.MOV.U32 R47, RZ, RZ, R71 ;  /* 0x000000ffff2f9224 */ /* 0x000fe200078e0047 */
[----:B------:R0:W-:Y:S04]  /*18630*/  STL [R1+0x208], R71 ;  /* 0x0002084701007387 */ /* 0x0001e80000100800 */
[----:B0-----:R-:W4:Y:S04]  /*18640*/  LDL.LU R71, [R1+0x2ac] ;  /* 0x0002ac0001477983 */ /* 0x001f280000300800 */
[----:B------:R-:W4:Y:S01]  /*18650*/  LDL.LU R0, [R1+0x2b0] ;  /* 0x0002b00001007983 */ /* 0x000f220000300800 */
[----:B------:R-:W0:Y:S01]  /*18660*/  S2R R68, SR_TID.X ;  /* 0x0000000000447919 */ /* 0x000e220000002100 */
[----:B------:R-:W-:-:S02]  /*18670*/  IADD3 R76, P2, PT, R4, R76, RZ ;  /* 0x0000004c044c7210 */ /* 0x000fc40007f5e0ff */
[----:B------:R-:W-:-:S03]  /*18680*/  PRMT R74, RZ, 0x7610, R74 ;  /* 0x00007610ff4a7816 */ /* 0x000fc6000000004a */
[----:B------:R-:W-:Y:S04]  /*18690*/  STL [R1+0x230], R76 ;  /* 0x0002304c01007387 */ /* 0x000fe80000100800 */
[----:B------:R1:W4:Y:S02]  /*186a0*/  @!P1 LDG.E.U8 R74, desc[UR18][R46.64] ;  /* 0x000000122e4a9981 */ /* 0x000324000c1e1100 */
[----:B-1----:R-:W-:Y:S01]  /*186b0*/  @!P1 IMAD.MOV.U32 R46, RZ, RZ, R76 ;  /* 0x000000ffff2e9224 */ /* 0x002fe200078e004c */
[----:B0-----:R-:W-:-:S04]  /*186c0*/  LOP3.LUT R68, R68, 0x7f, RZ, 0xc0, !PT ;  /* 0x0000007f44447812 */ /* 0x001fc800078ec0ff */
[----:B------:R-:W-:-:S05]  /*186d0*/  LOP3.LUT R68, R68, 0x30, RZ, 0x3c, !PT ;  /* 0x0000003044447812 */ /* 0x000fca00078e3cff */
[----:B------:R-:W-:Y:S04]  /*186e0*/  STS.U8 [R68+UR9+0x4180], R86 ;  /* 0x0041805644007988 */ /* 0x000fe80008000009 */
[----:B------:R0:W-:Y:S02]  /*186f0*/  STS.U8 [R68+UR9+0x4580], R81 ;  /* 0x0045805144007988 */ /* 0x0001e40008000009 */
[----:B0-----:R-:W-:Y:S01]  /*18700*/  PRMT R81, RZ, 0x7610, R81 ;  /* 0x00007610ff517816 */ /* 0x001fe20000000051 */
[----:B---3--:R-:W-:Y:S01]  /*18710*/  IMAD.X R78, R88, 0x1, R78, P2 ;  /* 0x00000001584e7824 */ /* 0x008fe200010e064e */
[----:B--2---:R-:W-:-:S04]  /*18720*/  IADD3 R72, P2, PT, R4, R72, RZ ;  /* 0x0000004804487210 */ /* 0x004fc80007f5e0ff */
[----:B------:R0:W-:Y:S01]  /*18730*/  STL [R1+0x22c], R78 ;  /* 0x00022c4e01007387 */ /* 0x0001e20000100800 */
[----:B------:R-:W-:-:S05]  /*18740*/  @!P1 IMAD.MOV.U32 R47, RZ, RZ, R78 ;  /* 0x000000ffff2f9224 */ /* 0x000fca00078e004e */
[----:B------:R1:W2:Y:S04]  /*18750*/  @!P1 LDG.E.U8 R81, desc[UR18][R46.64] ;  /* 0x000000122e519981 */ /* 0x0002a8000c1e1100 */
[----:B0-----:R-:W3:Y:S01]  /*18760*/  LDL.LU R78, [R1+0x2ec] ;  /* 0x0002ec00014e7983 */ /* 0x001ee20000300800 */
[----:B----4-:R-:W-:-:S03]  /*18770*/  IMAD.X R77, R88, 0x1, R77, P2 ;  /* 0x00000001584d7824 */ /* 0x010fc600010e064d */
[----:B------:R-:W4:Y:S01]  /*18780*/  LDL.LU R76, [R1+0x2f0] ;  /* 0x0002f000014c7983 */ /* 0x000f220000300800 */
[----:B-1----:R-:W-:-:S03]  /*18790*/  @!P1 IMAD.MOV.U32 R46, RZ, RZ, R72 ;  /* 0x000000ffff2e9224 */ /* 0x002fc600078e0048 */
[----:B------:R0:W-:Y:S04]  /*187a0*/  STL [R1+0x270], R72 ;  /* 0x0002704801007387 */ /* 0x0001e80000100800 */
[----:B------:R1:W-:Y:S01]  /*187b0*/  STL [R1+0x26c], R77 ;  /* 0x00026c4d01007387 */ /* 0x0003e20000100800 */
[----:B------:R-:W-:-:S03]  /*187c0*/  @!P1 IMAD.MOV.U32 R47, RZ, RZ, R77 ;  /* 0x000000ffff2f9224 */ /* 0x000fc600078e004d */
[----:B0-----:R-:W2:Y:S01]  /*187d0*/  LDL.LU R72, [R1+0x330] ;  /* 0x0003300001487983 */ /* 0x001ea20000300800 */
[----:B------:R-:W-:-:S05]  /*187e0*/  IADD3 R0, P2, PT, R4, R0, RZ ;  /* 0x0000000004007210 */ /* 0x000fca0007f5e0ff */
[----:B------:R-:W-:Y:S01]  /*187f0*/  IMAD.X R71, R88, 0x1, R71, P2 ;  /* 0x0000000158477824 */ /* 0x000fe200010e0647 */
[----:B------:R-:W-:Y:S04]  /*18800*/  STL [R1+0x2b0], R0 ;  /* 0x0002b00001007387 */ /* 0x000fe80000100800 */
[----:B------:R-:W-:Y:S04]  /*18810*/  STL [R1+0x2ac], R71 ;  /* 0x0002ac4701007387 */ /* 0x000fe80000100800 */
[----:B-1----:R-:W2:Y:S04]  /*18820*/  LDL.LU R77, [R1+0x32c] ;  /* 0x00032c00014d7983 */ /* 0x002ea80000300800 */
[----:B------:R0:W-:Y:S04]  /*18830*/  STS.U8 [R68+UR9+0x4980], R83 ;  /* 0x0049805344007988 */ /* 0x0001e80008000009 */
[----:B------:R1:W-:Y:S01]  /*18840*/  STS.U8 [R68+UR9+0x4d80], R85 ;  /* 0x004d805544007988 */ /* 0x0003e20008000009 */
[----:B0-----:R-:W-:-:S02]  /*18850*/  PRMT R83, RZ, 0x7610, R83 ;  /* 0x00007610ff537816 */ /* 0x001fc40000000053 */
[----:B-1----:R-:W-:-:S04]  /*18860*/  PRMT R85, RZ, 0x7610, R85 ;  /* 0x00007610ff557816 */ /* 0x002fc80000000055 */
[----:B------:R0:W2:Y:S04]  /*18870*/  @!P1 LDG.E.U8 R83, desc[UR18][R46.64] ;  /* 0x000000122e539981 */ /* 0x0000a8000c1e1100 */
[----:B------:R1:W-:Y:S01]  /*18880*/  STS.U8 [R68+UR9+0x5180], R87 ;  /* 0x0051805744007988 */ /* 0x0003e20008000009 */
[----:B0-----:R-:W-:Y:S02]  /*18890*/  @!P1 IMAD.MOV.U32 R47, RZ, RZ, R71 ;  /* 0x000000ffff2f9224 */ /* 0x001fe400078e0047 */
[----:B------:R-:W-:Y:S01]  /*188a0*/  @!P1 IMAD.MOV.U32 R46, RZ, RZ, R0 ;  /* 0x000000ffff2e9224 */ /* 0x000fe200078e0000 */
[----:B------:R-:W2:Y:S04]  /*188b0*/  LDL.LU R71, [R1+0x36c] ;  /* 0x00036c0001477983 */ /* 0x000ea80000300800 */
[----:B------:R-:W2:Y:S01]  /*188c0*/  LDL.LU R0, [R1+0x370] ;  /* 0x0003700001007983 */ /* 0x000ea20000300800 */
[----:B-1----:R-:W-:-:S03]  /*188d0*/  PRMT R87, RZ, 0x7610, R87 ;  /* 0x00007610ff577816 */ /* 0x002fc60000000057 */
[----:B------:R0:W2:Y:S01]  /*188e0*/  @!P1 LDG.E.U8 R85, desc[UR18][R46.64] ;  /* 0x000000122e559981 */ /* 0x0000a2000c1e1100 */
[----:B------:R-:W-:Y:S01]  /*188f0*/  IMAD.MOV.U32 R90, RZ, RZ, R84 ;  /* 0x000000ffff5a7224 */ /* 0x000fe200078e0054 */
[----:B----4-:R-:W-:-:S05]  /*18900*/  IADD3 R76, P2, PT, R4, R76, RZ ;  /* 0x0000004c044c7210 */ /* 0x010fca0007f5e0ff */
[----:B---3--:R-:W-:Y:S01]  /*18910*/  IMAD.X R78, R88, 0x1, R78, P2 ;  /* 0x00000001584e7824 */ /* 0x008fe200010e064e */
[----:B------:R1:W-:Y:S01]  /*18920*/  STL [R1+0x2f0], R76 ;  /* 0x0002f04c01007387 */ /* 0x0003e20000100800 */
[----:B0-----:R-:W-:Y:S02]  /*18930*/  @!P1 IMAD.MOV.U32 R46, RZ, RZ, R76 ;  /* 0x000000ffff2e9224 */ /* 0x001fe400078e004c */
[----:B------:R-:W-:Y:S01]  /*18940*/  @!P1 IMAD.MOV.U32 R47, RZ, RZ, R78 ;  /* 0x000000ffff2f9224 */ /* 0x000fe200078e004e */
[----:B--2---:R-:W-:Y:S01]  /*18950*/  IADD3 R72, P2, PT, R4, R72, RZ ;  /* 0x0000004804487210 */ /* 0x004fe20007f5e0ff */
[----:B------:R-:W-:Y:S04]  /*18960*/  STL [R1+0x2ec], R78 ;  /* 0x0002ec4e01007387 */ /* 0x000fe80000100800 */
[----:B-1----:R-:W2:Y:S04]  /*18970*/  LDL.LU R76, [R1+0x3b0] ;  /* 0x0003b000014c7983 */ /* 0x002ea80000300800 */
[----:B------:R-:W3:Y:S04]  /*18980*/  LDL.LU R84, [R1+0x70] ;  /* 0x0000700001547983 */ /* 0x000ee80000300800 */
[----:B------:R-:W4:Y:S04]  /*18990*/  LDL.LU R86, [R1+0x50] ;  /* 0x0000500001567983 */ /* 0x000f280000300800 */
[----:B------:R0:W4:Y:S01]  /*189a0*/  @!P1 LDG.E.U8 R87, desc[UR18][R46.64] ;  /* 0x000000122e579981 */ /* 0x000122000c1e1100 */
[----:B------:R-:W-:-:S03]  /*189b0*/  IMAD.X R77, R88, 0x1, R77, P2 ;  /* 0x00000001584d7824 */ /* 0x000fc600010e064d */
[----:B------:R-:W-:Y:S04]  /*189c0*/  STL [R1+0x330], R72 ;  /* 0x0003304801007387 */ /* 0x000fe80000100800 */
[----:B------:R1:W-:Y:S01]  /*189d0*/  STL [R1+0x32c], R77 ;  /* 0x00032c4d01007387 */ /* 0x0003e20000100800 */
[----:B0-----:R-:W-:-:S03]  /*189e0*/  @!P1 IMAD.MOV.U32 R47, RZ, RZ, R77 ;  /* 0x000000ffff2f9224 */ /* 0x001fc600078e004d */
[----:B-1----:R-:W4:Y:S01]  /*189f0*/  LDL.LU R77, [R1+0x3ac] ;  /* 0x0003ac00014d7983 */ /* 0x002f220000300800 */
[----:B------:R-:W-:-:S03]  /*18a00*/  @!P1 IMAD.MOV.U32 R46, RZ, RZ, R72 ;  /* 0x000000ffff2e9224 */ /* 0x000fc600078e0048 */
[----:B------:R0:W-:Y:S04]  /*18a10*/  STS.U8 [R68+UR9+0x5580], R89 ;  /* 0x0055805944007988 */ /* 0x0001e80008000009 */
[----:B------:R1:W-:Y:S01]  /*18a20*/  STS.U8 [R68+UR9+0x5980], R91 ;  /* 0x0059805b44007988 */ /* 0x0003e20008000009 */
[----:B0-----:R-:W-:Y:S02]  /*18a30*/  PRMT R89, RZ, 0x7610, R89 ;  /* 0x00007610ff597816 */ /* 0x001fe40000000059 */
[----:B------:R-:W-:-:S04]  /*18a40*/  IADD3 R0, P2, PT, R4, R0, RZ ;  /* 0x0000000004007210 */ /* 0x000fc80007f5e0ff */
[----:B------:R0:W4:Y:S01]  /*18a50*/  @!P1 LDG.E.U8 R89, desc[UR18][R46.64] ;  /* 0x000000122e599981 */ /* 0x000122000c1e1100 */
[----:B------:R-:W-:Y:S01]  /*18a60*/  IMAD.X R71, R88, 0x1, R71, P2 ;  /* 0x0000000158477824 */ /* 0x000fe200010e0647 */
[----:B-1----:R-:W-:Y:S02]  /*18a70*/  PRMT R91, RZ, 0x7610, R91 ;  /* 0x00007610ff5b7816 */ /* 0x002fe4000000005b */
[----:B------:R-:W-:Y:S04]  /*18a80*/  STL [R1+0x370], R0 ;  /* 0x0003700001007387 */ /* 0x000fe80000100800 */
[----:B------:R1:W-:Y:S01]  /*18a90*/  STL [R1+0x36c], R71 ;  /* 0x00036c4701007387 */ /* 0x0003e20000100800 */
[----:B0-----:R-:W-:Y:S02]  /*18aa0*/  @!P1 IMAD.MOV.U32 R46, RZ, RZ, R0 ;  /* 0x000000ffff2e9224 */ /* 0x001fe400078e0000 */
[----:B------:R-:W-:Y:S01]  /*18ab0*/  @!P1 IMAD.MOV.U32 R47, RZ, RZ, R71 ;  /* 0x000000ffff2f9224 */ /* 0x000fe200078e0047 */
[----:B------:R-:W4:Y:S04]  /*18ac0*/  LDL.LU R72, [R1+0x6c8] ;  /* 0x0006c80001487983 */ /* 0x000f280000300800 */
[----:B------:R-:W4:Y:S04]  /*18ad0*/  LDL.LU R79, [R1+0x6b4] ;  /* 0x0006b400014f7983 */ /* 0x000f280000300800 */
[----:B-1----:R-:W4:Y:S04]  /*18ae0*/  LDL.LU R71, [R1+0x100] ;  /* 0x0001000001477983 */ /* 0x002f280000300800 */
[----:B------:R-:W4:Y:S04]  /*18af0*/  LDL.LU R0, [R1+0xe4] ;  /* 0x0000e40001007983 */ /* 0x000f280000300800 */
[----:B------:R0:W-:Y:S04]  /*18b00*/  STS.U8 [R68+UR9+0x5d80], R93 ;  /* 0x005d805d44007988 */ /* 0x0001e80008000009 */
[----:B------:R-:W4:Y:S04]  /*18b10*/  LDL.LU R78, [R1+0xc8] ;  /* 0x0000c800014e7983 */ /* 0x000f280000300800 */
[----:B------:R1:W4:Y:S01]  /*18b20*/  @!P1 LDG.E.U8 R91, desc[UR18][R46.64] ;  /* 0x000000122e5b9981 */ /* 0x000322000c1e1100 */
[----:B0-----:R-:W-:-:S03]  /*18b30*/  PRMT R93, RZ, 0x7610, R93 ;  /* 0x00007610ff5d7816 */ /* 0x001fc6000000005d */
[----:B------:R-:W4:Y:S04]  /*18b40*/  LDL.LU R92, [R1+0xac] ;  /* 0x0000ac00015c7983 */ /* 0x000f280000300800 */
[----:B------:R-:W-:Y:S01]  /*18b50*/  STS.U8 [R68+UR9+0x6180], R90 ;  /* 0x0061805a44007988 */ /* 0x000fe20008000009 */
[----:B--2---:R-:W-:-:S05]  /*18b60*/  IADD3 R76, P2, PT, R4, R76, RZ ;  /* 0x0000004c044c7210 */ /* 0x004fca0007f5e0ff */
[----:B-1----:R-:W-:Y:S01]  /*18b70*/  @!P1 IMAD.MOV.U32 R46, RZ, RZ, R76 ;  /* 0x000000ffff2e9224 */ /* 0x002fe200078e004c */
[----:B------:R0:W-:Y:S04]  /*18b80*/  STL [R1+0x3b0], R76 ;  /* 0x0003b04c01007387 */ /* 0x0001e80000100800 */
[----:B---3--:R-:W-:Y:S01]  /*18b90*/  STS.U8 [R68+UR9+0x6580], R84 ;  /* 0x0065805444007988 */ /* 0x008fe20008000009 */
[----:B----4-:R-:W-:-:S04]  /*18ba0*/  IMAD.X R77, R88, 0x1, R77, P2 ;  /* 0x00000001584d7824 */ /* 0x010fc800010e064d */
[----:B------:R-:W-:Y:S01]  /*18bb0*/  @!P1 IMAD.MOV.U32 R47, RZ, RZ, R77 ;  /* 0x000000ffff2f9224 */ /* 0x000fe200078e004d */
[----:B------:R1:W-:Y:S04]  /*18bc0*/  STL [R1+0x3ac], R77 ;  /* 0x0003ac4d01007387 */ /* 0x0003e80000100800 */
[----:B0-----:R-:W2:Y:S04]  /*18bd0*/  LDL.LU R76, [R1+0x6c] ;  /* 0x00006c00014c7983 */ /* 0x001ea80000300800 */
[----:B------:R0:W3:Y:S04]  /*18be0*/  @!P1 LDG.E.U8 R93, desc[UR18][R46.64] ;  /* 0x000000122e5d9981 */ /* 0x0000e8000c1e1100 */
[----:B-1----:R-:W4:Y:S04]  /*18bf0*/  LDL.LU R77, [R1+0x4c] ;  /* 0x00004c00014d7983 */ /* 0x002f280000300800 */
[----:B------:R-:W2:Y:S04]  /*18c00*/  LDL.LU R88, [R1+0x28] ;  /* 0x0000280001587983 */ /* 0x000ea80000300800 */
[----:B------:R-:W2:Y:S04]  /*18c10*/  LDL.LU R46, [R1+0x11c] ;  /* 0x00011c00012e7983 */ /* 0x000ea80000300800 */
[----:B------:R-:W2:Y:S04]  /*18c20*/  LDL.LU R47, [R1+0x8c] ;  /* 0x00008c00012f7983 */ /* 0x000ea80000300800 */
[----:B------:R-:W2:Y:S04]  /*18c30*/  LDL.LU R90, [R1+0x4] ;  /* 0x00000400015a7983 */ /* 0x000ea80000300800 */
[----:B------:R-:W2:Y:S04]  /*18c40*/  LDL.LU R84, [R1+0x84c] ;  /* 0x00084c0001547983 */ /* 0x000ea80000300800 */
[----:B------:R-:W-:Y:S04]  /*18c50*/  STS.U8 [R68+UR9+0x6980], R86 ;  /* 0x0069805644007988 */ /* 0x000fe80008000009 */
[----:B--2---:R-:W-:Y:S04]  /*18c60*/  STS.U8 [R68+UR9+0x6d80], R84 ;  /* 0x006d805444007988 */ /* 0x004fe80008000009 */
[----:B------:R-:W-:Y:S04]  /*18c70*/  STS.U8 [R68+UR9+0x7180], R82 ;  /* 0x0071805244007988 */ /* 0x000fe80008000009 */
[----:B------:R-:W-:Y:S04]  /*18c80*/  STS.U8 [R68+UR9+0x7580], R80 ;  /* 0x0075805044007988 */ /* 0x000fe80008000009 */
[----:B------:R1:W-:Y:S02]  /*18c90*/  STS.U8 [R68+UR9+0x7980], R75 ;  /* 0x0079804b44007988 */ /* 0x0003e40008000009 */
[----:B-1----:R-:W-:-:S02]  /*18ca0*/  LOP3.LUT R75, R2, 0x30, RZ, 0x3c, !PT ;  /* 0x00000030024b7812 */ /* 0x002fc400078e3cff */
[----:B------:R-:W2:Y:S04]  /*18cb0*/  LDL.LU R68, [R1+0x6c4] ;  /* 0x0006c40001447983 */ /* 0x000ea80000300800 */
[----:B------:R-:W2:Y:S04]  /*18cc0*/  LDL.LU R86, [R1+0x6b0] ;  /* 0x0006b00001567983 */ /* 0x000ea80000300800 */
[----:B------:R-:W2:Y:S04]  /*18cd0*/  LDL.LU R82, [R1+0x69c] ;  /* 0x00069c0001527983 */ /* 0x000ea80000300800 */
[----:B------:R-:W2:Y:S04]  /*18ce0*/  LDL.LU R84, [R1+0x118] ;  /* 0x0001180001547983 */ /* 0x000ea80000300800 */
[----:B------:R1:W-:Y:S04]  /*18cf0*/  STS.U8 [R75+UR9+0x7d80], R66 ;  /* 0x007d80424b007988 */ /* 0x0003e80008000009 */
[----:B-1----:R-:W2:Y:S01]  /*18d00*/  LDL.LU R66, [R1+0x6a0] ;  /* 0x0006a00001427983 */ /* 0x002ea20000300800 */
[----:B------:R-:W-:-:S05]  /*18d10*/  LOP3.LUT R80, R2, 0x40, RZ, 0x3c, !PT ;  /* 0x0000004002507812 */ /* 0x000fca00078e3cff */
[----:B------:R1:W-:Y:S04]  /*18d20*/  STS.U8 [R80+UR9+0x4200], R72 ;  /* 0x0042004850007988 */ /* 0x0003e80008000009 */
[----:B------:R0:W-:Y:S04]  /*18d30*/  STS.U8 [R80+UR9+0x4600], R79 ;  /* 0x0046004f50007988 */ /* 0x0001e80008000009 */
[----:B-1----:R-:W3:Y:S04]  /*18d40*/  LDL.LU R72, [R1+0x848] ;  /* 0x0008480001487983 */ /* 0x002ee80000300800 */
[----:B0-----:R-:W3:Y:S04]  /*18d50*/  LDL.LU R79, [R1+0x844] ;  /* 0x00084400014f7983 */ /* 0x001ee80000300800 */
[----:B--2---:R-:W-:Y:S04]  /*18d60*/  STS.U8 [R80+UR9+0x4a00], R66 ;  /* 0x004a004250007988 */ /* 0x004fe80008000009 */
[----:B------:R-:W-:Y:S04]  /*18d70*/  STS.U8 [R80+UR9+0x4e00], R46 ;  /* 0x004e002e50007988 */ /* 0x000fe80008000009 */
[----:B------:R0:W-:Y:S04]  /*18d80*/  STS.U8 [R80+UR9+0x5200], R71 ;  /* 0x0052004750007988 */ /* 0x0001e80008000009 */
[----:B------:R1:W-:Y:S04]  /*18d90*/  STS.U8 [R80+UR9+0x5600], R0 ;  /* 0x0056000050007988 */ /* 0x0003e80008000009 */
[----:B------:R2:W-:Y:S04]  /*18da0*/  STS.U8 [R80+UR9+0x5a00], R78 ;  /* 0x005a004e50007988 */ /* 0x0005e80008000009 */
[----:B0-----:R-:W3:Y:S04]  /*18db0*/  LDL.LU R71, [R1+0xfc] ;  /* 0x0000fc0001477983 */ /* 0x001ee80000300800 */
[----:B-1----:R-:W3:Y:S04]  /*18dc0*/  LDL.LU R0, [R1+0xe0] ;  /* 0x0000e00001007983 */ /* 0x002ee80000300800 */
[----:B------:R0:W-:Y:S04]  /*18dd0*/  STS.U8 [R80+UR9+0x5e00], R92 ;  /* 0x005e005c50007988 */ /* 0x0001e80008000009 */
[----:B--2---:R-:W2:Y:S04]  /*18de0*/  LDL.LU R78, [R1+0xc4] ;  /* 0x0000c400014e7983 */ /* 0x004ea80000300800 */
[----:B0-----:R-:W2:Y:S04]  /*18df0*/  LDL.LU R92, [R1+0xa8] ;  /* 0x0000a800015c7983 */ /* 0x001ea80000300800 */
[----:B------:R0:W-:Y:S04]  /*18e00*/  STS.U8 [R80+UR9+0x6200], R47 ;  /* 0x0062002f50007988 */ /* 0x0001e80008000009 */
[----:B------:R-:W-:Y:S04]  /*18e10*/  STS.U8 [R80+UR9+0x6600], R76 ;  /* 0x0066004c50007988 */ /* 0x000fe80008000009 */
[----:B----4-:R-:W-:Y:S04]  /*18e20*/  STS.U8 [R80+UR9+0x6a00], R77 ;  /* 0x006a004d50007988 */ /* 0x010fe80008000009 */
[----:B------:R-:W-:Y:S04]  /*18e30*/  STS.U8 [R80+UR9+0x6e00], R88 ;  /* 0x006e005850007988 */ /* 0x000fe80008000009 */
[----:B------:R-:W-:Y:S04]  /*18e40*/  STS.U8 [R80+UR9+0x7200], R90 ;  /* 0x0072005a50007988 */ /* 0x000fe80008000009 */
[----:B0-----:R-:W4:Y:S04]  /*18e50*/  LDL.LU R47, [R1+0x20] ;  /* 0x00002000012f7983 */ /* 0x001f280000300800 */
[----:B---3--:R0:W-:Y:S04]  /*18e60*/  STS.U8 [R80+UR9+0x7600], R79 ;  /* 0x0076004f50007988 */ /* 0x0081e80008000009 */
[----:B------:R1:W-:Y:S04]  /*18e70*/  STS.U8 [R80+UR9+0x7a00], R72 ;  /* 0x007a004850007988 */ /* 0x0003e80008000009 */
[----:B------:R3:W-:Y:S04]  /*18e80*/  STS.U8 [R80+UR9+0x7e00], R64 ;  /* 0x007e004050007988 */ /* 0x0007e80008000009 */
[----:B0-----:R-:W4:Y:S04]  /*18e90*/  LDL.LU R79, [R1+0x68] ;  /* 0x00006800014f7983 */ /* 0x001f280000300800 */
[----:B-1----:R-:W4:Y:S04]  /*18ea0*/  LDL.LU R72, [R1+0x44] ;  /* 0x0000440001487983 */ /* 0x002f280000300800 */
[----:B---3--:R-:W3:Y:S01]  /*18eb0*/  LDL.LU R64, [R1+0x84] ;  /* 0x0000840001407983 */ /* 0x008ee20000300800 */
[----:B------:R-:W-:-:S03]  /*18ec0*/  LOP3.LUT R66, R2, 0x50, RZ, 0x3c, !PT ;  /* 0x0000005002427812 */ /* 0x000fc600078e3cff */
[----:B------:R-:W4:Y:S04]  /*18ed0*/  LDL.LU R2, [R1+0x6c0] ;  /* 0x0006c00001027983 */ /* 0x000f280000300800 */
[----:B------:R-:W4:Y:S04]  /*18ee0*/  LDL.LU R76, [R1+0x6ac] ;  /* 0x0006ac00014c7983 */ /* 0x000f280000300800 */
[----:B------:R-:W4:Y:S04]  /*18ef0*/  LDL.LU R77, [R1+0x698] ;  /* 0x00069800014d7983 */ /* 0x000f280000300800 */
[----:B------:R-:W4:Y:S04]  /*18f00*/  LDL.LU R88, [R1+0x114] ;  /* 0x0001140001587983 */ /* 0x000f280000300800 */
[----:B------:R0:W-:Y:S04]  /*18f10*/  STS.U8 [R66+UR9+0x4280], R68 ;  /* 0x0042804442007988 */ /* 0x0001e80008000009 */
[----:B------:R-:W4:Y:S04]  /*18f20*/  LDL.LU R90, [R1+0xf8] ;  /* 0x0000f800015a7983 */ /* 0x000f280000300800 */
[----:B------:R1:W-:Y:S04]  /*18f30*/  STS.U8 [R66+UR9+0x4680], R86 ;  /* 0x0046805642007988 */ /* 0x0003e80008000009 */
[----:B0-----:R-:W4:Y:S04]  /*18f40*/  LDL.LU R68, [R1+0xdc] ;  /* 0x0000dc0001447983 */ /* 0x001f280000300800 */
[----:B------:R0:W-:Y:S04]  /*18f50*/  STS.U8 [R66+UR9+0x4a80], R82 ;  /* 0x004a805242007988 */ /* 0x0001e80008000009 */
[----:B-1----:R-:W4:Y:S04]  /*18f60*/  LDL.LU R86, [R1+0xc0] ;  /* 0x0000c00001567983 */ /* 0x002f280000300800 */
[----:B------:R1:W-:Y:S04]  /*18f70*/  STS.U8 [R66+UR9+0x4e80], R84 ;  /* 0x004e805442007988 */ /* 0x0003e80008000009 */
[----:B0-----:R-:W4:Y:S04]  /*18f80*/  LDL.LU R82, [R1+0xa4] ;  /* 0x0000a40001527983 */ /* 0x001f280000300800 */
[----:B-1----:R-:W4:Y:S04]  /*18f90*/  LDL.LU R84, [R1+0x80] ;  /* 0x0000800001547983 */ /* 0x002f280000300800 */
[----:B------:R-:W4:Y:S04]  /*18fa0*/  LDL.LU R46, [R1+0x5c] ;  /* 0x00005c00012e7983 */ /* 0x000f280000300800 */
[----:B------:R0:W-:Y:S04]  /*18fb0*/  STS.U8 [R66+UR9+0x5280], R71 ;  /* 0x0052804742007988 */ /* 0x0001e80008000009 */
[----:B------:R1:W-:Y:S04]  /*18fc0*/  STS.U8 [R66+UR9+0x5680], R0 ;  /* 0x0056800042007988 */ /* 0x0003e80008000009 */
[----:B0-----:R-:W4:Y:S04]  /*18fd0*/  LDL.LU R71, [R1+0x840] ;  /* 0x0008400001477983 */ /* 0x001f280000300800 */
[----:B-1----:R0:W5:Y:S04]  /*18fe0*/  LDL.LU R0, [R1+0x83c] ;  /* 0x00083c0001007983 */ /* 0x0021680000300800 */
[----:B--2---:R1:W-:Y:S04]  /*18ff0*/  STS.U8 [R66+UR9+0x5a80], R78 ;  /* 0x005a804e42007988 */ /* 0x0043e80008000009 */
[----:B------:R2:W-:Y:S04]  /*19000*/  STS.U8 [R66+UR9+0x5e80], R92 ;  /* 0x005e805c42007988 */ /* 0x0005e80008000009 */
[----:B-1----:R-:W4:Y:S04]  /*19010*/  LDL.LU R78, [R1+0x838] ;  /* 0x00083800014e7983 */ /* 0x002f280000300800 */
[----:B--2---:R-:W2:Y:S04]  /*19020*/  LDL.LU R92, [R1+0x834] ;  /* 0x00083400015c7983 */ /* 0x004ea80000300800 */
[----:B---3--:R1:W-:Y:S04]  /*19030*/  STS.U8 [R66+UR9+0x6280], R64 ;  /* 0x0062804042007988 */ /* 0x0083e80008000009 */
[----:B----4-:R3:W-:Y:S04]  /*19040*/  STS.U8 [R66+UR9+0x6680], R79 ;  /* 0x0066804f42007988 */ /* 0x0107e80008000009 */
[----:B-1----:R-:W4:Y:S01]  /*19050*/  LDL.LU R64, [R1+0xbc] ;  /* 0x0000bc0001407983 */ /* 0x002f220000300800 */
[----:B---3--:R-:W1:Y:S03]  /*19060*/  S2R R79, SR_TID.X ;  /* 0x00000000004f7919 */ /* 0x008e660000002100 */
[----:B------:R3:W-:Y:S04]  /*19070*/  STS.U8 [R66+UR9+0x6a80], R72 ;  /* 0x006a804842007988 */ /* 0x0007e80008000009 */
[----:B------:R0:W-:Y:S04]  /*19080*/  STS.U8 [R66+UR9+0x6e80], R47 ;  /* 0x006e802f42007988 */ /* 0x0001e80008000009 */
[----:B---3--:R-:W3:Y:S01]  /*19090*/  LDL.LU R72, [R1+0x9c] ;  /* 0x00009c0001487983 */ /* 0x008ee20000300800 */
[----:B-1----:R-:W-:-:S04]  /*190a0*/  LOP3.LUT R79, R79, 0x7f, RZ, 0xc0, !PT ;  /* 0x0000007f4f4f7812 */ /* 0x002fc800078ec0ff */
[C---:B0-----:R-:W-:Y:S01]  /*190b0*/  LOP3.LUT R47, R79.reuse, 0x60, RZ, 0x3c, !PT ;  /* 0x000000604f2f7812 */ /* 0x041fe200078e3cff */
[----:B--2---:R0:W-:Y:S04]  /*190c0*/  STS.U8 [R66+UR9+0x7280], R92 ;  /* 0x0072805c42007988 */ /* 0x0041e80008000009 */
[----:B------:R1:W-:Y:S04]  /*190d0*/  STS.U8 [R66+UR9+0x7680], R78 ;  /* 0x0076804e42007988 */ /* 0x0003e80008000009 */
[----:B------:R2:W-:Y:S04]  /*190e0*/  STS.U8 [R66+UR9+0x7a80], R71 ;  /* 0x007a804742007988 */ /* 0x0005e80008000009 */
[----:B0-----:R-:W3:Y:S04]  /*190f0*/  LDL.LU R92, [R1+0xd8] ;  /* 0x0000d800015c7983 */ /* 0x001ee80000300800 */
[----:B-1----:R-:W3:Y:S04]  /*19100*/  LDL.LU R78, [R1+0xf4] ;  /* 0x0000f400014e7983 */ /* 0x002ee80000300800 */
[----:B--2---:R-:W2:Y:S04]  /*19110*/  LDL.LU R71, [R1+0x110] ;  /* 0x0001100001477983 */ /* 0x004ea80000300800 */
[----:B------:R0:W-:Y:S04]  /*19120*/  STS.U8 [R66+UR9+0x7e80], R63 ;  /* 0x007e803f42007988 */ /* 0x0001e80008000009 */
[----:B------:R1:W-:Y:S04]  /*19130*/  STS.U8 [R47+UR9+0x4300], R2 ;  /* 0x004300022f007988 */ /* 0x0003e80008000009 */
[----:B------:R4:W-:Y:S04]  /*19140*/  STS.U8 [R47+UR9+0x4700], R76 ;  /* 0x0047004c2f007988 */ /* 0x0009e80008000009 */
[----:B0-----:R-:W2:Y:S04]  /*19150*/  LDL.LU R63, [R1+0x694] ;  /* 0x00069400013f7983 */ /* 0x001ea80000300800 */
[----:B-1----:R0:W5:Y:S04]  /*19160*/  LDL.LU R2, [R1+0x830] ;  /* 0x0008300001027983 */ /* 0x0021680000300800 */
[----:B----4-:R-:W4:Y:S04]  /*19170*/  LDL.LU R76, [R1+0x82c] ;  /* 0x00082c00014c7983 */ /* 0x010f280000300800 */
[----:B------:R1:W-:Y:S04]  /*19180*/  STS.U8 [R47+UR9+0x4b00], R77 ;  /* 0x004b004d2f007988 */ /* 0x0003e80008000009 */
[----:B------:R0:W-:Y:S04]  /*19190*/  STS.U8 [R47+UR9+0x4f00], R88 ;  /* 0x004f00582f007988 */ /* 0x0001e80008000009 */
[----:B------:R0:W-:Y:S04]  /*191a0*/  STS.U8 [R47+UR9+0x5300], R90 ;  /* 0x0053005a2f007988 */ /* 0x0001e80008000009 */
[----:B-1----:R-:W2:Y:S04]  /*191b0*/  LDL.LU R77, [R1+0x828] ;  /* 0x00082800014d7983 */ /* 0x002ea80000300800 */
[----:B0-----:R-:W2:Y:S04]  /*191c0*/  LDL.LU R88, [R1+0x824] ;  /* 0x0008240001587983 */ /* 0x001ea80000300800 */
[----:B------:R-:W2:Y:S04]  /*191d0*/  LDL.LU R90, [R1+0x820] ;  /* 0x00082000015a7983 */ /* 0x000ea80000300800 */
[----:B------:R0:W-:Y:S04]  /*191e0*/  STS.U8 [R47+UR9+0x5700], R68 ;  /* 0x005700442f007988 */ /* 0x0001e80008000009 */
[----:B------:R1:W-:Y:S04]  /*191f0*/  STS.U8 [R47+UR9+0x5b00], R86 ;  /* 0x005b00562f007988 */ /* 0x0003e80008000009 */
[----:B------:R1:W-:Y:S04]  /*19200*/  STS.U8 [R47+UR9+0x5f00], R82 ;  /* 0x005f00522f007988 */ /* 0x0003e80008000009 */
[----:B0-----:R-:W2:Y:S04]  /*19210*/  LDL.LU R68, [R1+0x81c] ;  /* 0x00081c0001447983 */ /* 0x001ea80000300800 */
[----:B-1----:R-:W2:Y:S04]  /*19220*/  LDL.LU R86, [R1+0x818] ;  /* 0x0008180001567983 */ /* 0x002ea80000300800 */
[----:B------:R-:W2:Y:S04]  /*19230*/  LDL.LU R82, [R1+0x814] ;  /* 0x0008140001527983 */ /* 0x000ea80000300800 */
[----:B------:R0:W-:Y:S04]  /*19240*/  STS.U8 [R47+UR9+0x6300], R84 ;  /* 0x006300542f007988 */ /* 0x0001e80008000009 */
[----:B0-----:R-:W2:Y:S04]  /*19250*/  LDL.LU R84, [R1+0x810] ;  /* 0x0008100001547983 */ /* 0x001ea80000300800 */
[----:B------:R-:W-:Y:S04]  /*19260*/  STS.U8 [R47+UR9+0x6700], R46 ;  /* 0x0067002e2f007988 */ /* 0x000fe80008000009 */
[----:B--2---:R0:W-:Y:S04]  /*19270*/  STS.U8 [R47+UR9+0x6b00], R84 ;  /* 0x006b00542f007988 */ /* 0x0041e80008000009 */
[----:B------:R1:W-:Y:S04]  /*19280*/  STS.U8 [R47+UR9+0x6f00], R86 ;  /* 0x006f00562f007988 */ /* 0x0003e80008000009 */
[----:B------:R2:W-:Y:S04]  /*19290*/  STS.U8 [R47+UR9+0x7300], R90 ;  /* 0x0073005a2f007988 */ /* 0x0005e80008000009 */
[----:B0-----:R-:W3:Y:S04]  /*192a0*/  LDL.LU R84, [R1+0x80c] ;  /* 0x00080c0001547983 */ /* 0x001ee80000300800 */
[----:B-1----:R-:W3:Y:S04]  /*192b0*/  LDL.LU R86, [R1+0x808] ;  /* 0x0008080001567983 */ /* 0x002ee80000300800 */
[----:B--2---:R-:W2:Y:S04]  /*192c0*/  LDL.LU R90, [R1+0x6a4] ;  /* 0x0006a400015a7983 */ /* 0x004ea80000300800 */
[----:B------:R0:W-:Y:S04]  /*192d0*/  STS.U8 [R47+UR9+0x7700], R77 ;  /* 0x0077004d2f007988 */ /* 0x0001e80008000009 */
[----:B0-----:R-:W2:Y:S01]  /*192e0*/  LDL.LU R77, [R1+0x6bc] ;  /* 0x0006bc00014d7983 */ /* 0x001ea20000300800 */
[----:B------:R-:W-:-:S03]  /*192f0*/  LOP3.LUT R46, R79, 0x70, RZ, 0x3c, !PT ;  /* 0x000000704f2e7812 */ /* 0x000fc600078e3cff */
[----:B------:R-:W-:Y:S04]  /*19300*/  STS.U8 [R47+UR9+0x7b00], R69 ;  /* 0x007b00452f007988 */ /* 0x000fe80008000009 */
[----:B------:R-:W-:Y:S04]  /*19310*/  STS.U8 [R47+UR9+0x7f00], R61 ;  /* 0x007f003d2f007988 */ /* 0x000fe80008000009 */
[----:B--2---:R-:W-:Y:S04]  /*19320*/  STS.U8 [R46+UR9+0x4380], R77 ;  /* 0x0043804d2e007988 */ /* 0x004fe80008000009 */
[----:B------:R-:W-:Y:S04]  /*19330*/  STS.U8 [R46+UR9+0x4780], R90 ;  /* 0x0047805a2e007988 */ /* 0x000fe80008000009 */
[----:B------:R-:W-:Y:S04]  /*19340*/  STS.U8 [R46+UR9+0x4b80], R63 ;  /* 0x004b803f2e007988 */ /* 0x000fe80008000009 */
[----:B------:R-:W-:Y:S04]  /*19350*/  STS.U8 [R46+UR9+0x4f80], R71 ;  /* 0x004f80472e007988 */ /* 0x000fe80008000009 */
[----:B---3--:R-:W-:Y:S04]  /*19360*/  STS.U8 [R46+UR9+0x5380], R78 ;  /* 0x0053804e2e007988 */ /* 0x008fe80008000009 */
[----:B------:R-:W-:Y:S04]  /*19370*/  STS.U8 [R46+UR9+0x5780], R92 ;  /* 0x0057805c2e007988 */ /* 0x000fe80008000009 */
[----:B------:R-:W-:Y:S04]  /*19380*/  STS.U8 [R46+UR9+0x5b80], R64 ;  /* 0x005b80402e007988 */ /* 0x000fe80008000009 */
[----:B------:R-:W-:Y:S04]  /*19390*/  STS.U8 [R46+UR9+0x5f80], R72 ;  /* 0x005f80482e007988 */ /* 0x000fe80008000009 */
[----:B------:R0:W-:Y:S04]  /*193a0*/  STS.U8 [R46+UR9+0x6380], R86 ;  /* 0x006380562e007988 */ /* 0x0001e80008000009 */
[----:B------:R1:W-:Y:S04]  /*193b0*/  STS.U8 [R46+UR9+0x6780], R84 ;  /* 0x006780542e007988 */ /* 0x0003e80008000009 */
[----:B------:R2:W-:Y:S04]  /*193c0*/  STS.U8 [R46+UR9+0x6b80], R82 ;  /* 0x006b80522e007988 */ /* 0x0005e80008000009 */
[----:B0-----:R0:W5:Y:S04]  /*193d0*/  LDL.LU R86, [R1+0x804] ;  /* 0x0008040001567983 */ /* 0x0011680000300800 */
[----:B-1----:R0:W5:Y:S04]  /*193e0*/  LDL.LU R84, [R1+0x800] ;  /* 0x0008000001547983 */ /* 0x0021680000300800 */
[----:B--2---:R0:W5:Y:S04]  /*193f0*/  LDL.LU R82, [R1+0x7fc] ;  /* 0x0007fc0001527983 */ /* 0x0041680000300800 */
[----:B------:R1:W-:Y:S04]  /*19400*/  STS.U8 [R46+UR9+0x6f80], R68 ;  /* 0x006f80442e007988 */ /* 0x0003e80008000009 */
[----:B-1----:R0:W5:Y:S04]  /*19410*/  LDL.LU R68, [R1+0x7f8] ;  /* 0x0007f80001447983 */ /* 0x0021680000300800 */
[----:B------:R-:W-:Y:S04]  /*19420*/  STS.U8 [R46+UR9+0x7380], R88 ;  /* 0x007380582e007988 */ /* 0x000fe80008000009 */
[----:B----4-:R-:W-:Y:S04]  /*19430*/  STS.U8 [R46+UR9+0x7780], R76 ;  /* 0x0077804c2e007988 */ /* 0x010fe80008000009 */
[----:B------:R-:W-:Y:S04]  /*19440*/  STS.U8 [R46+UR9+0x7b80], R67 ;  /* 0x007b80432e007988 */ /* 0x000fe80008000009 */
[----:B------:R-:W-:Y:S01]  /*19450*/  STS.U8 [R46+UR9+0x7f80], R60 ;  /* 0x007f803c2e007988 */ /* 0x000fe20008000009 */
[----:B------:R-:W-:-:S03]  /*19460*/  LOP3.LUT R72, R79, 0x10, RZ, 0x3c, !PT ;  /* 0x000000104f487812 */ /* 0x000fc600078e3cff */
        /* <DEDUP_REMOVED lines=8> */
[----:B------:R0:W-:Y:S04]  /*194f0*/  STS.U8 [R72+UR9+0xa080], R14 ;  /* 0x00a0800e48007988 */ /* 0x0001e80008000009 */
[----:B------:R0:W-:Y:S01]  /*19500*/  STS.U8 [R72+UR9+0xa480], R15 ;  /* 0x00a4800f48007988 */ /* 0x0001e20008000009 */
[----:B-1----:R-:W-:-:S03]  /*19510*/  LOP3.LUT R79, R79, 0x20, RZ, 0x3c, !PT ;  /* 0x000000204f4f7812 */ /* 0x002fc600078e3cff */
[----:B------:R0:W-:Y:S04]  /*19520*/  STS.U8 [R72+UR9+0xa880], R16 ;  /* 0x00a8801048007988 */ /* 0x0001e80008000009 */
        /* <DEDUP_REMOVED lines=52> */
[----:B------:R0:W-:Y:S01]  /*19870*/  STS.U8 [R46+UR9+0xbb80], R93 ;  /* 0x00bb805d2e007988 */ /* 0x0001e20008000009 */
[----:B------:R1:W-:Y:S06]  /*19880*/  MEMBAR.ALL.CTA ;  /* 0x0000000000007992 */ /* 0x0003ec0000008000 */
[----:B-1----:R-:W1:Y:S01]  /*19890*/  FENCE.VIEW.ASYNC.S ;  /* 0x00000000000073c6 */ /* 0x002e620000000000 */
[----:B------:R-:W-:Y:S01]  /*198a0*/  ULEA UR6, UR11, UR9, 0x3 ;  /* 0x000000090b067291 */ /* 0x000fe2000f8e18ff */
[----:B------:R-:W-:-:S03]  /*198b0*/  UMOV UR4, UR5 ;  /* 0x0000000500047c82 */ /* 0x000fc60008000000 */
[----:B------:R-:W-:Y:S01]  /*198c0*/  UIADD3 UR6, UPT, UPT, UR6, 0xc000, URZ ;  /* 0x0000c00006067890 */ /* 0x000fe2000fffe0ff */
[----:B-1----:R-:W-:Y:S06]  /*198d0*/  BAR.SYNC.DEFER_BLOCKING 0x0 ;  /* 0x0000000000007b1d */ /* 0x002fec0000010000 */
[----:B0-----:R-:W-:Y:S05]  /*198e0*/  @P0 BRA `(.L_x_9) ;  /* 0x0000000000480947 */ /* 0x001fea0003800000 */
[----:B------:R-:W-:Y:S01]  /*198f0*/  UMOV UR13, 0x40004040 ;  /* 0x40004040000d7882 */ /* 0x000fe20000000000 */
[----:B------:R-:W-:Y:S01]  /*19900*/  UMOV UR15, 0x40004040 ;  /* 0x40004040000f7882 */ /* 0x000fe20000000000 */
[----:B------:R-:W-:Y:S01]  /*19910*/  UMOV UR16, 0x0 ;  /* 0x0000000000107882 */ /* 0x000fe20000000000 */
[----:B------:R-:W-:Y:S01]  /*19920*/  UMOV UR17, 0x8108490 ;  /* 0x0810849000117882 */ /* 0x000fe20000000000 */
[----:B------:R-:W-:Y:S01]  /*19930*/  UMOV UR32, 0x0 ;  /* 0x0000000000207882 */ /* 0x000fe20000000000 */
[----:B------:R-:W-:Y:S01]  /*19940*/  UMOV UR33, 0x8108490 ;  /* 0x0810849000217882 */ /* 0x000fe20000000000 */
[----:B------:R-:W-:Y:S01]  /*19950*/  UMOV UR34, 0x0 ;  /* 0x0000000000227882 */ /* 0x000fe20000000000 */
[----:B------:R-:W-:Y:S01]  /*19960*/  UMOV UR35, 0x8108490 ;  /* 0x0810849000237882 */ /* 0x000fe20000000000 */
[----:B------:R-:W-:Y:S01]  /*19970*/  UMOV UR7, URZ ;  /* 0x000000ff00077c82 */ /* 0x000fe20008000000 */
[----:B------:R0:W-:Y:S01]  /*19980*/  UTCQMMA gdesc[UR12], gdesc[UR14], tmem[UR8], tmem[UR16], idesc[UR17], UPT ;  /* 0x00ff100e0c0075ea */ /* 0x0001e2000b800308 */
        /* <DEDUP_REMOVED lines=8> */
.L_x_9:
[----:B------:R-:W2:Y:S04]  /*19a10*/  LDL R7, [R1+0x6f4] ;  /* 0x0006f40001077983 */ /* 0x000ea80000100800 */
[----:B------:R-:W2:Y:S01]  /*19a20*/  LDL.LU R6, [R1+0x6b8] ;  /* 0x0006b80001067983 */ /* 0x000ea20000300800 */
[----:B------:R-:W-:-:S04]  /*19a30*/  UIADD3 UR11, UPT, UPT, UR11, 0x1, URZ ;  /* 0x000000010b0b7890 */ /* 0x000fc8000fffe0ff */
[----:B------:R-:W-:-:S04]  /*19a40*/  UISETP.GT.AND UP1, UPT, UR11, 0x1, UPT ;  /* 0x000000010b00788c */ /* 0x000fc8000bf24270 */
[----:B0-----:R-:W-:Y:S02]  /*19a50*/  USEL UR5, URZ, 0x1, !UP1 ;  /* 0x00000001ff057887 */ /* 0x001fe4000c800000 */
[----:B------:R-:W-:Y:S02]  /*19a60*/  USEL UR11, UR11, URZ, !UP1 ;  /* 0x000000ff0b0b7287 */ /* 0x000fe4000c800000 */
[----:B------:R-:W-:Y:S01]  /*19a70*/  ULOP3.LUT UR5, UR4, UR5, URZ, 0x3c, !UPT ;  /* 0x0000000504057292 */ /* 0x000fe2000f8e3cff */
[----:B--2---:R-:W-:Y:S02]  /*19a80*/  ISETP.NE.U32.AND P1, PT, R6, R7, PT ;  /* 0x000000070600720c */ /* 0x004fe40003f25070 */
[----:B------:R-:W2:Y:S01]  /*19a90*/  LDL.LU R7, [R1+0x6cc] ;  /* 0x0006cc0001077983 */ /* 0x000ea20000300800 */
[----:B------:R-:W-:-:S03]  /*19aa0*/  IMAD.U32 R6, RZ, RZ, UR4 ;  /* 0x00000004ff067e24 */ /* 0x000fc6000f8e00ff */
[----:B--2---:R1:W-:Y:S07]  /*19ab0*/  STL [R1+0x6b8], R7 ;  /* 0x0006b80701007387 */ /* 0x0043ee0000100800 */
[----:B------:R-:W-:Y:S05]  /*19ac0*/  @P1 BRA `(.L_x_10) ;  /* 0xffffff5c00a81947 */ /* 0x000fea000383ffff */
.L_x_7:
[----:B-1----:R-:W1:Y:S01]  /*19ad0*/  LDC R7, c[0x0][0x3a0] ;  /* 0x0000e800ff077b82 */ /* 0x002e620000000800 */
[----:B------:R-:W2:Y:S01]  /*19ae0*/  LDCU UR7, c[0x0][0x3b8] ;  /* 0x00007700ff0777ac */ /* 0x000ea20008000800 */
[----:B------:R-:W3:Y:S01]  /*19af0*/  LDCU UR5, c[0x0][0x3b4] ;  /* 0x00007680ff0577ac */ /* 0x000ee20008000800 */
[----:B------:R-:W4:Y:S01]  /*19b00*/  LDCU.128 UR12, c[0x0][0x390] ;  /* 0x00007200ff0c77ac */ /* 0x000f220008000c00 */
[----:B--2--5:R-:W-:Y:S02]  /*19b10*/  IMAD R69, R68, UR7, RZ ;  /* 0x0000000744457c24 */ /* 0x024fe4000f8e02ff */
[----:B-1----:R-:W-:-:S05]  /*19b20*/  VIADD R7, R7, 0x7f ;  /* 0x0000007f07077836 */ /* 0x002fca0000000000 */
[----:B------:R-:W-:-:S13]  /*19b30*/  ISETP.GE.AND P0, PT, R7, 0x80, PT ;  /* 0x000000800700780c */ /* 0x000fda0003f06270 */
[----:B---34-:R-:W-:Y:S05]  /*19b40*/  @!P0 BRA `(.L_x_11) ;  /* 0x0000000000108947 */ /* 0x018fea0003800000 */
[----:B------:R-:W-:-:S06]  /*19b50*/  USHF.L.U32 UR4, UR4, 0x1f, URZ ;  /* 0x0000001f04047899 */ /* 0x000fcc00080006ff */
[----:B------:R-:W-:-:S04]  /*19b60*/  IMAD.U32 R0, RZ, RZ, UR4 ;  /* 0x00000004ff007e24 */ /* 0x000fc8000f8e00ff */
[----:B------:R-:W1:Y:S02]  /*19b70*/  SYNCS.PHASECHK.TRANS64.TRYWAIT P0, [UR6], R0 ;  /* 0x00000000ff0075a7 */ /* 0x000e640008001106 */
[----:B-1----:R-:W-:Y:S05]  /*19b80*/  @!P0 BRA `(.L_x_12) ;  /* 0x00000020007c8947 */ /* 0x002fea0003800000 */
.L_x_11:
[----:B------:R-:W-:Y:S06]  /*19b90*/  BAR.SYNC.DEFER_BLOCKING 0x0 ;  /* 0x0000000000007b1d */ /* 0x000fec0000010000 */
[----:B------:R-:W2:Y:S04]  /*19ba0*/  LDL.LU R2, [R1+0x6f8] ;  /* 0x0006f80001027983 */ /* 0x000ea80000300800 */
[----:B------:R-:W3:Y:S04]  /*19bb0*/  LDL.LU R72, [R1+0x744] ;  /* 0x0007440001487983 */ /* 0x000ee80000300800 */
[----:B------:R-:W4:Y:S04]  /*19bc0*/  LDL.LU R71, [R1+0x740] ;  /* 0x0007400001477983 */ /* 0x000f280000300800 */
[----:B------:R-:W5:Y:S01]  /*19bd0*/  LDL.LU R70, [R1+0x748] ;  /* 0x0007480001467983 */ /* 0x000f620000300800 */
[----:B------:R-:W-:Y:S01]  /*19be0*/  VIADD R74, R69, UR7 ;  /* 0x00000007454a7c36 */ /* 0x000fe20008000000 */
[----:B------:R-:W1:Y:S02]  /*19bf0*/  @!P3 SYNCS.CCTL.IV [UR9+0xc000] ;  /* 0x00c00000ff00b9b1 */ /* 0x000e640008000009 */
[----:B-1----:R-:W-:Y:S01]  /*19c00*/  BAR.SYNC.DEFER_BLOCKING 0x0 ;  /* 0x0000000000007b1d */ /* 0x002fe20000010000 */
[----:B0-----:R-:W-:-:S04]  /*19c10*/  VIADD R3, R74, UR7 ;  /* 0x000000074a037c36 */ /* 0x001fc80008000000 */
[----:B------:R-:W-:Y:S01]  /*19c20*/  VIADD R73, R3, UR7 ;  /* 0x0000000703497c36 */ /* 0x000fe20008000000 */
[----:B------:R-:W0:Y:S01]  /*19c30*/  LDTM.x64 R4, tmem[UR10] ;  /* 0x0000000a000479ee */ /* 0x000e220008340000 */
[----:B------:R-:W1:Y:S01]  /*19c40*/  @!P3 SYNCS.CCTL.IV [UR9+0xc008] ;  /* 0x00c00800ff00b9b1 */ /* 0x000e620008000009 */
[----:B------:R-:W-:Y:S01]  /*19c50*/  NOP ;  /* 0x0000000000007918 */ /* 0x000fe20000000000 */
[----:B0-----:R0:W-:Y:S04]  /*19c60*/  STL [R1+0x7fc], R66 ;  /* 0x0007fc4201007387 */ /* 0x0011e80000100800 */
[----:B------:R1:W-:Y:S04]  /*19c70*/  STL [R1+0x7f8], R67 ;  /* 0x0007f84301007387 */ /* 0x0003e80000100800 */
[----:B0-----:R-:W5:Y:S04]  /*19c80*/  LDL.LU R66, [R1+0x74c] ;  /* 0x00074c0001427983 */ /* 0x001f680000300800 */
[----:B-1----:R-:W5:Y:S04]  /*19c90*/  LDL.LU R67, [R1+0x754] ;  /* 0x0007540001437983 */ /* 0x002f680000300800 */
[----:B------:R-:W5:Y:S01]  /*19ca0*/  LDL.LU R91, [R1+0x750] ;  /* 0x00075000015b7983 */ /* 0x000f620000300800 */
[----:B------:R-:W-:-:S04]  /*19cb0*/  F2FP.SATFINITE.E5M2.F32.PACK_AB_MERGE_C R92, R5, R4, RZ ;  /* 0x00000004055c723e */ /* 0x000fc800048060ff */
[----:B------:R-:W-:-:S04]  /*19cc0*/  PRMT R93, R92, 0x9910, RZ ;  /* 0x000099105c5d7816 */ /* 0x000fc800000000ff */
[----:B------:R-:W-:Y:S02]  /*19cd0*/  SHF.R.S32.HI R93, RZ, 0x8, R93 ;  /* 0x00000008ff5d7819 */ /* 0x000fe4000001145d */
[C---:B--2---:R-:W-:Y:S01]  /*19ce0*/  ISETP.GE.AND P0, PT, R2.reuse, UR14, PT ;  /* 0x0000000e02007c0c */ /* 0x044fe2000bf06270 */
[----:B------:R-:W-:-:S03]  /*19cf0*/  IMAD R2, R2, UR5, RZ ;  /* 0x0000000502027c24 */ /* 0x000fc6000f8e02ff */
[----:B---3--:R-:W-:Y:S02]  /*19d00*/  ISETP.LT.AND P1, PT, R72, UR15, !P0 ;  /* 0x0000000f48007c0c */ /* 0x008fe4000c721270 */
[----:B------:R-:W-:Y:S02]  /*19d10*/  IADD3 R0, P4, PT, R2, UR12, RZ ;  /* 0x0000000c02007c10 */ /* 0x000fe4000ff9e0ff */
[----:B----4-:R-:W-:Y:S01]  /*19d20*/  ISETP.LT.AND P2, PT, R71, UR15, !P0 ;  /* 0x0000000f47007c0c */ /* 0x010fe2000c741270 */
[----:B------:R-:W-:Y:S01]  /*19d30*/  VIADD R71, R73, UR7 ;  /* 0x0000000749477c36 */ /* 0x000fe20008000000 */
[----:B------:R-:W-:Y:S02]  /*19d40*/  ISETP.LT.AND P5, PT, R68, UR15, !P0 ;  /* 0x0000000f44007c0c */ /* 0x000fe4000c7a1270 */
[----:B------:R-:W-:Y:S01]  /*19d50*/  LEA.HI.X.SX32 R2, R2, UR13, 0x1, P4 ;  /* 0x0000000d02027c11 */ /* 0x000fe2000a0f0eff */
[----:B------:R-:W-:Y:S01]  /*19d60*/  VIADD R72, R71, UR7 ;  /* 0x0000000747487c36 */ /* 0x000fe20008000000 */
[----:B------:R-:W-:-:S02]  /*19d70*/  IADD3 R68, P3, PT, R69, R0, RZ ;  /* 0x0000000045447210 */ /* 0x000fc40007f7e0ff */
[----:B-----5:R-:W-:Y:S01]  /*19d80*/  ISETP.LT.AND P6, PT, R70, UR15, !P0 ;  /* 0x0000000f46007c0c */ /* 0x020fe2000c7c1270 */
[----:B------:R-:W-:Y:S01]  /*19d90*/  VIADD R70, R72, UR7 ;  /* 0x0000000748467c36 */ /* 0x000fe20008000000 */
[----:B------:R-:W-:Y:S02]  /*19da0*/  LEA.HI.X.SX32 R69, R69, R2, 0x1, P3 ;  /* 0x0000000245457211 */ /* 0x000fe400018f0eff */
[-C--:B------:R-:W-:Y:S02]  /*19db0*/  IADD3 R86, P4, PT, R74, R0.reuse, RZ ;  /* 0x000000004a567210 */ /* 0x080fe40007f9e0ff */
[C---:B------:R-:W-:Y:S01]  /*19dc0*/  IADD3 R84, P3, PT, R3.reuse, R0, RZ ;  /* 0x0000000003547210 */ /* 0x040fe20007f7e0ff */
[----:B------:R-:W-:Y:S01]  /*19dd0*/  VIADD R4, R70, UR7 ;  /* 0x0000000746047c36 */ /* 0x000fe20008000000 */
[-C--:B------:R-:W-:Y:S02]  /*19de0*/  LEA.HI.X.SX32 R87, R74, R2.reuse, 0x1, P4 ;  /* 0x000000024a577211 */ /* 0x080fe400020f0eff */
[----:B------:R-:W-:Y:S01]  /*19df0*/  LEA.HI.X.SX32 R85, R3, R2, 0x1, P3 ;  /* 0x0000000203557211 */ /* 0x000fe200018f0eff */
[----:B------:R-:W-:Y:S01]  /*19e00*/  VIADD R3, R4, UR7 ;  /* 0x0000000704037c36 */ /* 0x000fe20008000000 */
[----:B------:R-:W-:-:S02]  /*19e10*/  IADD3 R82, P4, PT, R73, R0, RZ ;  /* 0x0000000049527210 */ /* 0x000fc40007f9e0ff */
[----:B------:R-:W-:Y:S02]  /*19e20*/  IADD3 R80, P3, PT, R71, R0, RZ ;  /* 0x0000000047507210 */ /* 0x000fe40007f7e0ff */
[-C--:B------:R-:W-:Y:S02]  /*19e30*/  LEA.HI.X.SX32 R83, R73, R2.reuse, 0x1, P4 ;  /* 0x0000000249537211 */ /* 0x080fe400020f0eff */
[----:B------:R-:W-:Y:S01]  /*19e40*/  LEA.HI.X.SX32 R81, R71, R2, 0x1, P3 ;  /* 0x0000000247517211 */ /* 0x000fe200018f0eff */
[----:B------:R-:W-:Y:S01]  /*19e50*/  VIADD R71, R3, UR7 ;  /* 0x0000000703477c36 */ /* 0x000fe20008000000 */
[-C--:B------:R-:W-:Y:S02]  /*19e60*/  IADD3 R76, P4, PT, R72, R0.reuse, RZ ;  /* 0x00000000484c7210 */ /* 0x080fe40007f9e0ff */
[----:B------:R-:W-:Y:S01]  /*19e70*/  IADD3 R78, P3, PT, R70, R0, RZ ;  /* 0x00000000464e7210 */ /* 0x000fe20007f7e0ff */
[----:B------:R-:W-:Y:S01]  /*19e80*/  VIADD R5, R71, UR7 ;  /* 0x0000000747057c36 */ /* 0x000fe20008000000 */
[----:B------:R-:W-:-:S02]  /*19e90*/  LEA.HI.X.SX32 R77, R72, R2, 0x1, P4 ;  /* 0x00000002484d7211 */ /* 0x000fc400020f0eff */
[----:B------:R-:W-:Y:S02]  /*19ea0*/  IADD3 R72, P4, PT, R4, R0, RZ ;  /* 0x0000000004487210 */ /* 0x000fe40007f9e0ff */
[----:B------:R-:W-:Y:S01]  /*19eb0*/  LEA.HI.X.SX32 R79, R70, R2, 0x1, P3 ;  /* 0x00000002464f7211 */ /* 0x000fe200018f0eff */
[----:B------:R-:W-:Y:S01]  /*19ec0*/  VIADD R89, R5, UR7 ;  /* 0x0000000705597c36 */ /* 0x000fe20008000000 */
[----:B------:R-:W-:Y:S02]  /*19ed0*/  IADD3 R74, P3, PT, R3, R0, RZ ;  /* 0x00000000034a7210 */ /* 0x000fe40007f7e0ff */
[----:B------:R-:W-:Y:S02]  /*19ee0*/  LEA.HI.X.SX32 R73, R4, R2, 0x1, P4 ;  /* 0x0000000204497211 */ /* 0x000fe400020f0eff */
[----:B------:R-:W-:Y:S02]  /*19ef0*/  IADD3 R70, P4, PT, R71, R0, RZ ;  /* 0x0000000047467210 */ /* 0x000fe40007f9e0ff */
[----:B------:R-:W-:Y:S01]  /*19f00*/  LEA.HI.X.SX32 R75, R3, R2, 0x1, P3 ;  /* 0x00000002034b7211 */ /* 0x000fe200018f0eff */
[----:B------:R-:W-:Y:S01]  /*19f10*/  VIADD R3, R89, UR7 ;  /* 0x0000000759037c36 */ /* 0x000fe20008000000 */
[----:B------:R-:W-:-:S02]  /*19f20*/  IADD3 R4, P3, PT, R5, R0, RZ ;  /* 0x0000000005047210 */ /* 0x000fc40007f7e0ff */
[----:B------:R-:W-:Y:S02]  /*19f30*/  LEA.HI.X.SX32 R71, R71, R2, 0x1, P4 ;  /* 0x0000000247477211 */ /* 0x000fe400020f0eff */
[----:B------:R-:W-:Y:S02]  /*19f40*/  IADD3 R88, P4, PT, R89, R0, RZ ;  /* 0x0000000059587210 */ /* 0x000fe40007f9e0ff */
[----:B------:R-:W-:Y:S02]  /*19f50*/  LEA.HI.X.SX32 R5, R5, R2, 0x1, P3 ;  /* 0x0000000205057211 */ /* 0x000fe400018f0eff */
[----:B------:R-:W-:Y:S02]  /*19f60*/  IADD3 R90, P3, PT, R3, R0, RZ ;  /* 0x00000000035a7210 */ /* 0x000fe40007f7e0ff */
[----:B------:R-:W-:Y:S02]  /*19f70*/  LEA.HI.X.SX32 R89, R89, R2, 0x1, P4 ;  /* 0x0000000259597211 */ /* 0x000fe400020f0eff */
[----:B------:R-:W-:-:S02]  /*19f80*/  ISETP.LT.AND P4, PT, R91, UR15, !P0 ;  /* 0x0000000f5b007c0c */ /* 0x000fc4000c781270 */
[----:B------:R-:W-:Y:S01]  /*19f90*/  LEA.HI.X.SX32 R91, R3, R2, 0x1, P3 ;  /* 0x00000002035b7211 */ /* 0x000fe200018f0eff */
[----:B------:R0:W-:Y:S01]  /*19fa0*/  @P5 STG.E.U8 desc[UR18][R68.64], R92 ;  /* 0x0000005c44005986 */ /* 0x0001e2000c101112 */
[----:B------:R-:W-:-:S03]  /*19fb0*/  ISETP.LT.AND P3, PT, R66, UR15, !P0 ;  /* 0x0000000f42007c0c */ /* 0x000fc6000c761270 */
[----:B------:R-:W2:Y:S04]  /*19fc0*/  LDL.LU R66, [R1+0x7fc] ;  /* 0x0007fc0001427983 */ /* 0x000ea80000300800 */
[----:B0-----:R-:W3:Y:S01]  /*19fd0*/  LDL.LU R92, [R1+0x758] ;  /* 0x00075800015c7983 */ /* 0x001ee20000300800 */
[----:B------:R-:W-:-:S03]  /*19fe0*/  ISETP.LT.AND P5, PT, R67, UR15, !P0 ;  /* 0x0000000f43007c0c */ /* 0x000fc6000c7a1270 */
[----:B------:R-:W4:Y:S04]  /*19ff0*/  LDL.LU R69, [R1+0x75c] ;  /* 0x00075c0001457983 */ /* 0x000f280000300800 */
[----:B------:R-:W5:Y:S04]  /*1a000*/  LDL.LU R68, [R1+0x760] ;  /* 0x0007600001447983 */ /* 0x000f680000300800 */
[----:B------:R-:W2:Y:S04]  /*1a010*/  LDL.LU R67, [R1+0x7f8] ;  /* 0x0007f80001437983 */ /* 0x000ea80000300800 */
[----:B------:R0:W-:Y:S04]  /*1a020*/  @P1 STG.E.U8 desc[UR18][R86.64], R93 ;  /* 0x0000005d56001986 */ /* 0x0001e8000c101112 */
[----:B0-----:R-:W2:Y:S01]  /*1a030*/  LDL.LU R93, [R1+0x764] ;  /* 0x00076400015d7983 */ /* 0x001ea20000300800 */
[----:B------:R-:W-:-:S02]  /*1a040*/  F2FP.SATFINITE.E5M2.F32.PACK_AB_MERGE_C R6, R7, R6, RZ ;  /* 0x000000060706723e */ /* 0x000fc400048060ff */
[----:B------:R-:W-:Y:S02]  /*1a050*/  F2FP.SATFINITE.E5M2.F32.PACK_AB_MERGE_C R8, R9, R8, RZ ;  /* 0x000000080908723e */ /* 0x000fe400048060ff */
[----:B------:R-:W-:Y:S01]  /*1a060*/  PRMT R7, R6, 0x9910, RZ ;  /* 0x0000991006077816 */ /* 0x000fe200000000ff */
[----:B------:R0:W-:Y:S03]  /*1a070*/  @P2 STG.E.U8 desc[UR18][R84.64], R6 ;  /* 0x0000000654002986 */ /* 0x0001e6000c101112 */
[----:B------:R-:W-:Y:S02]  /*1a080*/  SHF.R.S32.HI R7, RZ, 0x8, R7 ;  /* 0x00000008ff077819 */ /* 0x000fe40000011407 */
[----:B------:R-:W-:Y:S02]  /*1a090*/  F2FP.SATFINITE.E5M2.F32.PACK_AB_MERGE_C R10, R11, R10, RZ ;  /* 0x0000000a0b0a723e */ /* 0x000fe400048060ff */
[----:B0-----:R-:W-:Y:S01]  /*1a0a0*/  PRMT R6, R8, 0x9910, RZ ;  /* 0x0000991008067816 */ /* 0x001fe200000000ff */
[----:B------:R0:W-:Y:S03]  /*1a0b0*/  @P6 STG.E.U8 desc[UR18][R82.64], R7 ;  /* 0x0000000752006986 */ /* 0x0001e6000c101112 */
[----:B------:R-:W-:Y:S01]  /*1a0c0*/  SHF.R.S32.HI R6, RZ, 0x8, R6 ;  /* 0x00000008ff067819 */ /* 0x000fe20000011406 */
[----:B------:R-:W-:Y:S01]  /*1a0d0*/  @P4 STG.E.U8 desc[UR18][R80.64], R8 ;  /* 0x0000000850004986 */ /* 0x000fe2000c101112 */
[----:B------:R-:W-:-:S03]  /*1a0e0*/  F2FP.SATFINITE.E5M2.F32.PACK_AB_MERGE_C R12, R13, R12, RZ ;  /* 0x0000000c0d0c723e */ /* 0x000fc600048060ff */
[----:B------:R1:W-:Y:S01]  /*1a0f0*/  @P3 STG.E.U8 desc[UR18][R76.64], R6 ;  /* 0x000000064c003986 */ /* 0x0003e2000c101112 */
[----:B0-----:R-:W-:-:S03]  /*1a100*/  PRMT R7, R10, 0x9910, RZ ;  /* 0x000099100a077816 */ /* 0x001fc600000000ff */
[----:B------:R0:W-:Y:S01]  /*1a110*/  @P5 STG.E.U8 desc[UR18][R78.64], R10 ;  /* 0x0000000a4e005986 */ /* 0x0001e2000c101112 */
[----:B------:R-:W-:Y:S02]  /*1a120*/  SHF.R.S32.HI R7, RZ, 0x8, R7 ;  /* 0x00000008ff077819 */ /* 0x000fe40000011407 */
[----:B-1----:R-:W-:Y:S02]  /*1a130*/  PRMT R6, R12, 0x9910, RZ ;  /* 0x000099100c067816 */ /* 0x002fe400000000ff */
[----:B------:R-:W-:Y:S02]  /*1a140*/  F2FP.SATFINITE.E5M2.F32.PACK_AB_MERGE_C R14, R15, R14, RZ ;  /* 0x0000000e0f0e723e */ /* 0x000fe400048060ff */
[----:B------:R-:W-:Y:S02]  /*1a150*/  SHF.R.S32.HI R6, RZ, 0x8, R6 ;  /* 0x00000008ff067819 */ /* 0x000fe40000011406 */
[----:B---3--:R-:W-:Y:S02]  /*1a160*/  ISETP.LT.AND P1, PT, R92, UR15, !P0 ;  /* 0x0000000f5c007c0c */ /* 0x008fe4000c721270 */
[----:B------:R-:W3:Y:S04]  /*1a170*/  LDL.LU R92, [R1+0x76c] ;  /* 0x00076c00015c7983 */ /* 0x000ee80000300800 */
[----:B------:R-:W3:Y:S04]  /*1a180*/  LDL.LU R87, [R1+0x77c] ;  /* 0x00077c0001577983 */ /* 0x000ee80000300800 */
[----:B------:R-:W3:Y:S04]  /*1a190*/  LDL.LU R86, [R1+0x778] ;  /* 0x0007780001567983 */ /* 0x000ee80000300800 */
[----:B------:R-:W3:Y:S01]  /*1a1a0*/  LDL.LU R84, [R1+0x774] ;  /* 0x0007740001547983 */ /* 0x000ee20000300800 */
[----:B----4-:R-:W-:-:S02]  /*1a1b0*/  ISETP.LT.AND P2, PT, R69, UR15, !P0 ;  /* 0x0000000f45007c0c */ /* 0x010fc4000c741270 */
[----:B-----5:R-:W-:Y:S01]  /*1a1c0*/  ISETP.LT.AND P6, PT, R68, UR15, !P0 ;  /* 0x0000000f44007c0c */ /* 0x020fe2000c7c1270 */
[----:B------:R-:W4:Y:S04]  /*1a1d0*/  LDL.LU R69, [R1+0x770] ;  /* 0x0007700001457983 */ /* 0x000f280000300800 */
[----:B------:R-:W5:Y:S04]  /*1a1e0*/  LDL.LU R68, [R1+0x768] ;  /* 0x0007680001447983 */ /* 0x000f680000300800 */
[----:B------:R-:W4:Y:S01]  /*1a1f0*/  LDL.LU R11, [R1+0x780] ;  /* 0x00078000010b7983 */ /* 0x000f220000300800 */
[----:B--2---:R-:W-:-:S03]  /*1a200*/  ISETP.LT.AND P4, PT, R93, UR15, !P0 ;  /* 0x0000000f5d007c0c */ /* 0x004fc6000c781270 */
[----:B0-----:R-:W2:Y:S04]  /*1a210*/  LDL.LU R10, [R1+0x790] ;  /* 0x00079000010a7983 */ /* 0x001ea80000300800 */
[----:B------:R-:W2:Y:S04]  /*1a220*/  LDL.LU R9, [R1+0x78c] ;  /* 0x00078c0001097983 */ /* 0x000ea80000300800 */
[----:B------:R0:W-:Y:S04]  /*1a230*/  @P1 STG.E.U8 desc[UR18][R72.64], R7 ;  /* 0x0000000748001986 */ /* 0x0001e8000c101112 */
[----:B------:R-:W-:Y:S04]  /*1a240*/  @P2 STG.E.U8 desc[UR18][R74.64], R12 ;  /* 0x0000000c4a002986 */ /* 0x000fe8000c101112 */
[----:B------:R-:W-:Y:S01]  /*1a250*/  @P6 STG.E.U8 desc[UR18][R70.64], R6 ;  /* 0x0000000646006986 */ /* 0x000fe2000c101112 */
[----:B0-----:R-:W-:-:S03]  /*1a260*/  PRMT R7, R14, 0x9910, RZ ;  /* 0x000099100e077816 */ /* 0x001fc600000000ff */
[----:B------:R0:W-:Y:S04]  /*1a270*/  @P4 STG.E.U8 desc[UR18][R4.64], R14 ;  /* 0x0000000e04004986 */ /* 0x0001e8000c101112 */
[----:B0-----:R-:W5:Y:S04]  /*1a280*/  LDL.LU R14, [R1+0x794] ;  /* 0x00079400010e7983 */ /* 0x001f680000300800 */
[----:B------:R-:W5:Y:S04]  /*1a290*/  LDL.LU R13, [R1+0x798] ;  /* 0x00079800010d7983 */ /* 0x000f680000300800 */
[----:B------:R-:W5:Y:S01]  /*1a2a0*/  LDL.LU R12, [R1+0x7a8] ;  /* 0x0007a800010c7983 */ /* 0x000f620000300800 */
[----:B------:R-:W-:Y:S01]  /*1a2b0*/  F2FP.SATFINITE.E5M2.F32.PACK_AB_MERGE_C R16, R17, R16, RZ ;  /* 0x000000101110723e */ /* 0x000fe200048060ff */
[----:B------:R-:W-:Y:S01]  /*1a2c0*/  VIADD R3, R3, UR7 ;  /* 0x0000000703037c36 */ /* 0x000fe20008000000 */
[----:B------:R-:W-:-:S02]  /*1a2d0*/  SHF.R.S32.HI R7, RZ, 0x8, R7 ;  /* 0x00000008ff077819 */ /* 0x000fc40000011407 */
[----:B------:R-:W-:Y:S01]  /*1a2e0*/  PRMT R4, R16, 0x9910, RZ ;  /* 0x0000991010047816 */ /* 0x000fe200000000ff */
[----:B------:R-:W-:-:S04]  /*1a2f0*/  VIADD R8, R3, UR7 ;  /* 0x0000000703087c36 */ /* 0x000fc80008000000 */
[----:B------:R-:W-:Y:S01]  /*1a300*/  IMAD.MOV.U32 R6, RZ, RZ, R4 ;  /* 0x000000ffff067224 */ /* 0x000fe200078e0004 */
[----:B------:R-:W-:Y:S02]  /*1a310*/  F2FP.SATFINITE.E5M2.F32.PACK_AB_MERGE_C R18, R19, R18, RZ ;  /* 0x000000121312723e */ /* 0x000fe400048060ff */
[----:B------:R-:W-:Y:S02]  /*1a320*/  F2FP.SATFINITE.E5M2.F32.PACK_AB_MERGE_C R20, R21, R20, RZ ;  /* 0x000000141514723e */ /* 0x000fe400048060ff */
[----:B---3--:R-:W-:Y:S02]  /*1a330*/  ISETP.LT.AND P3, PT, R92, UR15, !P0 ;  /* 0x0000000f5c007c0c */ /* 0x008fe4000c761270 */
[----:B------:R-:W-:Y:S02]  /*1a340*/  ISETP.LT.AND P5, PT, R87, UR15, !P0 ;  /* 0x0000000f57007c0c */ /* 0x000fe4000c7a1270 */
[----:B------:R-:W-:-:S09]  /*1a350*/  ISETP.LT.AND P1, PT, R86, UR15, !P0 ;  /* 0x0000000f56007c0c */ /* 0x000fd2000c721270 */
[----:B------:R0:W-:Y:S01]  /*1a360*/  @P3 STG.E.U8 desc[UR18][R88.64], R7 ;  /* 0x0000000758003986 */ /* 0x0001e2000c101112 */
[C---:B------:R-:W-:Y:S02]  /*1a370*/  IADD3 R4, P3, PT, R3.reuse, R0, RZ ;  /* 0x0000000003047210 */ /* 0x040fe40007f7e0ff */
[----:B------:R-:W-:Y:S02]  /*1a380*/  ISETP.LT.AND P2, PT, R84, UR15, !P0 ;  /* 0x0000000f54007c0c */ /* 0x000fe4000c741270 */
[----:B------:R-:W-:Y:S01]  /*1a390*/  LEA.HI.X.SX32 R5, R3, R2, 0x1, P3 ;  /* 0x0000000203057211 */ /* 0x000fe200018f0eff */
[----:B------:R-:W-:Y:S01]  /*1a3a0*/  @P5 STG.E.U8 desc[UR18][R90.64], R16 ;  /* 0x000000105a005986 */ /* 0x000fe2000c101112 */
[----:B------:R-:W-:Y:S02]  /*1a3b0*/  SHF.R.S32.HI R3, RZ, 0x8, R6 ;  /* 0x00000008ff037819 */ /* 0x000fe40000011406 */
[----:B------:R-:W-:-:S03]  /*1a3c0*/  IADD3 R6, P5, PT, R8, R0, RZ ;  /* 0x0000000008067210 */ /* 0x000fc60007fbe0ff */
[----:B------:R1:W-:Y:S01]  /*1a3d0*/  @P1 STG.E.U8 desc[UR18][R4.64], R3 ;  /* 0x0000000304001986 */ /* 0x0003e2000c101112 */
[C---:B0-----:R-:W-:Y:S01]  /*1a3e0*/  LEA.HI.X.SX32 R7, R8.reuse, R2, 0x1, P5 ;  /* 0x0000000208077211 */ /* 0x041fe200028f0eff */
[----:B------:R-:W-:-:S04]  /*1a3f0*/  VIADD R8, R8, UR7 ;  /* 0x0000000708087c36 */ /* 0x000fc80008000000 */
[----:B------:R0:W-:Y:S01]  /*1a400*/  @P2 STG.E.U8 desc[UR18][R6.64], R18 ;  /* 0x0000001206002986 */ /* 0x0001e2000c101112 */
[----:B--2---:R-:W-:Y:S02]  /*1a410*/  ISETP.LT.AND P5, PT, R9, UR15, !P0 ;  /* 0x0000000f09007c0c */ /* 0x004fe4000c7a1270 */
[----:B-1----:R-:W-:Y:S02]  /*1a420*/  PRMT R3, R18, 0x9910, RZ ;  /* 0x0000991012037816 */ /* 0x002fe400000000ff */
[----:B------:R-:W-:-:S03]  /*1a430*/  IADD3 R4, P2, PT, R8, R0, RZ ;  /* 0x0000000008047210 */ /* 0x000fc60007f5e0ff */
[----:B------:R-:W-:Y:S02]  /*1a440*/  IMAD.MOV.U32 R9, RZ, RZ, R3 ;  /* 0x000000ffff097224 */ /* 0x000fe400078e0003 */
[C---:B------:R-:W-:Y:S01]  /*1a450*/  VIADD R3, R8.reuse, UR7 ;  /* 0x0000000708037c36 */ /* 0x040fe20008000000 */
[----:B------:R-:W-:-:S04]  /*1a460*/  LEA.HI.X.SX32 R5, R8, R2, 0x1, P2 ;  /* 0x0000000208057211 */ /* 0x000fc800010f0eff */
[----:B0-----:R-:W-:Y:S02]  /*1a470*/  IADD3 R6, P2, PT, R3, R0, RZ ;  /* 0x0000000003067210 */ /* 0x001fe40007f5e0ff */
[----:B----4-:R-:W-:Y:S02]  /*1a480*/  ISETP.LT.AND P6, PT, R69, UR15, !P0 ;  /* 0x0000000f45007c0c */ /* 0x010fe4000c7c1270 */
[----:B------:R-:W-:Y:S02]  /*1a490*/  ISETP.LT.AND P3, PT, R11, UR15, !P0 ;  /* 0x0000000f0b007c0c */ /* 0x000fe4000c761270 */
[----:B------:R-:W-:Y:S01]  /*1a4a0*/  LEA.HI.X.SX32 R7, R3, R2, 0x1, P2 ;  /* 0x0000000203077211 */ /* 0x000fe200010f0eff */
[----:B------:R-:W2:Y:S01]  /*1a4b0*/  LDL.LU R11, [R1+0x7a4] ;  /* 0x0007a400010b7983 */ /* 0x000ea20000300800 */
[----:B-----5:R-:W-:-:S03]  /*1a4c0*/  ISETP.LT.AND P2, PT, R14, UR15, !P0 ;  /* 0x0000000f0e007c0c */ /* 0x020fc6000c741270 */
[----:B------:R-:W3:Y:S01]  /*1a4d0*/  LDL.LU R14, [R1+0x7ac] ;  /* 0x0007ac00010e7983 */ /* 0x000ee20000300800 */
[----:B------:R-:W-:Y:S01]  /*1a4e0*/  SHF.R.S32.HI R9, RZ, 0x8, R9 ;  /* 0x00000008ff097819 */ /* 0x000fe20000011409 */
[----:B------:R-:W-:Y:S01]  /*1a4f0*/  VIADD R8, R3, UR7 ;  /* 0x0000000703087c36 */ /* 0x000fe20008000000 */
[----:B------:R-:W-:Y:S01]  /*1a500*/  ISETP.LT.AND P4, PT, R68, UR15, !P0 ;  /* 0x0000000f44007c0c */ /* 0x000fe2000c781270 */
[----:B------:R-:W4:Y:S01]  /*1a510*/  LDL.LU R15, [R1+0x7b0] ;  /* 0x0007b000010f7983 */ /* 0x000f220000300800 */
[----:B------:R-:W-:Y:S02]  /*1a520*/  ISETP.LT.AND P1, PT, R10, UR15, !P0 ;  /* 0x0000000f0a007c0c */ /* 0x000fe4000c721270 */
[----:B------:R-:W-:Y:S01]  /*1a530*/  PRMT R10, R20, 0x9910, RZ ;  /* 0x00009910140a7816 */ /* 0x000fe200000000ff */
[----:B------:R0:W-:Y:S03]  /*1a540*/  @P6 STG.E.U8 desc[UR18][R4.64], R9 ;  /* 0x0000000904006986 */ /* 0x0001e6000c101112 */
[----:B------:R-:W-:-:S02]  /*1a550*/  SHF.R.S32.HI R10, RZ, 0x8, R10 ;  /* 0x00000008ff0a7819 */ /* 0x000fc4000001140a */
[----:B0-----:R-:W-:-:S04]  /*1a560*/  IADD3 R4, P6, PT, R8, R0, RZ ;  /* 0x0000000008047210 */ /* 0x001fc80007fde0ff */
[----:B------:R-:W-:Y:S01]  /*1a570*/  LEA.HI.X.SX32 R5, R8, R2, 0x1, P6 ;  /* 0x0000000208057211 */ /* 0x000fe200030f0eff */
[----:B------:R0:W-:Y:S04]  /*1a580*/  @P4 STG.E.U8 desc[UR18][R6.64], R20 ;  /* 0x0000001406004986 */ /* 0x0001e8000c101112 */
[----:B------:R1:W-:Y:S01]  /*1a590*/  @P3 STG.E.U8 desc[UR18][R4.64], R10 ;  /* 0x0000000a04003986 */ /* 0x0003e2000c101112 */
[----:B------:R-:W-:-:S03]  /*1a5a0*/  ISETP.LT.AND P3, PT, R12, UR15, !P0 ;  /* 0x0000000f0c007c0c */ /* 0x000fc6000c761270 */
[----:B------:R-:W5:Y:S01]  /*1a5b0*/  LDL.LU R12, [R1+0x7c0] ;  /* 0x0007c000010c7983 */ /* 0x000f620000300800 */
[----:B------:R-:W-:Y:S01]  /*1a5c0*/  VIADD R3, R8, UR7 ;  /* 0x0000000708037c36 */ /* 0x000fe20008000000 */
[----:B------:R-:W-:Y:S02]  /*1a5d0*/  F2FP.SATFINITE.E5M2.F32.PACK_AB_MERGE_C R22, R23, R22, RZ ;  /* 0x000000161716723e */ /* 0x000fe400048060ff */
[----:B------:R-:W4:Y:S02]  /*1a5e0*/  LDL.LU R8, [R1+0x7bc] ;  /* 0x0007bc0001087983 */ /* 0x000f240000300800 */
[----:B0-----:R-:W-:-:S04]  /*1a5f0*/  IADD3 R6, P6, PT, R3, R0, RZ ;  /* 0x0000000003067210 */ /* 0x001fc80007fde0ff */
[C---:B------:R-:W-:Y:S01]  /*1a600*/  LEA.HI.X.SX32 R7, R3.reuse, R2, 0x1, P6 ;  /* 0x0000000203077211 */ /* 0x040fe200030f0eff */
[----:B------:R-:W-:-:S04]  /*1a610*/  VIADD R3, R3, UR7 ;  /* 0x0000000703037c36 */ /* 0x000fc80008000000 */
[----:B------:R0:W-:Y:S01]  /*1a620*/  @P1 STG.E.U8 desc[UR18][R6.64], R22 ;  /* 0x0000001606001986 */ /* 0x0001e2000c101112 */
[C---:B-1----:R-:W-:Y:S01]  /*1a630*/  IADD3 R4, P1, PT, R3.reuse, R0, RZ ;  /* 0x0000000003047210 */ /* 0x042fe20007f3e0ff */
[----:B------:R-:W-:-:S03]  /*1a640*/  VIADD R9, R3, UR7 ;  /* 0x0000000703097c36 */ /* 0x000fc60008000000 */
[----:B------:R-:W-:Y:S02]  /*1a650*/  LEA.HI.X.SX32 R5, R3, R2, 0x1, P1 ;  /* 0x0000000203057211 */ /* 0x000fe400008f0eff */
[----:B0-----:R-:W-:-:S04]  /*1a660*/  IADD3 R6, P1, PT, R9, R0, RZ ;  /* 0x0000000009067210 */ /* 0x001fc80007f3e0ff */
[C---:B------:R-:W-:Y:S01]  /*1a670*/  LEA.HI.X.SX32 R7, R9.reuse, R2, 0x1, P1 ;  /* 0x0000000209077211 */ /* 0x040fe200008f0eff */
[----:B------:R-:W-:Y:S01]  /*1a680*/  VIADD R3, R9, UR7 ;  /* 0x0000000709037c36 */ /* 0x000fe20008000000 */
[----:B------:R-:W-:Y:S02]  /*1a690*/  ISETP.LT.AND P4, PT, R13, UR15, !P0 ;  /* 0x0000000f0d007c0c */ /* 0x000fe4000c781270 */
[----:B------:R-:W-:-:S04]  /*1a6a0*/  F2FP.SATFINITE.E5M2.F32.PACK_AB_MERGE_C R25, R25, R24, RZ ;  /* 0x000000181919723e */ /* 0x000fc800048060ff */
[----:B------:R-:W-:-:S04]  /*1a6b0*/  PRMT R13, R25, 0x9910, RZ ;  /* 0x00009910190d7816 */ /* 0x000fc800000000ff */
[----:B------:R-:W-:Y:S02]  /*1a6c0*/  SHF.R.S32.HI R13, RZ, 0x8, R13 ;  /* 0x00000008ff0d7819 */ /* 0x000fe4000001140d */
[----:B--2---:R-:W-:Y:S02]  /*1a6d0*/  ISETP.LT.AND P6, PT, R11, UR15, !P0 ;  /* 0x0000000f0b007c0c */ /* 0x004fe4000c7c1270 */
[----:B------:R-:W-:Y:S02]  /*1a6e0*/  PRMT R11, R22, 0x9910, RZ ;  /* 0x00009910160b7816 */ /* 0x000fe400000000ff */
[----:B---3--:R-:W-:Y:S02]  /*1a6f0*/  ISETP.LT.AND P1, PT, R14, UR15, !P0 ;  /* 0x0000000f0e007c0c */ /* 0x008fe4000c721270 */
[----:B------:R-:W2:Y:S04]  /*1a700*/  LDL.LU R14, [R1+0x7c4] ;  /* 0x0007c400010e7983 */ /* 0x000ea80000300800 */
[----:B------:R-:W3:Y:S01]  /*1a710*/  LDL.LU R10, [R1+0x7c8] ;  /* 0x0007c800010a7983 */ /* 0x000ee20000300800 */
[----:B------:R-:W-:-:S05]  /*1a720*/  SHF.R.S32.HI R11, RZ, 0x8, R11 ;  /* 0x00000008ff0b7819 */ /* 0x000fca000001140b */
[----:B------:R0:W-:Y:S04]  /*1a730*/  @P5 STG.E.U8 desc[UR18][R4.64], R11 ;  /* 0x0000000b04005986 */ /* 0x0001e8000c101112 */
[----:B------:R1:W-:Y:S01]  /*1a740*/  @P2 STG.E.U8 desc[UR18][R6.64], R25 ;  /* 0x0000001906002986 */ /* 0x0003e2000c101112 */
[----:B0-----:R-:W-:-:S04]  /*1a750*/  IADD3 R4, P5, PT, R3, R0, RZ ;  /* 0x0000000003047210 */ /* 0x001fc80007fbe0ff */
[----:B------:R-:W-:-:S05]  /*1a760*/  LEA.HI.X.SX32 R5, R3, R2, 0x1, P5 ;  /* 0x0000000203057211 */ /* 0x000fca00028f0eff */
[----:B------:R0:W-:Y:S01]  /*1a770*/  @P4 STG.E.U8 desc[UR18][R4.64], R13 ;  /* 0x0000000d04004986 */ /* 0x0001e2000c101112 */
[----:B-----5:R-:W-:-:S03]  /*1a780*/  ISETP.LT.AND P4, PT, R12, UR15, !P0 ;  /* 0x0000000f0c007c0c */ /* 0x020fc6000c781270 */
[----:B------:R-:W5:Y:S01]  /*1a790*/  LDL.LU R12, [R1+0x7d8] ;  /* 0x0007d800010c7983 */ /* 0x000f620000300800 */
[----:B------:R-:W-:Y:S01]  /*1a7a0*/  VIADD R9, R3, UR7 ;  /* 0x0000000703097c36 */ /* 0x000fe20008000000 */
[----:B------:R-:W-:-:S04]  /*1a7b0*/  F2FP.SATFINITE.E5M2.F32.PACK_AB_MERGE_C R27, R27, R26, RZ ;  /* 0x0000001a1b1b723e */ /* 0x000fc800048060ff */
[----:B-1----:R-:W-:-:S04]  /*1a7c0*/  IADD3 R6, P5, PT, R9, R0, RZ ;  /* 0x0000000009067210 */ /* 0x002fc80007fbe0ff */
[C---:B------:R-:W-:Y:S01]  /*1a7d0*/  LEA.HI.X.SX32 R7, R9.reuse, R2, 0x1, P5 ;  /* 0x0000000209077211 */ /* 0x040fe200028f0eff */
[----:B------:R-:W-:Y:S01]  /*1a7e0*/  VIADD R9, R9, UR7 ;  /* 0x0000000709097c36 */ /* 0x000fe20008000000 */
[----:B----4-:R-:W-:Y:S02]  /*1a7f0*/  ISETP.LT.AND P5, PT, R8, UR15, !P0 ;  /* 0x0000000f08007c0c */ /* 0x010fe4000c7a1270 */
[----:B------:R-:W4:Y:S01]  /*1a800*/  LDL.LU R8, [R1+0x7d4] ;  /* 0x0007d40001087983 */ /* 0x000f220000300800 */
[----:B------:R-:W-:-:S03]  /*1a810*/  VIADD R3, R9, UR7 ;  /* 0x0000000709037c36 */ /* 0x000fc60008000000 */
[----:B------:R1:W-:Y:S01]  /*1a820*/  @P3 STG.E.U8 desc[UR18][R6.64], R27 ;  /* 0x0000001b06003986 */ /* 0x0003e2000c101112 */
[----:B0-----:R-:W-:Y:S02]  /*1a830*/  IADD3 R4, P3, PT, R9, R0, RZ ;  /* 0x0000000009047210 */ /* 0x001fe40007f7e0ff */
[----:B------:R-:W-:Y:S02]  /*1a840*/  PRMT R11, R27, 0x9910, RZ ;  /* 0x000099101b0b7816 */ /* 0x000fe400000000ff */
[----:B------:R-:W-:Y:S02]  /*1a850*/  LEA.HI.X.SX32 R5, R9, R2, 0x1, P3 ;  /* 0x0000000209057211 */ /* 0x000fe400018f0eff */
[----:B------:R-:W-:Y:S02]  /*1a860*/  SHF.R.S32.HI R11, RZ, 0x8, R11 ;  /* 0x00000008ff0b7819 */ /* 0x000fe4000001140b */
[----:B-1----:R-:W-:Y:S02]  /*1a870*/  IADD3 R6, P3, PT, R3, R0, RZ ;  /* 0x0000000003067210 */ /* 0x002fe40007f7e0ff */
[----:B------:R-:W-:-:S02]  /*1a880*/  F2FP.SATFINITE.E5M2.F32.PACK_AB_MERGE_C R29, R29, R28, RZ ;  /* 0x0000001c1d1d723e */ /* 0x000fc400048060ff */
[C---:B------:R-:W-:Y:S01]  /*1a890*/  LEA.HI.X.SX32 R7, R3.reuse, R2, 0x1, P3 ;  /* 0x0000000203077211 */ /* 0x040fe200018f0eff */
[----:B------:R0:W-:Y:S04]  /*1a8a0*/  @P6 STG.E.U8 desc[UR18][R4.64], R11 ;  /* 0x0000000b04006986 */ /* 0x0001e8000c101112 */
[----:B------:R1:W-:Y:S01]  /*1a8b0*/  @P1 STG.E.U8 desc[UR18][R6.64], R29 ;  /* 0x0000001d06001986 */ /* 0x0003e2000c101112 */
[----:B------:R-:W-:Y:S01]  /*1a8c0*/  VIADD R9, R3, UR7 ;  /* 0x0000000703097c36 */ /* 0x000fe20008000000 */
[----:B------:R-:W-:Y:S02]  /*1a8d0*/  ISETP.LT.AND P2, PT, R15, UR15, !P0 ;  /* 0x0000000f0f007c0c */ /* 0x000fe4000c741270 */
[----:B------:R-:W-:Y:S02]  /*1a8e0*/  PRMT R13, R29, 0x9910, RZ ;  /* 0x000099101d0d7816 */ /* 0x000fe400000000ff */
[----:B0-----:R-:W-:-:S02]  /*1a8f0*/  IADD3 R4, P6, PT, R9, R0, RZ ;  /* 0x0000000009047210 */ /* 0x001fc40007fde0ff */
[----:B------:R-:W-:Y:S02]  /*1a900*/  SHF.R.S32.HI R13, RZ, 0x8, R13 ;  /* 0x00000008ff0d7819 */ /* 0x000fe4000001140d */
[----:B------:R-:W-:-:S05]  /*1a910*/  LEA.HI.X.SX32 R5, R9, R2, 0x1, P6 ;  /* 0x0000000209057211 */ /* 0x000fca00030f0eff */
[----:B------:R0:W-:Y:S01]  /*1a920*/  @P2 STG.E.U8 desc[UR18][R4.64], R13 ;  /* 0x0000000d04002986 */ /* 0x0001e2000c101112 */
[----:B--2---:R-:W-:-:S03]  /*1a930*/  ISETP.LT.AND P3, PT, R14, UR15, !P0 ;  /* 0x0000000f0e007c0c */ /* 0x004fc6000c761270 */
[----:B------:R-:W2:Y:S01]  /*1a940*/  LDL.LU R14, [R1+0x7dc] ;  /* 0x0007dc00010e7983 */ /* 0x000ea20000300800 */
[----:B---3--:R-:W-:-:S03]  /*1a950*/  ISETP.LT.AND P1, PT, R10, UR15, !P0 ;  /* 0x0000000f0a007c0c */ /* 0x008fc6000c721270 */
[----:B------:R-:W3:Y:S01]  /*1a960*/  LDL.LU R10, [R1+0x7e0] ;  /* 0x0007e000010a7983 */ /* 0x000ee20000300800 */
        /* <DEDUP_REMOVED lines=20> */
[----:B------:R-:W-:-:S03]  /*1aab0*/  VIADD R3, R9, UR7 ;  /* 0x0000000709037c36 */ /* 0x000fc60008000000 */
[----:B0-----:R-:W4:Y:S01]  /*1aac0*/  LDL.LU R11, [R1+0x7f4] ;  /* 0x0007f400010b7983 */ /* 0x001f220000300800 */
[----:B------:R-:W-:Y:S02]  /*1aad0*/  PRMT R13, R33, 0x9910, RZ ;  /* 0x00009910210d7816 */ /* 0x000fe400000000ff */
[C---:B------:R-:W-:Y:S02]  /*1aae0*/  IADD3 R4, P5, PT, R3.reuse, R0, RZ ;  /* 0x0000000003047210 */ /* 0x040fe40007fbe0ff */
[----:B------:R-:W-:Y:S02]  /*1aaf0*/  SHF.R.S32.HI R13, RZ, 0x8, R13 ;  /* 0x00000008ff0d7819 */ /* 0x000fe4000001140d */
[----:B------:R-:W-:-:S05]  /*1ab00*/  LEA.HI.X.SX32 R5, R3, R2, 0x1, P5 ;  /* 0x0000000203057211 */ /* 0x000fca00028f0eff */
[----:B------:R0:W-:Y:S01]  /*1ab10*/  @P1 STG.E.U8 desc[UR18][R4.64], R13 ;  /* 0x0000000d04001986 */ /* 0x0001e2000c101112 */
[----:B---3--:R-:W-:-:S03]  /*1ab20*/  ISETP.LT.AND P3, PT, R10, UR15, !P0 ;  /* 0x0000000f0a007c0c */ /* 0x008fc6000c761270 */
[----:B------:R-:W3:Y:S04]  /*1ab30*/  LDL.LU R10, [R1+0x7e8] ;  /* 0x0007e800010a7983 */ /* 0x000ee80000300800 */
[----:B------:R-:W3:Y:S04]  /*1ab40*/  LDL.LU R16, [R1+0x7e4] ;  /* 0x0007e40001107983 */ /* 0x000ee80000300800 */
[----:B------:R-:W3:Y:S01]  /*1ab50*/  LDL.LU R17, [R1+0x7d0] ;  /* 0x0007d00001117983 */ /* 0x000ee20000300800 */
[----:B--2---:R-:W-:Y:S02]  /*1ab60*/  ISETP.LT.AND P4, PT, R14, UR15, !P0 ;  /* 0x0000000f0e007c0c */ /* 0x004fe4000c781270 */
[----:B-----5:R-:W-:-:S02]  /*1ab70*/  ISETP.LT.AND P1, PT, R12, UR15, !P0 ;  /* 0x0000000f0c007c0c */ /* 0x020fc4000c721270 */
[----:B------:R-:W2:Y:S04]  /*1ab80*/  LDL.LU R12, [R1+0x7cc] ;  /* 0x0007cc00010c7983 */ /* 0x000ea80000300800 */
[----:B------:R-:W5:Y:S01]  /*1ab90*/  LDL.LU R14, [R1+0x7b8] ;  /* 0x0007b800010e7983 */ /* 0x000f620000300800 */
[----:B------:R-:W-:Y:S01]  /*1aba0*/  VIADD R9, R3, UR7 ;  /* 0x0000000703097c36 */ /* 0x000fe20008000000 */
[----:B------:R-:W-:-:S04]  /*1abb0*/  F2FP.SATFINITE.E5M2.F32.PACK_AB_MERGE_C R35, R35, R34, RZ ;  /* 0x000000222323723e */ /* 0x000fc800048060ff */
[----:B-1----:R-:W-:-:S04]  /*1abc0*/  IADD3 R6, P5, PT, R9, R0, RZ ;  /* 0x0000000009067210 */ /* 0x002fc80007fbe0ff */
[C---:B------:R-:W-:Y:S01]  /*1abd0*/  LEA.HI.X.SX32 R7, R9.reuse, R2, 0x1, P5 ;  /* 0x0000000209077211 */ /* 0x040fe200028f0eff */
[----:B------:R-:W-:Y:S01]  /*1abe0*/  VIADD R9, R9, UR7 ;  /* 0x0000000709097c36 */ /* 0x000fe20008000000 */
[----:B----4-:R-:W-:-:S03]  /*1abf0*/  ISETP.LT.AND P5, PT, R8, UR15, !P0 ;  /* 0x0000000f08007c0c */ /* 0x010fc6000c7a1270 */
[----:B------:R1:W-:Y:S01]  /*1ac00*/  @P2 STG.E.U8 desc[UR18][R6.64], R35 ;  /* 0x0000002306002986 */ /* 0x0003e2000c101112 */
[C---:B0-----:R-:W-:Y:S01]  /*1ac10*/  IADD3 R4, P2, PT, R9.reuse, R0, RZ ;  /* 0x0000000009047210 */ /* 0x041fe20007f5e0ff */
[----:B------:R-:W-:Y:S01]  /*1ac20*/  VIADD R3, R9, UR7 ;  /* 0x0000000709037c36 */ /* 0x000fe20008000000 */
[----:B------:R-:W-:Y:S02]  /*1ac30*/  PRMT R8, R35, 0x9910, RZ ;  /* 0x0000991023087816 */ /* 0x000fe400000000ff */
[----:B------:R-:W-:Y:S01]  /*1ac40*/  LEA.HI.X.SX32 R5, R9, R2, 0x1, P2 ;  /* 0x0000000209057211 */ /* 0x000fe200010f0eff */
[C---:B------:R-:W-:Y:S01]  /*1ac50*/  VIADD R9, R3.reuse, UR7 ;  /* 0x0000000703097c36 */ /* 0x040fe20008000000 */
[----:B------:R-:W-:Y:S02]  /*1ac60*/  SHF.R.S32.HI R13, RZ, 0x8, R8 ;  /* 0x00000008ff0d7819 */ /* 0x000fe40000011408 */
[----:B-1----:R-:W-:-:S03]  /*1ac70*/  IADD3 R6, P2, PT, R3, R0, RZ ;  /* 0x0000000003067210 */ /* 0x002fc60007f5e0ff */
[----:B------:R-:W-:Y:S01]  /*1ac80*/  @P6 STG.E.U8 desc[UR18][R4.64], R13 ;  /* 0x0000000d04006986 */ /* 0x000fe2000c101112 */
[----:B------:R-:W-:Y:S02]  /*1ac90*/  F2FP.SATFINITE.E5M2.F32.PACK_AB_MERGE_C R37, R37, R36, RZ ;  /* 0x000000242525723e */ /* 0x000fe400048060ff */
[----:B------:R-:W-:Y:S01]  /*1aca0*/  LEA.HI.X.SX32 R7, R3, R2, 0x1, P2 ;  /* 0x0000000203077211 */ /* 0x000fe200010f0eff */
[C---:B------:R-:W-:Y:S01]  /*1acb0*/  VIADD R3, R9.reuse, UR7 ;  /* 0x0000000709037c36 */ /* 0x040fe20008000000 */
[----:B------:R-:W-:Y:S02]  /*1acc0*/  IADD3 R8, P6, PT, R9, R0, RZ ;  /* 0x0000000009087210 */ /* 0x000fe40007fde0ff */
[----:B------:R-:W-:Y:S01]  /*1acd0*/  PRMT R15, R37, 0x9910, RZ ;  /* 0x00009910250f7816 */ /* 0x000fe200000000ff */
[----:B------:R0:W-:Y:S01]  /*1ace0*/  @P4 STG.E.U8 desc[UR18][R6.64], R37 ;  /* 0x0000002506004986 */ /* 0x0001e2000c101112 */
[----:B------:R-:W-:Y:S02]  /*1acf0*/  LEA.HI.X.SX32 R9, R9, R2, 0x1, P6 ;  /* 0x0000000209097211 */ /* 0x000fe400030f0eff */
[----:B------:R-:W-:-:S02]  /*1ad00*/  SHF.R.S32.HI R15, RZ, 0x8, R15 ;  /* 0x00000008ff0f7819 */ /* 0x000fc4000001140f */
[----:B------:R-:W-:Y:S02]  /*1ad10*/  ISETP.LT.AND P2, PT, R11, UR15, !P0 ;  /* 0x0000000f0b007c0c */ /* 0x000fe4000c741270 */
[----:B------:R-:W-:Y:S01]  /*1ad20*/  F2FP.SATFINITE.E5M2.F32.PACK_AB_MERGE_C R39, R39, R38, RZ ;  /* 0x000000262727723e */ /* 0x000fe200048060ff */
[----:B------:R1:W-:Y:S03]  /*1ad30*/  @P3 STG.E.U8 desc[UR18][R8.64], R15 ;  /* 0x0000000f08003986 */ /* 0x0003e6000c101112 */
[----:B0-----:R-:W-:-:S04]  /*1ad40*/  PRMT R6, R39, 0x9910, RZ ;  /* 0x0000991027067816 */ /* 0x001fc800000000ff */
[----:B-1----:R-:W-:Y:S02]  /*1ad50*/  SHF.R.S32.HI R15, RZ, 0x8, R6 ;  /* 0x00000008ff0f7819 */ /* 0x002fe40000011406 */
[----:B------:R-:W-:Y:S02]  /*1ad60*/  F2FP.SATFINITE.E5M2.F32.PACK_AB_MERGE_C R41, R41, R40, RZ ;  /* 0x000000282929723e */ /* 0x000fe400048060ff */
[----:B---3--:R-:W-:Y:S02]  /*1ad70*/  ISETP.LT.AND P4, PT, R10, UR15, !P0 ;  /* 0x0000000f0a007c0c */ /* 0x008fe4000c781270 */
[----:B------:R-:W-:-:S04]  /*1ad80*/  IADD3 R10, P6, PT, R3, R0, RZ ;  /* 0x00000000030a7210 */ /* 0x000fc80007fde0ff */
[C---:B------:R-:W-:Y:S01]  /*1ad90*/  LEA.HI.X.SX32 R11, R3.reuse, R2, 0x1, P6 ;  /* 0x00000002030b7211 */ /* 0x040fe200030f0eff */
[----:B------:R-:W-:-:S04]  /*1ada0*/  VIADD R3, R3, UR7 ;  /* 0x0000000703037c36 */ /* 0x000fc80008000000 */
[----:B------:R0:W-:Y:S01]  /*1adb0*/  @P1 STG.E.U8 desc[UR18][R10.64], R39 ;  /* 0x000000270a001986 */ /* 0x0001e2000c101112 */
[C---:B------:R-:W-:Y:S01]  /*1adc0*/  IADD3 R4, P1, PT, R3.reuse, R0, RZ ;  /* 0x0000000003047210 */ /* 0x040fe20007f3e0ff */
[----:B------:R-:W-:-:S03]  /*1add0*/  VIADD R7, R3, UR7 ;  /* 0x0000000703077c36 */ /* 0x000fc60008000000 */
[----:B------:R-:W-:Y:S02]  /*1ade0*/  LEA.HI.X.SX32 R5, R3, R2, 0x1, P1 ;  /* 0x0000000203057211 */ /* 0x000fe400008f0eff */
[C---:B------:R-:W-:Y:S01]  /*1adf0*/  IADD3 R6, P1, PT, R7.reuse, R0, RZ ;  /* 0x0000000007067210 */ /* 0x040fe20007f3e0ff */
[C---:B------:R-:W-:Y:S01]  /*1ae00*/  VIADD R3, R7.reuse, UR7 ;  /* 0x0000000707037c36 */ /* 0x040fe20008000000 */
[----:B------:R-:W-:Y:S02]  /*1ae10*/  ISETP.LT.AND P3, PT, R16, UR15, !P0 ;  /* 0x0000000f10007c0c */ /* 0x000fe4000c761270 */
[----:B------:R-:W3:Y:S01]  /*1ae20*/  LDL.LU R16, [R1+0x7b4] ;  /* 0x0007b40001107983 */ /* 0x000ee20000300800 */
[----:B------:R-:W-:-:S03]  /*1ae30*/  LEA.HI.X.SX32 R7, R7, R2, 0x1, P1 ;  /* 0x0000000207077211 */ /* 0x000fc600008f0eff */
[----:B------:R-:W4:Y:S01]  /*1ae40*/  LDL.LU R18, [R1+0x7a0] ;  /* 0x0007a00001127983 */ /* 0x000f220000300800 */
[----:B--2---:R-:W-:-:S03]  /*1ae50*/  ISETP.LT.AND P1, PT, R12, UR15, !P0 ;  /* 0x0000000f0c007c0c */ /* 0x004fc6000c721270 */
[----:B------:R-:W2:Y:S04]  /*1ae60*/  LDL.LU R12, [R1+0x79c] ;  /* 0x00079c00010c7983 */ /* 0x000ea80000300800 */
[----:B------:R-:W-:Y:S04]  /*1ae70*/  @P5 STG.E.U8 desc[UR18][R4.64], R15 ;  /* 0x0000000f04005986 */ /* 0x000fe8000c101112 */
[----:B------:R1:W-:Y:S01]  /*1ae80*/  @P2 STG.E.U8 desc[UR18][R6.64], R41 ;  /* 0x0000002906002986 */ /* 0x0003e2000c101112 */
[----:B-----5:R-:W-:-:S03]  /*1ae90*/  ISETP.LT.AND P2, PT, R14, UR15, !P0 ;  /* 0x0000000f0e007c0c */ /* 0x020fc6000c741270 */
[----:B------:R-:W5:Y:S01]  /*1aea0*/  LDL.LU R14, [R1+0x788] ;  /* 0x00078800010e7983 */ /* 0x000f620000300800 */
[C---:B------:R-:W-:Y:S01]  /*1aeb0*/  IADD3 R8, P5, PT, R3.reuse, R0, RZ ;  /* 0x0000000003087210 */ /* 0x040fe20007fbe0ff */
[----:B------:R-:W-:Y:S01]  /*1aec0*/  VIADD R13, R3, UR7 ;  /* 0x00000007030d7c36 */ /* 0x000fe20008000000 */
[----:B------:R-:W-:Y:S02]  /*1aed0*/  ISETP.LT.AND P6, PT, R17, UR15, !P0 ;  /* 0x0000000f11007c0c */ /* 0x000fe4000c7c1270 */
[----:B------:R-:W-:Y:S02]  /*1aee0*/  PRMT R17, R41, 0x9910, RZ ;  /* 0x0000991029117816 */ /* 0x000fe400000000ff */
[----:B------:R-:W-:Y:S02]  /*1aef0*/  LEA.HI.X.SX32 R9, R3, R2, 0x1, P5 ;  /* 0x0000000203097211 */ /* 0x000fe400028f0eff */
[----:B0-----:R-:W-:Y:S02]  /*1af00*/  IADD3 R10, P5, PT, R13, R0, RZ ;  /* 0x000000000d0a7210 */ /* 0x001fe40007fbe0ff */
[----:B------:R-:W-:-:S02]  /*1af10*/  SHF.R.S32.HI R17, RZ, 0x8, R17 ;  /* 0x00000008ff117819 */ /* 0x000fc40000011411 */
[----:B------:R-:W-:Y:S02]  /*1af20*/  F2FP.SATFINITE.E5M2.F32.PACK_AB_MERGE_C R43, R43, R42, RZ ;  /* 0x0000002a2b2b723e */ /* 0x000fe400048060ff */
[C---:B------:R-:W-:Y:S01]  /*1af30*/  LEA.HI.X.SX32 R11, R13.reuse, R2, 0x1, P5 ;  /* 0x000000020d0b7211 */ /* 0x040fe200028f0eff */
[----:B------:R-:W-:Y:S01]  /*1af40*/  VIADD R13, R13, UR7 ;  /* 0x000000070d0d7c36 */ /* 0x000fe20008000000 */
[----:B------:R0:W-:Y:S01]  /*1af50*/  @P4 STG.E.U8 desc[UR18][R8.64], R17 ;  /* 0x0000001108004986 */ /* 0x0001e2000c101112 */
[----:B-1----:R-:W-:-:S03]  /*1af60*/  PRMT R6, R43, 0x9910, RZ ;  /* 0x000099102b067816 */ /* 0x002fc600000000ff */
[----:B------:R1:W-:Y:S01]  /*1af70*/  @P3 STG.E.U8 desc[UR18][R10.64], R43 ;  /* 0x0000002b0a003986 */ /* 0x0003e2000c101112 */
[C---:B------:R-:W-:Y:S01]  /*1af80*/  IADD3 R4, P3, PT, R13.reuse, R0, RZ ;  /* 0x000000000d047210 */ /* 0x040fe20007f7e0ff */
[----:B------:R-:W-:-:S03]  /*1af90*/  VIADD R3, R13, UR7 ;  /* 0x000000070d037c36 */ /* 0x000fc60008000000 */
[----:B------:R-:W-:Y:S02]  /*1afa0*/  LEA.HI.X.SX32 R5, R13, R2, 0x1, P3 ;  /* 0x000000020d057211 */ /* 0x000fe400018f0eff */
[----:B------:R-:W-:Y:S02]  /*1afb0*/  SHF.R.S32.HI R13, RZ, 0x8, R6 ;  /* 0x00000008ff0d7819 */ /* 0x000fe40000011406 */
[----:B------:R-:W-:-:S04]  /*1afc0*/  IADD3 R6, P3, PT, R3, R0, RZ ;  /* 0x0000000003067210 */ /* 0x000fc80007f7e0ff */
[----:B------:R-:W-:Y:S02]  /*1afd0*/  LEA.HI.X.SX32 R7, R3, R2, 0x1, P3 ;  /* 0x0000000203077211 */ /* 0x000fe400018f0eff */
[----:B------:R-:W-:Y:S01]  /*1afe0*/  F2FP.SATFINITE.E5M2.F32.PACK_AB_MERGE_C R45, R45, R44, RZ ;  /* 0x0000002c2d2d723e */ /* 0x000fe200048060ff */
[----:B------:R-:W-:Y:S04]  /*1aff0*/  @P6 STG.E.U8 desc[UR18][R4.64], R13 ;  /* 0x0000000d04006986 */ /* 0x000fe8000c101112 */
[----:B------:R0:W-:Y:S01]  /*1b000*/  @P1 STG.E.U8 desc[UR18][R6.64], R45 ;  /* 0x0000002d06001986 */ /* 0x0001e2000c101112 */
[----:B---3--:R-:W-:-:S03]  /*1b010*/  ISETP.LT.AND P4, PT, R16, UR15, !P0 ;  /* 0x0000000f10007c0c */ /* 0x008fc6000c781270 */
[----:B------:R-:W3:Y:S04]  /*1b020*/  LDL.LU R16, [R1+0x784] ;  /* 0x0007840001107983 */ /* 0x000ee80000300800 */
[----:B0-----:R-:W3:Y:S01]  /*1b030*/  LDL.LU R17, [R1+0x73c] ;  /* 0x00073c0001117983 */ /* 0x001ee20000300800 */
[----:B--2---:R-:W-:-:S03]  /*1b040*/  ISETP.LT.AND P3, PT, R12, UR15, !P0 ;  /* 0x0000000f0c007c0c */ /* 0x004fc6000c761270 */
[----:B------:R-:W2:Y:S01]  /*1b050*/  LDL.LU R12, [R1+0x738] ;  /* 0x00073800010c7983 */ /* 0x000ea20000300800 */
[----:B-----5:R-:W-:-:S03]  /*1b060*/  ISETP.LT.AND P1, PT, R14, UR15, !P0 ;  /* 0x0000000f0e007c0c */ /* 0x020fc6000c721270 */
[----:B------:R-:W5:Y:S01]  /*1b070*/  LDL.LU R14, [R1+0x734] ;  /* 0x00073400010e7983 */ /* 0x000f620000300800 */
[----:B------:R-:W-:-:S04]  /*1b080*/  VIADD R9, R3, UR7 ;  /* 0x0000000703097c36 */ /* 0x000fc80008000000 */
[C---:B------:R-:W-:Y:S01]  /*1b090*/  VIADD R3, R9.reuse, UR7 ;  /* 0x0000000709037c36 */ /* 0x040fe20008000000 */
[----:B------:R-:W-:Y:S02]  /*1b0a0*/  IADD3 R8, P6, PT, R9, R0, RZ ;  /* 0x0000000009087210 */ /* 0x000fe40007fde0ff */
[----:B------:R-:W-:Y:S02]  /*1b0b0*/  PRMT R15, R45, 0x9910, RZ ;  /* 0x000099102d0f7816 */ /* 0x000fe400000000ff */
[----:B------:R-:W-:Y:S02]  /*1b0c0*/  LEA.HI.X.SX32 R9, R9, R2, 0x1, P6 ;  /* 0x0000000209097211 */ /* 0x000fe400030f0eff */
[----:B-1----:R-:W-:Y:S02]  /*1b0d0*/  IADD3 R10, P6, PT, R3, R0, RZ ;  /* 0x00000000030a7210 */ /* 0x002fe40007fde0ff */
[----:B------:R-:W-:Y:S02]  /*1b0e0*/  SHF.R.S32.HI R15, RZ, 0x8, R15 ;  /* 0x00000008ff0f7819 */ /* 0x000fe4000001140f */
[----:B------:R-:W-:-:S02]  /*1b0f0*/  F2FP.SATFINITE.E5M2.F32.PACK_AB_MERGE_C R47, R47, R46, RZ ;  /* 0x0000002e2f2f723e */ /* 0x000fc400048060ff */
[C---:B------:R-:W-:Y:S01]  /*1b100*/  LEA.HI.X.SX32 R11, R3.reuse, R2, 0x1, P6 ;  /* 0x00000002030b7211 */ /* 0x040fe200030f0eff */
[----:B------:R-:W-:Y:S01]  /*1b110*/  VIADD R3, R3, UR7 ;  /* 0x0000000703037c36 */ /* 0x000fe20008000000 */
[----:B------:R0:W-:Y:S01]  /*1b120*/  @P2 STG.E.U8 desc[UR18][R8.64], R15 ;  /* 0x0000000f08002986 */ /* 0x0001e2000c101112 */
[----:B------:R-:W-:Y:S02]  /*1b130*/  PRMT R6, R47, 0x9910, RZ ;  /* 0x000099102f067816 */ /* 0x000fe400000000ff */
[C---:B------:R-:W-:Y:S01]  /*1b140*/  VIADD R7, R3.reuse, UR7 ;  /* 0x0000000703077c36 */ /* 0x040fe20008000000 */
[----:B------:R1:W-:Y:S01]  /*1b150*/  @P4 STG.E.U8 desc[UR18][R10.64], R47 ;  /* 0x0000002f0a004986 */ /* 0x0003e2000c101112 */
[----:B------:R-:W-:-:S04]  /*1b160*/  IADD3 R4, P4, PT, R3, R0, RZ ;  /* 0x0000000003047210 */ /* 0x000fc80007f9e0ff */
[----:B------:R-:W-:Y:S02]  /*1b170*/  LEA.HI.X.SX32 R5, R3, R2, 0x1, P4 ;  /* 0x0000000203057211 */ /* 0x000fe400020f0eff */
[----:B0-----:R-:W-:Y:S02]  /*1b180*/  SHF.R.S32.HI R15, RZ, 0x8, R6 ;  /* 0x00000008ff0f7819 */ /* 0x001fe40000011406 */
[C---:B------:R-:W-:Y:S01]  /*1b190*/  IADD3 R6, P4, PT, R7.reuse, R0, RZ ;  /* 0x0000000007067210 */ /* 0x040fe20007f9e0ff */
[C---:B------:R-:W-:Y:S01]  /*1b1a0*/  VIADD R3, R7.reuse, UR7 ;  /* 0x0000000707037c36 */ /* 0x040fe20008000000 */
[----:B----4-:R-:W-:Y:S02]  /*1b1b0*/  ISETP.LT.AND P5, PT, R18, UR15, !P0 ;  /* 0x0000000f12007c0c */ /* 0x010fe4000c7a1270 */
[----:B------:R-:W4:Y:S01]  /*1b1c0*/  LDL.LU R18, [R1+0x730] ;  /* 0x0007300001127983 */ /* 0x000f220000300800 */
[----:B------:R-:W-:Y:S02]  /*1b1d0*/  LEA.HI.X.SX32 R7, R7, R2, 0x1, P4 ;  /* 0x0000000207077211 */ /* 0x000fe400020f0eff */
[----:B------:R-:W-:-:S08]  /*1b1e0*/  F2FP.SATFINITE.E5M2.F32.PACK_AB_MERGE_C R49, R49, R48, RZ ;  /* 0x000000303131723e */ /* 0x000fd000048060ff */
[----:B------:R-:W-:Y:S04]  /*1b1f0*/  @P5 STG.E.U8 desc[UR18][R4.64], R15 ;  /* 0x0000000f04005986 */ /* 0x000fe8000c101112 */
[----:B------:R0:W-:Y:S01]  /*1b200*/  @P3 STG.E.U8 desc[UR18][R6.64], R49 ;  /* 0x0000003106003986 */ /* 0x0001e2000c101112 */
[----:B---3--:R-:W-:-:S03]  /*1b210*/  ISETP.LT.AND P2, PT, R16, UR15, !P0 ;  /* 0x0000000f10007c0c */ /* 0x008fc6000c741270 */
[----:B------:R-:W3:Y:S01]  /*1b220*/  LDL.LU R16, [R1+0x72c] ;  /* 0x00072c0001107983 */ /* 0x000ee20000300800 */
[----:B--2---:R-:W-:-:S03]  /*1b230*/  ISETP.LT.AND P4, PT, R12, UR15, !P0 ;  /* 0x0000000f0c007c0c */ /* 0x004fc6000c781270 */
[----:B------:R-:W2:Y:S01]  /*1b240*/  LDL.LU R12, [R1+0x728] ;  /* 0x00072800010c7983 */ /* 0x000ea20000300800 */
[----:B-----5:R-:W-:-:S03]  /*1b250*/  ISETP.LT.AND P3, PT, R14, UR15, !P0 ;  /* 0x0000000f0e007c0c */ /* 0x020fc6000c761270 */
[----:B------:R-:W5:Y:S01]  /*1b260*/  LDL.LU R14, [R1+0x724] ;  /* 0x00072400010e7983 */ /* 0x000f620000300800 */
[C---:B------:R-:W-:Y:S01]  /*1b270*/  IADD3 R8, P5, PT, R3.reuse, R0, RZ ;  /* 0x0000000003087210 */ /* 0x040fe20007fbe0ff */
[----:B------:R-:W-:Y:S01]  /*1b280*/  VIADD R13, R3, UR7 ;  /* 0x00000007030d7c36 */ /* 0x000fe20008000000 */
[----:B------:R-:W-:Y:S01]  /*1b290*/  ISETP.LT.AND P6, PT, R17, UR15, !P0 ;  /* 0x0000000f11007c0c */ /* 0x000fe2000c7c1270 */
[----:B------:R-:W5:Y:S01]  /*1b2a0*/  LDL.LU R19, [R1+0x720] ;  /* 0x0007200001137983 */ /* 0x000f620000300800 */
[----:B------:R-:W-:Y:S02]  /*1b2b0*/  PRMT R17, R49, 0x9910, RZ ;  /* 0x0000991031117816 */ /* 0x000fe400000000ff */
[----:B------:R-:W-:Y:S02]  /*1b2c0*/  LEA.HI.X.SX32 R9, R3, R2, 0x1, P5 ;  /* 0x0000000203097211 */ /* 0x000fe400028f0eff */
[----:B-1----:R-:W-:Y:S02]  /*1b2d0*/  IADD3 R10, P5, PT, R13, R0, RZ ;  /* 0x000000000d0a7210 */ /* 0x002fe40007fbe0ff */
[----:B------:R-:W-:-:S02]  /*1b2e0*/  SHF.R.S32.HI R17, RZ, 0x8, R17 ;  /* 0x00000008ff117819 */ /* 0x000fc40000011411 */
[----:B------:R-:W-:Y:S02]  /*1b2f0*/  F2FP.SATFINITE.E5M2.F32.PACK_AB_MERGE_C R51, R51, R50, RZ ;  /* 0x000000323333723e */ /* 0x000fe400048060ff */
[C---:B------:R-:W-:Y:S01]  /*1b300*/  LEA.HI.X.SX32 R11, R13.reuse, R2, 0x1, P5 ;  /* 0x000000020d0b7211 */ /* 0x040fe200028f0eff */
[----:B------:R-:W-:Y:S01]  /*1b310*/  VIADD R13, R13, UR7 ;  /* 0x000000070d0d7c36 */ /* 0x000fe20008000000 */
[----:B------:R1:W-:Y:S01]  /*1b320*/  @P1 STG.E.U8 desc[UR18][R8.64], R17 ;  /* 0x0000001108001986 */ /* 0x0003e2000c101112 */
[----:B0-----:R-:W-:-:S03]  /*1b330*/  PRMT R6, R51, 0x9910, RZ ;  /* 0x0000991033067816 */ /* 0x001fc600000000ff */
[----:B------:R0:W-:Y:S01]  /*1b340*/  @P2 STG.E.U8 desc[UR18][R10.64], R51 ;  /* 0x000000330a002986 */ /* 0x0001e2000c101112 */
[C---:B------:R-:W-:Y:S01]  /*1b350*/  IADD3 R4, P2, PT, R13.reuse, R0, RZ ;  /* 0x000000000d047210 */ /* 0x040fe20007f5e0ff */
[----:B------:R-:W-:-:S03]  /*1b360*/  VIADD R3, R13, UR7 ;  /* 0x000000070d037c36 */ /* 0x000fc60008000000 */
[----:B------:R-:W-:Y:S02]  /*1b370*/  LEA.HI.X.SX32 R5, R13, R2, 0x1, P2 ;  /* 0x000000020d057211 */ /* 0x000fe400010f0eff */
[----:B------:R-:W-:Y:S01]  /*1b380*/  SHF.R.S32.HI R13, RZ, 0x8, R6 ;  /* 0x00000008ff0d7819 */ /* 0x000fe20000011406 */
[----:B-1----:R-:W5:Y:S01]  /*1b390*/  LDL.LU R17, [R1+0x71c] ;  /* 0x00071c0001117983 */ /* 0x002f620000300800 */
[----:B------:R-:W-:-:S04]  /*1b3a0*/  IADD3 R6, P2, PT, R3, R0, RZ ;  /* 0x0000000003067210 */ /* 0x000fc80007f5e0ff */
[----:B------:R-:W-:Y:S02]  /*1b3b0*/  LEA.HI.X.SX32 R7, R3, R2, 0x1, P2 ;  /* 0x0000000203077211 */ /* 0x000fe400010f0eff */
[----:B------:R-:W-:Y:S02]  /*1b3c0*/  F2FP.SATFINITE.E5M2.F32.PACK_AB_MERGE_C R53, R53, R52, RZ ;  /* 0x000000343535723e */ /* 0x000fe400048060ff */
[----:B----4-:R-:W-:Y:S01]  /*1b3d0*/  ISETP.LT.AND P1, PT, R18, UR15, !P0 ;  /* 0x0000000f12007c0c */ /* 0x010fe2000c721270 */
[----:B------:R-:W-:Y:S04]  /*1b3e0*/  @P6 STG.E.U8 desc[UR18][R4.64], R13 ;  /* 0x0000000d04006986 */ /* 0x000fe8000c101112 */
[----:B------:R1:W-:Y:S01]  /*1b3f0*/  @P4 STG.E.U8 desc[UR18][R6.64], R53 ;  /* 0x0000003506004986 */ /* 0x0003e2000c101112 */
[----:B---3--:R-:W-:-:S02]  /*1b400*/  ISETP.LT.AND P5, PT, R16, UR15, !P0 ;  /* 0x0000000f10007c0c */ /* 0x008fc4000c7a1270 */
[----:B--2---:R-:W-:Y:S02]  /*1b410*/  ISETP.LT.AND P2, PT, R12, UR15, !P0 ;  /* 0x0000000f0c007c0c */ /* 0x004fe4000c741270 */
[----:B------:R-:W2:Y:S04]  /*1b420*/  LDL.LU R12, [R1+0x718] ;  /* 0x00071800010c7983 */ /* 0x000ea80000300800 */
[----:B------:R-:W3:Y:S04]  /*1b430*/  LDL.LU R18, [R1+0x714] ;  /* 0x0007140001127983 */ /* 0x000ee80000300800 */
[----:B------:R-:W4:Y:S01]  /*1b440*/  LDL.LU R16, [R1+0x710] ;  /* 0x0007100001107983 */ /* 0x000f220000300800 */
[----:B-----5:R-:W-:-:S03]  /*1b450*/  ISETP.LT.AND P4, PT, R14, UR15, !P0 ;  /* 0x0000000f0e007c0c */ /* 0x020fc6000c781270 */
[----:B------:R-:W5:Y:S01]  /*1b460*/  LDL.LU R14, [R1+0x70c] ;  /* 0x00070c00010e7983 */ /* 0x000f620000300800 */
[----:B------:R-:W-:-:S04]  /*1b470*/  VIADD R9, R3, UR7 ;  /* 0x0000000703097c36 */ /* 0x000fc80008000000 */
[C---:B------:R-:W-:Y:S01]  /*1b480*/  VIADD R3, R9.reuse, UR7 ;  /* 0x0000000709037c36 */ /* 0x040fe20008000000 */
[----:B------:R-:W-:Y:S02]  /*1b490*/  IADD3 R8, P6, PT, R9, R0, RZ ;  /* 0x0000000009087210 */ /* 0x000fe40007fde0ff */
[----:B------:R-:W-:Y:S02]  /*1b4a0*/  PRMT R15, R53, 0x9910, RZ ;  /* 0x00009910350f7816 */ /* 0x000fe400000000ff */
[----:B------:R-:W-:Y:S02]  /*1b4b0*/  LEA.HI.X.SX32 R9, R9, R2, 0x1, P6 ;  /* 0x0000000209097211 */ /* 0x000fe400030f0eff */
[----:B0-----:R-:W-:Y:S02]  /*1b4c0*/  IADD3 R10, P6, PT, R3, R0, RZ ;  /* 0x00000000030a7210 */ /* 0x001fe40007fde0ff */
[----:B------:R-:W-:Y:S02]  /*1b4d0*/  SHF.R.S32.HI R15, RZ, 0x8, R15 ;  /* 0x00000008ff0f7819 */ /* 0x000fe4000001140f */
[----:B------:R-:W-:-:S02]  /*1b4e0*/  F2FP.SATFINITE.E5M2.F32.PACK_AB_MERGE_C R55, R55, R54, RZ ;  /* 0x000000363737723e */ /* 0x000fc400048060ff */
[C---:B------:R-:W-:Y:S01]  /*1b4f0*/  LEA.HI.X.SX32 R11, R3.reuse, R2, 0x1, P6 ;  /* 0x00000002030b7211 */ /* 0x040fe200030f0eff */
[----:B------:R-:W-:Y:S01]  /*1b500*/  VIADD R3, R3, UR7 ;  /* 0x0000000703037c36 */ /* 0x000fe20008000000 */
[----:B------:R0:W-:Y:S01]  /*1b510*/  @P3 STG.E.U8 desc[UR18][R8.64], R15 ;  /* 0x0000000f08003986 */ /* 0x0001e2000c101112 */
[----:B-1----:R-:W-:Y:S02]  /*1b520*/  PRMT R6, R55, 0x9910, RZ ;  /* 0x0000991037067816 */ /* 0x002fe400000000ff */
[C---:B------:R-:W-:Y:S01]  /*1b530*/  VIADD R7, R3.reuse, UR7 ;  /* 0x0000000703077c36 */ /* 0x040fe20008000000 */
[----:B------:R1:W-:Y:S01]  /*1b540*/  @P1 STG.E.U8 desc[UR18][R10.64], R55 ;  /* 0x000000370a001986 */ /* 0x0003e2000c101112 */
[----:B------:R-:W-:-:S04]  /*1b550*/  IADD3 R4, P1, PT, R3, R0, RZ ;  /* 0x0000000003047210 */ /* 0x000fc80007f3e0ff */
[----:B------:R-:W-:Y:S01]  /*1b560*/  LEA.HI.X.SX32 R5, R3, R2, 0x1, P1 ;  /* 0x0000000203057211 */ /* 0x000fe200008f0eff */
[C---:B------:R-:W-:Y:S01]  /*1b570*/  VIADD R3, R7.reuse, UR7 ;  /* 0x0000000707037c36 */ /* 0x040fe20008000000 */
[----:B0-----:R-:W-:Y:S02]  /*1b580*/  SHF.R.S32.HI R15, RZ, 0x8, R6 ;  /* 0x00000008ff0f7819 */ /* 0x001fe40000011406 */
[----:B------:R-:W-:Y:S01]  /*1b590*/  IADD3 R6, P1, PT, R7, R0, RZ ;  /* 0x0000000007067210 */ /* 0x000fe20007f3e0ff */
[----:B------:R-:W-:Y:S01]  /*1b5a0*/  VIADD R13, R3, UR7 ;  /* 0x00000007030d7c36 */ /* 0x000fe20008000000 */
[----:B------:R-:W-:Y:S01]  /*1b5b0*/  F2FP.SATFINITE.E5M2.F32.PACK_AB_MERGE_C R57, R57, R56, RZ ;  /* 0x000000383939723e */ /* 0x000fe200048060ff */
[----:B------:R0:W-:Y:S01]  /*1b5c0*/  @P5 STG.E.U8 desc[UR18][R4.64], R15 ;  /* 0x0000000f04005986 */ /* 0x0001e2000c101112 */
[----:B------:R-:W-:Y:S02]  /*1b5d0*/  LEA.HI.X.SX32 R7, R7, R2, 0x1, P1 ;  /* 0x0000000207077211 */ /* 0x000fe400008f0eff */
[----:B------:R-:W-:-:S02]  /*1b5e0*/  IADD3 R8, P5, PT, R3, R0, RZ ;  /* 0x0000000003087210 */ /* 0x000fc40007fbe0ff */
[----:B------:R-:W-:Y:S02]  /*1b5f0*/  ISETP.LT.AND P6, PT, R17, UR15, !P0 ;  /* 0x0000000f11007c0c */ /* 0x000fe4000c7c1270 */
[----:B------:R-:W-:Y:S02]  /*1b600*/  PRMT R17, R57, 0x9910, RZ ;  /* 0x0000991039117816 */ /* 0x000fe400000000ff */
[----:B------:R-:W-:Y:S02]  /*1b610*/  LEA.HI.X.SX32 R9, R3, R2, 0x1, P5 ;  /* 0x0000000203097211 */ /* 0x000fe400028f0eff */
[C---:B-1----:R-:W-:Y:S01]  /*1b620*/  IADD3 R10, P5, PT, R13.reuse, R0, RZ ;  /* 0x000000000d0a7210 */ /* 0x042fe20007fbe0ff */
[----:B------:R-:W-:Y:S01]  /*1b630*/  @P2 STG.E.U8 desc[UR18][R6.64], R57 ;  /* 0x0000003906002986 */ /* 0x000fe2000c101112 */
[----:B------:R-:W-:Y:S02]  /*1b640*/  SHF.R.S32.HI R17, RZ, 0x8, R17 ;  /* 0x00000008ff117819 */ /* 0x000fe40000011411 */
[----:B------:R-:W-:-:S03]  /*1b650*/  LEA.HI.X.SX32 R11, R13, R2, 0x1, P5 ;  /* 0x000000020d0b7211 */ /* 0x000fc600028f0eff */
[----:B------:R1:W-:Y:S01]  /*1b660*/  @P4 STG.E.U8 desc[UR18][R8.64], R17 ;  /* 0x0000001108004986 */ /* 0x0003e2000c101112 */
[----:B--2---:R-:W-:-:S03]  /*1b670*/  ISETP.LT.AND P1, PT, R12, UR15, !P0 ;  /* 0x0000000f0c007c0c */ /* 0x004fc6000c721270 */
[----:B------:R-:W2:Y:S01]  /*1b680*/  LDL.LU R12, [R1+0x708] ;  /* 0x00070800010c7983 */ /* 0x000ea20000300800 */
[----:B---3--:R-:W-:-:S03]  /*1b690*/  ISETP.LT.AND P2, PT, R18, UR15, !P0 ;  /* 0x0000000f12007c0c */ /* 0x008fc6000c741270 */
[----:B------:R-:W3:Y:S01]  /*1b6a0*/  LDL.LU R18, [R1+0x700] ;  /* 0x0007000001127983 */ /* 0x000ee20000300800 */
[----:B----4-:R-:W-:-:S03]  /*1b6b0*/  ISETP.LT.AND P5, PT, R16, UR15, !P0 ;  /* 0x0000000f10007c0c */ /* 0x010fc6000c7a1270 */
[----:B------:R-:W4:Y:S01]  /*1b6c0*/  LDL.LU R16, [R1+0x6fc] ;  /* 0x0006fc0001107983 */ /* 0x000f220000300800 */
[----:B-----5:R-:W-:-:S03]  /*1b6d0*/  ISETP.LT.AND P4, PT, R14, UR15, !P0 ;  /* 0x0000000f0e007c0c */ /* 0x020fc6000c781270 */
[----:B------:R-:W5:Y:S01]  /*1b6e0*/  LDL.LU R14, [R1+0x704] ;  /* 0x00070400010e7983 */ /* 0x000f620000300800 */
[----:B------:R-:W-:Y:S01]  /*1b6f0*/  ISETP.LT.AND P3, PT, R19, UR15, !P0 ;  /* 0x0000000f13007c0c */ /* 0x000fe2000c761270 */
[----:B------:R-:W-:Y:S01]  /*1b700*/  VIADD R13, R13, UR7 ;  /* 0x000000070d0d7c36 */ /* 0x000fe20008000000 */
[----:B------:R-:W-:-:S03]  /*1b710*/  F2FP.SATFINITE.E5M2.F32.PACK_AB_MERGE_C R59, R59, R58, RZ ;  /* 0x0000003a3b3b723e */ /* 0x000fc600048060ff */
[----:B------:R-:W-:Y:S01]  /*1b720*/  VIADD R3, R13, UR7 ;  /* 0x000000070d037c36 */ /* 0x000fe20008000000 */
[----:B0-----:R-:W-:-:S07]  /*1b730*/  PRMT R15, R59, 0x9910, RZ ;  /* 0x000099103b0f7816 */ /* 0x001fce00000000ff */
[----:B------:R0:W-:Y:S01]  /*1b740*/  @P3 STG.E.U8 desc[UR18][R10.64], R59 ;  /* 0x0000003b0a003986 */ /* 0x0001e2000c101112 */
[----:B------:R-:W-:Y:S01]  /*1b750*/  IADD3 R4, P3, PT, R13, R0, RZ ;  /* 0x000000000d047210 */ /* 0x000fe20007f7e0ff */
[----:B-1----:R-:W-:-:S03]  /*1b760*/  VIADD R9, R3, UR7 ;  /* 0x0000000703097c36 */ /* 0x002fc60008000000 */
[----:B------:R-:W-:Y:S02]  /*1b770*/  LEA.HI.X.SX32 R5, R13, R2, 0x1, P3 ;  /* 0x000000020d057211 */ /* 0x000fe400018f0eff */
[C---:B------:R-:W-:Y:S02]  /*1b780*/  IADD3 R6, P3, PT, R3.reuse, R0, RZ ;  /* 0x0000000003067210 */ /* 0x040fe40007f7e0ff */
[----:B------:R-:W-:Y:S02]  /*1b790*/  SHF.R.S32.HI R15, RZ, 0x8, R15 ;  /* 0x00000008ff0f7819 */ /* 0x000fe4000001140f */
[----:B------:R-:W-:Y:S01]  /*1b7a0*/  LEA.HI.X.SX32 R7, R3, R2, 0x1, P3 ;  /* 0x0000000203077211 */ /* 0x000fe200018f0eff */
[----:B------:R-:W-:Y:S01]  /*1b7b0*/  VIADD R3, R9, UR7 ;  /* 0x0000000709037c36 */ /* 0x000fe20008000000 */
[----:B------:R-:W-:Y:S01]  /*1b7c0*/  F2FP.SATFINITE.E5M2.F32.PACK_AB_MERGE_C R61, R61, R60, RZ ;  /* 0x0000003c3d3d723e */ /* 0x000fe200048060ff */
[----:B------:R1:W-:Y:S02]  /*1b7d0*/  @P6 STG.E.U8 desc[UR18][R4.64], R15 ;  /* 0x0000000f04006986 */ /* 0x0003e4000c101112 */
[----:B------:R-:W-:-:S02]  /*1b7e0*/  VIADD R13, R3, UR7 ;  /* 0x00000007030d7c36 */ /* 0x000fc40008000000 */
[----:B------:R-:W-:Y:S01]  /*1b7f0*/  @P1 STG.E.U8 desc[UR18][R6.64], R61 ;  /* 0x0000003d06001986 */ /* 0x000fe2000c101112 */
[-C--:B0-----:R-:W-:Y:S02]  /*1b800*/  IADD3 R10, P1, PT, R3, R0.reuse, RZ ;  /* 0x00000000030a7210 */ /* 0x081fe40007f3e0ff */
[----:B------:R-:W-:Y:S02]  /*1b810*/  IADD3 R8, P6, PT, R9, R0, RZ ;  /* 0x0000000009087210 */ /* 0x000fe40007fde0ff */
[-C--:B------:R-:W-:Y:S01]  /*1b820*/  LEA.HI.X.SX32 R11, R3, R2.reuse, 0x1, P1 ;  /* 0x00000002030b7211 */ /* 0x080fe200008f0eff */
[----:B-1----:R-:W-:Y:S01]  /*1b830*/  VIADD R15, R13, UR7 ;  /* 0x000000070d0f7c36 */ /* 0x002fe20008000000 */
[----:B------:R-:W-:Y:S02]  /*1b840*/  LEA.HI.X.SX32 R9, R9, R2, 0x1, P6 ;  /* 0x0000000209097211 */ /* 0x000fe400030f0eff */
[----:B------:R-:W-:Y:S01]  /*1b850*/  IADD3 R4, P1, PT, R13, R0, RZ ;  /* 0x000000000d047210 */ /* 0x000fe20007f3e0ff */
[----:B------:R-:W-:Y:S01]  /*1b860*/  VIADD R3, R15, UR7 ;  /* 0x000000070f037c36 */ /* 0x000fe20008000000 */
[----:B------:R-:W-:-:S02]  /*1b870*/  PRMT R17, R61, 0x9910, RZ ;  /* 0x000099103d117816 */ /* 0x000fc400000000ff */
[----:B------:R-:W-:Y:S02]  /*1b880*/  LEA.HI.X.SX32 R5, R13, R2, 0x1, P1 ;  /* 0x000000020d057211 */ /* 0x000fe400008f0eff */
[----:B------:R-:W-:Y:S02]  /*1b890*/  SHF.R.S32.HI R17, RZ, 0x8, R17 ;  /* 0x00000008ff117819 */ /* 0x000fe40000011411 */
[----:B------:R-:W-:-:S03]  /*1b8a0*/  F2FP.SATFINITE.E5M2.F32.PACK_AB_MERGE_C R63, R63, R62, RZ ;  /* 0x0000003e3f3f723e */ /* 0x000fc600048060ff */
[----:B------:R0:W-:Y:S01]  /*1b8b0*/  @P2 STG.E.U8 desc[UR18][R8.64], R17 ;  /* 0x0000001108002986 */ /* 0x0001e2000c101112 */
[----:B------:R-:W-:Y:S02]  /*1b8c0*/  F2FP.SATFINITE.E5M2.F32.PACK_AB_MERGE_C R65, R65, R64, RZ ;  /* 0x000000404141723e */ /* 0x000fe400048060ff */
[----:B------:R-:W-:-:S04]  /*1b8d0*/  F2FP.SATFINITE.E5M2.F32.PACK_AB_MERGE_C R67, R67, R66, RZ ;  /* 0x000000424343723e */ /* 0x000fc800048060ff */
[----:B------:R-:W-:Y:S02]  /*1b8e0*/  PRMT R19, R67, 0x9910, RZ ;  /* 0x0000991043137816 */ /* 0x000fe400000000ff */
[----:B0-----:R-:W-:Y:S01]  /*1b8f0*/  PRMT R17, R65, 0x9910, RZ ;  /* 0x0000991041117816 */ /* 0x001fe200000000ff */
[----:B------:R0:W-:Y:S01]  /*1b900*/  @P5 STG.E.U8 desc[UR18][R10.64], R63 ;  /* 0x0000003f0a005986 */ /* 0x0001e2000c101112 */
[----:B------:R-:W-:Y:S02]  /*1b910*/  SHF.R.S32.HI R19, RZ, 0x8, R19 ;  /* 0x00000008ff137819 */ /* 0x000fe40000011413 */
[----:B------:R-:W-:Y:S02]  /*1b920*/  SHF.R.S32.HI R17, RZ, 0x8, R17 ;  /* 0x00000008ff117819 */ /* 0x000fe40000011411 */
[----:B--2---:R-:W-:Y:S02]  /*1b930*/  ISETP.LT.AND P3, PT, R12, UR15, !P0 ;  /* 0x0000000f0c007c0c */ /* 0x004fe4000c761270 */
[----:B------:R-:W-:-:S04]  /*1b940*/  IADD3 R12, P6, PT, R15, R0, RZ ;  /* 0x000000000f0c7210 */ /* 0x000fc80007fde0ff */
[----:B------:R-:W-:Y:S01]  /*1b950*/  LEA.HI.X.SX32 R13, R15, R2, 0x1, P6 ;  /* 0x000000020f0d7211 */ /* 0x000fe200030f0eff */
[C---:B------:R-:W-:Y:S01]  /*1b960*/  VIADD R15, R3.reuse, UR7 ;  /* 0x00000007030f7c36 */ /* 0x040fe20008000000 */
[C---:B------:R-:W-:Y:S02]  /*1b970*/  IADD3 R6, P6, PT, R3.reuse, R0, RZ ;  /* 0x0000000003067210 */ /* 0x040fe40007fde0ff */
[----:B----4-:R-:W-:Y:S02]  /*1b980*/  ISETP.LT.AND P1, PT, R16, UR15, !P0 ;  /* 0x0000000f10007c0c */ /* 0x010fe4000c721270 */
[----:B------:R-:W-:Y:S01]  /*1b990*/  LEA.HI.X.SX32 R7, R3, R2, 0x1, P6 ;  /* 0x0000000203077211 */ /* 0x000fe200030f0eff */
[C---:B------:R-:W-:Y:S01]  /*1b9a0*/  VIADD R3, R15.reuse, UR7 ;  /* 0x000000070f037c36 */ /* 0x040fe20008000000 */
[----:B------:R-:W-:Y:S02]  /*1b9b0*/  IADD3 R8, P6, PT, R15, R0, RZ ;  /* 0x000000000f087210 */ /* 0x000fe40007fde0ff */
[----:B------:R-:W-:-:S02]  /*1b9c0*/  PRMT R16, R63, 0x9910, RZ ;  /* 0x000099103f107816 */ /* 0x000fc400000000ff */
[----:B---3--:R-:W-:Y:S02]  /*1b9d0*/  ISETP.LT.AND P2, PT, R18, UR15, !P0 ;  /* 0x0000000f12007c0c */ /* 0x008fe4000c741270 */
[----:B-----5:R-:W-:Y:S02]  /*1b9e0*/  ISETP.LT.AND P0, PT, R14, UR15, !P0 ;  /* 0x0000000f0e007c0c */ /* 0x020fe4000c701270 */
[----:B------:R-:W-:Y:S02]  /*1b9f0*/  LEA.HI.X.SX32 R9, R15, R2, 0x1, P6 ;  /* 0x000000020f097211 */ /* 0x000fe400030f0eff */
[----:B------:R-:W-:Y:S01]  /*1ba00*/  IADD3 R14, P6, PT, R3, R0, RZ ;  /* 0x00000000030e7210 */ /* 0x000fe20007fde0ff */
[----:B------:R-:W-:-:S03]  /*1ba10*/  IMAD.MOV.U32 R0, RZ, RZ, R16 ;  /* 0x000000ffff007224 */ /* 0x000fc600078e0010 */
[----:B------:R-:W-:Y:S02]  /*1ba20*/  LEA.HI.X.SX32 R15, R3, R2, 0x1, P6 ;  /* 0x00000002030f7211 */ /* 0x000fe400030f0eff */
[----:B------:R-:W-:-:S05]  /*1ba30*/  SHF.R.S32.HI R3, RZ, 0x8, R0 ;  /* 0x00000008ff037819 */ /* 0x000fca0000011400 */
[----:B------:R0:W-:Y:S04]  /*1ba40*/  @P4 STG.E.U8 desc[UR18][R4.64], R3 ;  /* 0x0000000304004986 */ /* 0x0001e8000c101112 */
[----:B------:R0:W-:Y:S04]  /*1ba50*/  @P3 STG.E.U8 desc[UR18][R12.64], R65 ;  /* 0x000000410c003986 */ /* 0x0001e8000c101112 */
[----:B------:R0:W-:Y:S04]  /*1ba60*/  @P2 STG.E.U8 desc[UR18][R6.64], R17 ;  /* 0x0000001106002986 */ /* 0x0001e8000c101112 */
[----:B------:R0:W-:Y:S04]  /*1ba70*/  @P1 STG.E.U8 desc[UR18][R8.64], R67 ;  /* 0x0000004308001986 */ /* 0x0001e8000c101112 */
[----:B------:R0:W-:Y:S01]  /*1ba80*/  @P0 STG.E.U8 desc[UR18][R14.64], R19 ;  /* 0x000000130e000986 */ /* 0x0001e2000c101112 */
[----:B------:R-:W-:Y:S06]  /*1ba90*/  BAR.SYNC.DEFER_BLOCKING 0x0 ;  /* 0x0000000000007b1d */ /* 0x000fec0000010000 */
[----:B------:R-:W-:Y:S05]  /*1baa0*/  BRA.U UP0, `(.L_x_13) ;  /* 0x0000000100a07547 */ /* 0x000fea000b800000 */
[----:B------:R-:W1:Y:S01]  /*1bab0*/  S2UR UR5, SR_CgaCtaId ;  /* 0x00000000000579c3 */ /* 0x000e620000008800 */
[----:B------:R-:W-:Y:S01]  /*1bac0*/  NOP ;  /* 0x0000000000007918 */ /* 0x000fe20000000000 */
[----:B------:R-:W-:Y:S01]  /*1bad0*/  UMOV UR4, 0x50 ;  /* 0x0000005000047882 */ /* 0x000fe20000000000 */
[----:B------:R-:W-:Y:S02]  /*1bae0*/  IMAD.U32 R0, RZ, RZ, UR8 ;  /* 0x00000008ff007e24 */ /* 0x000fe4000f8e00ff */
[----:B0-----:R-:W-:Y:S02]  /*1baf0*/  IMAD.MOV.U32 R3, RZ, RZ, 0x3 ;  /* 0x00000003ff037424 */ /* 0x001fe400078e00ff */
[----:B------:R-:W-:Y:S01]  /*1bb00*/  IMAD.MOV.U32 R7, RZ, RZ, 0x1 ;  /* 0x00000001ff077424 */ /* 0x000fe200078e00ff */
[----:B------:R-:W-:-:S04]  /*1bb10*/  LOP3.LUT R0, R0, 0xffff, RZ, 0xc0, !PT ;  /* 0x0000ffff00007812 */ /* 0x000fc800078ec0ff */
[----:B------:R-:W-:-:S05]  /*1bb20*/  SHF.R.U32.HI R0, RZ, 0x5, R0 ;  /* 0x00000005ff007819 */ /* 0x000fca0000011600 */
[----:B------:R-:W-:Y:S01]  /*1bb30*/  VIADD R2, R0, 0x10 ;  /* 0x0000001000027836 */ /* 0x000fe20000000000 */
[----:B------:R-:W-:Y:S01]  /*1bb40*/  SHF.L.U32 R0, R3, R0, RZ ;  /* 0x0000000003007219 */ /* 0x000fe200000006ff */
[----:B-1----:R-:W-:-:S03]  /*1bb50*/  ULEA UR6, UR5, UR4, 0x18 ;  /* 0x0000000405067291 */ /* 0x002fc6000f8ec0ff */
[----:B------:R-:W-:-:S04]  /*1bb60*/  SHF.L.U32 R3, R7, R2, RZ ;  /* 0x0000000207037219 */ /* 0x000fc800000006ff */
[----:B------:R-:W-:Y:S02]  /*1bb70*/  LOP3.LUT R0, R3, R0, RZ, 0xfc, !PT ;  /* 0x0000000003007212 */ /* 0x000fe400078efcff */
[----:B------:R-:W0:Y:S02]  /*1bb80*/  LDS R5, [UR6] ;  /* 0x00000006ff057984 */ /* 0x000e240008000800 */
[C---:B------:R-:W-:Y:S02]  /*1bb90*/  LOP3.LUT R2, R0.reuse, 0xffff, RZ, 0xc0, !PT ;  /* 0x0000ffff00027812 */ /* 0x040fe400078ec0ff */
[----:B0-----:R-:W-:-:S04]  /*1bba0*/  LOP3.LUT R3, R0, 0xffff, R5, 0x80, !PT ;  /* 0x0000ffff00037812 */ /* 0x001fc800078e8005 */
[----:B------:R-:W-:-:S13]  /*1bbb0*/  ISETP.NE.AND P0, PT, R3, R2, PT ;  /* 0x000000020300720c */ /* 0x000fda0003f05270 */
[----:B------:R-:W-:Y:S05]  /*1bbc0*/  @P0 BRA `(.L_x_14) ;  /* 0x0000000000500947 */ /* 0x000fea0003800000 */
[----:B------:R-:W-:Y:S02]  /*1bbd0*/  SHF.R.U32.HI R5, RZ, 0x10, R5 ;  /* 0x00000010ff057819 */ /* 0x000fe40000011605 */
[----:B------:R-:W-:-:S04]  /*1bbe0*/  SHF.R.U32.HI R2, RZ, 0x10, R0 ;  /* 0x00000010ff027819 */ /* 0x000fc80000011600 */
[----:B------:R-:W-:-:S04]  /*1bbf0*/  LOP3.LUT R5, R5, R2, RZ, 0xc0, !PT ;  /* 0x0000000205057212 */ /* 0x000fc800078ec0ff */
[----:B------:R-:W-:-:S13]  /*1bc00*/  ISETP.NE.AND P0, PT, R5, R2, PT ;  /* 0x000000020500720c */ /* 0x000fda0003f05270 */
[----:B------:R-:W-:Y:S05]  /*1bc10*/  @P0 BRA `(.L_x_15) ;  /* 0x0000000000300947 */ /* 0x000fea0003800000 */
[----:B------:R-:W-:Y:S01]  /*1bc20*/  R2UR UR4, R0 ;  /* 0x00000000000472ca */ /* 0x000fe200000e0000 */
[----:B------:R-:W-:Y:S01]  /*1bc30*/  VOTEU.ANY UR5, UPT, PT ;  /* 0x0000000000057886 */ /* 0x000fe200038e0100 */
[----:B------:R-:W0:Y:S01]  /*1bc40*/  S2R R0, SR_LANEID ;  /* 0x0000000000007919 */ /* 0x000e220000000000 */
[----:B------:R-:W-:-:S10]  /*1bc50*/  UFLO.U32 UR5, UR5 ;  /* 0x00000005000572bd */ /* 0x000fd400080e0000 */
[----:B------:R-:W-:-:S06]  /*1bc60*/  ULOP3.LUT UR4, URZ, UR4, URZ, 0x33, !UPT ;  /* 0x00000004ff047292 */ /* 0x000fcc000f8e33ff */
[----:B------:R-:W-:-:S04]  /*1bc70*/  IMAD.U32 R2, RZ, RZ, UR4 ;  /* 0x00000004ff027e24 */ /* 0x000fc8000f8e00ff */
[----:B------:R-:W1:Y:S02]  /*1bc80*/  REDUX UR7, R2 ;  /* 0x00000000020773c4 */ /* 0x000e640000000000 */
[----:B------:R2:W-:Y:S01]  /*1bc90*/  UTCATOMSWS.AND URZ, UR4 ;  /* 0x0000000400ff79e3 */ /* 0x0005e20008000000 */
[----:B0-----:R-:W-:Y:S01]  /*1bca0*/  ISETP.EQ.U32.AND P0, PT, R0, UR5, PT ;  /* 0x0000000500007c0c */ /* 0x001fe2000bf02070 */
[----:B-1----:R-:W-:-:S12]  /*1bcb0*/  IMAD.U32 R0, RZ, RZ, UR7 ;  /* 0x00000007ff007e24 */ /* 0x002fd8000f8e00ff */
[----:B------:R2:W-:Y:S01]  /*1bcc0*/  @P0 ATOMS.AND RZ, [UR6], R0 ;  /* 0x00000000ffff098c */ /* 0x0005e2000a800006 */
[----:B------:R-:W-:Y:S05]  /*1bcd0*/  BRA `(.L_x_13) ;  /* 0x0000000000147947 */ /* 0x000fea0003800000 */
.L_x_15:
[----:B------:R-:W-:-:S07]  /*1bce0*/  MOV R2, 0x1bd00 ;  /* 0x0001bd0000027802 */ /* 0x000fce0000000f00 */
[----:B------:R-:W-:Y:S05]  /*1bcf0*/  CALL.REL.NOINC `($__internal_0_$__cuda_sm10x_tcgen05_guardrail_trap_col_being_dealloced_not_returned_by_alloc) ;  /* 0x00000000002c7944 */ /* 0x000fea0003c00000 */
[----:B------:R-:W-:Y:S05]  /*1bd00*/  BRA `(.L_x_13) ;  /* 0x0000000000087947 */ /* 0x000fea0003800000 */
.L_x_14:
[----:B------:R-:W-:-:S07]  /*1bd10*/  MOV R2, 0x1bd30 ;  /* 0x0001bd3000027802 */ /* 0x000fce0000000f00 */
[----:B------:R-:W-:Y:S05]  /*1bd20*/  CALL.REL.NOINC `($__internal_2_$__cuda_sm10x_tcgen05_guardrail_trap_unallocated_columns_being_dealloced) ;  /* 0x0000000000387944 */ /* 0x000fea0003c00000 */
.L_x_13:
[----:B------:R-:W-:Y:S01]  /*1bd30*/  NOP ;  /* 0x0000000000007918 */ /* 0x000fe20000000000 */
[----:B--2---:R-:W-:Y:S05]  /*1bd40*/  EXIT ;  /* 0x000000000000794d */ /* 0x004fea0003800000 */
.L_x_8:
[----:B------:R-:W0:Y:S02]  /*1bd50*/  SYNCS.PHASECHK.TRANS64.TRYWAIT P6, [UR6], R6 ;  /* 0x00000006ff0075a7 */ /* 0x000e2400080c1106 */
[----:B0-----:R-:W-:Y:S05]  /*1bd60*/  @!P6 BRA `(.L_x_8) ;  /* 0xfffffffc00f8e947 */ /* 0x001fea000383ffff */
[----:B------:R-:W-:Y:S05]  /*1bd70*/  BRA `(.L_x_16) ;  /* 0xffffff3c00347947 */ /* 0x000fea000383ffff */
.L_x_12:
[----:B------:R-:W1:Y:S02]  /*1bd80*/  SYNCS.PHASECHK.TRANS64.TRYWAIT P0, [UR6], R0 ;  /* 0x00000000ff0075a7 */ /* 0x000e640008001106 */
[----:B-1----:R-:W-:Y:S05]  /*1bd90*/  @!P0 BRA `(.L_x_12) ;  /* 0xfffffffc00f88947 */ /* 0x002fea000383ffff */
[----:B------:R-:W-:Y:S05]  /*1bda0*/  BRA `(.L_x_11) ;  /* 0xffffffdc00787947 */ /* 0x000fea000383ffff */
        .weak           $__internal_0_$__cuda_sm10x_tcgen05_guardrail_trap_col_being_dealloced_not_returned_by_alloc
        .type           $__internal_0_$__cuda_sm10x_tcgen05_guardrail_trap_col_being_dealloced_not_returned_by_alloc,@function
        .size           $__internal_0_$__cuda_sm10x_tcgen05_guardrail_trap_col_being_dealloced_not_returned_by_alloc,($__internal_1_$__cuda_sm10x_tcgen05_guardrail_trap_phase_invalid_during_alloc - $__internal_0_$__cuda_sm10x_tcgen05_guardrail_trap_col_being_dealloced_not_returned_by_alloc)
$__internal_0_$__cuda_sm10x_tcgen05_guardrail_trap_col_being_dealloced_not_returned_by_alloc:
[----:B------:R-:W-:Y:S05]  /*1bdb0*/  BPT.TRAP 0x1 ;  /* 0x000000040000795c */ /* 0x000fea0000300000 */
[----:B------:R-:W-:-:S04]  /*1bdc0*/  IMAD.MOV.U32 R3, RZ, RZ, 0x0 ;  /* 0x00000000ff037424 */ /* 0x000fc800078e00ff */
[----:B------:R-:W-:Y:S05]  /*1bdd0*/  RET.REL.NODEC R2 `(matmul_kernel) ;  /* 0xfffffe4002887950 */ /* 0x000fea0003c3ffff */
        .weak           $__internal_1_$__cuda_sm10x_tcgen05_guardrail_trap_phase_invalid_during_alloc
        .type           $__internal_1_$__cuda_sm10x_tcgen05_guardrail_trap_phase_invalid_during_alloc,@function
        .size           $__internal_1_$__cuda_sm10x_tcgen05_guardrail_trap_phase_invalid_during_alloc,($__internal_2_$__cuda_sm10x_tcgen05_guardrail_trap_unallocated_columns_being_dealloced - $__internal_1_$__cuda_sm10x_tcgen05_guardrail_trap_phase_invalid_during_alloc)
$__internal_1_$__cuda_sm10x_tcgen05_guardrail_trap_phase_invalid_during_alloc:
[----:B------:R-:W-:Y:S05]  /*1bde0*/  BPT.TRAP 0x1 ;  /* 0x000000040000795c */ /* 0x000fea0000300000 */
[----:B------:R-:W-:-:S04]  /*1bdf0*/  IMAD.MOV.U32 R3, RZ, RZ, 0x0 ;  /* 0x00000000ff037424 */ /* 0x000fc800078e00ff */
[----:B------:R-:W-:Y:S05]  /*1be00*/  RET.REL.NODEC R2 `(matmul_kernel) ;  /* 0xfffffe40027c7950 */ /* 0x000fea0003c3ffff */
        .weak           $__internal_2_$__cuda_sm10x_tcgen05_guardrail_trap_unallocated_columns_being_dealloced
        .type           $__internal_2_$__cuda_sm10x_tcgen05_guardrail_trap_unallocated_columns_being_dealloced,@function
        .size           $__internal_2_$__cuda_sm10x_tcgen05_guardrail_trap_unallocated_columns_being_dealloced,(.L_x_20 - $__internal_2_$__cuda_sm10x_tcgen05_guardrail_trap_unallocated_columns_being_dealloced)
$__internal_2_$__cuda_sm10x_tcgen05_guardrail_trap_unallocated_columns_being_dealloced:
[----:B------:R-:W-:Y:S05]  /*1be10*/  BPT.TRAP 0x1 ;  /* 0x000000040000795c */ /* 0x000fea0000300000 */
[----:B------:R-:W-:-:S04]  /*1be20*/  IMAD.MOV.U32 R3, RZ, RZ, 0x0 ;  /* 0x00000000ff037424 */ /* 0x000fc800078e00ff */
[----:B------:R-:W-:Y:S05]  /*1be30*/  RET.REL.NODEC R2 `(matmul_kernel) ;  /* 0xfffffe4002707950 */ /* 0x000fea0003c3ffff */
.L_x_17:
[----:B------:R-:W-:-:S00]  /*1be40*/  BRA `(.L_x_17) ;  /* 0xfffffffc00fc7947 */ /* 0x000fc0000383ffff */
[----:B------:R-:W-:-:S00]  /*1be50*/  NOP ;  /* 0x0000000000007918 */ /* 0x000fc00000000000 */
        /* <DEDUP_REMOVED lines=10> */
.L_x_20:


//--------------------- .nv.shared.matmul_kernel  --------------------------
	.section	.nv.shared.matmul_kernel,"aw",@nobits
	.sectionflags	@""
	.align	16
	.zero		1024


//--------------------- .nv.shared.reserved.0     --------------------------
	.section	.nv.shared.reserved.0,"aw",@nobits
	.align	8
	.weak		__nv_reservedSMEM_offset_0_alias
	.size		__nv_reservedSMEM_offset_0_alias, 0, 64
	.other		__nv_reservedSMEM_offset_0_alias,@"STO_CUDA_RESERVED_SHARED STV_DEFAULT"
__nv_reservedSMEM_offset_0_alias:
	.zero		0
.nv.shared.reserved.0:
	.zero		64
	.weak		__nv_reservedSMEM_allocation_phase
	.type		__nv_reservedSMEM_allocation_phase,@object
	.size		__nv_reservedSMEM_allocation_phase,(.L_0 - __nv_reservedSMEM_allocation_phase)
__nv_reservedSMEM_allocation_phase:
	.zero		1
.L_0:
	.zero		7
	.weak		__nv_reservedSMEM_devtool_atexit_pc
	.type		__nv_reservedSMEM_devtool_atexit_pc,@object
	.size		__nv_reservedSMEM_devtool_atexit_pc,(__nv_reservedSMEM_allocation_mask - __nv_reservedSMEM_devtool_atexit_pc)
__nv_reservedSMEM_devtool_atexit_pc:
	.zero		8
	.weak		__nv_reservedSMEM_allocation_mask
	.type		__nv_reservedSMEM_allocation_mask,@object
	.size		__nv_reservedSMEM_allocation_mask,(.L_2 - __nv_reservedSMEM_allocation_mask)
__nv_reservedSMEM_allocation_mask:
	.zero		4
.L_2:


//--------------------- .nv.constant0.matmul_kernel --------------------------
	.section	.nv.constant0.matmul_kernel,"a",@progbits
	.sectionflags	@""
	.align	4
.nv.constant0.matmul_kernel:
	.zero		976


//--------------------- SYMBOLS --------------------------

	.type		.nv.reservedSmem.offset0,@object
	.size		.nv.reservedSmem.offset0,0x4
	.type		.nv.reservedSmem.cap,@object
	.size		.nv.reservedSmem.cap,0x4
